	.target	sm_90a

	.elftype	@"ET_EXEC"


//--------------------- .note.nv.tkinfo           --------------------------
	.section	.note.nv.tkinfo,"",@"SHT_NOTE"
	.sectionflags	@"SHF_NOTE_NV_TKINFO"
	.tkinfo
        /*0018*/ 	.word	0x00000002
        /*0030*/ 	.string	""
        /*0030*/ 	.string	"ptxas"
        /*0030*/ 	.string	"Cuda compilation tools, release 13.0, V13.0.88"
        /*0030*/ 	.string	"Build cuda_13.0.r13.0/compiler.36424714_0"
        /*0030*/ 	.string	"-arch sm_90a -m 64 "



//--------------------- .note.nv.cuinfo           --------------------------
	.section	.note.nv.cuinfo,"",@"SHT_NOTE"
	.sectionflags	@"SHF_NOTE_NV_CUINFO"
        /*0018*/ 	.short	0x0002
        /*001a*/ 	.short	0x005a
        /*001c*/ 	.short	0x0082
	.zero		2


//--------------------- .nv.info                  --------------------------
	.section	.nv.info,"",@"SHT_CUDA_INFO"
	.align	4


	//----- nvinfo : EIATTR_REGCOUNT
	.align		4
        /*0000*/ 	.byte	0x04, 0x2f
        /*0002*/ 	.short	(.L_18 - .L_17)
	.align		4
.L_17:
        /*0004*/ 	.word	index@(_ZN7cutlass13device_kernelINS_4gemm6kernel13GemmUniversalIN4cute5tupleIJiiiiEEENS1_10collective13CollectiveMmaINS1_34MainloopSm90TmaGmmaWarpSpecializedILi4ENS5_IJNS4_1CILi2EEENSA_ILi1EEESC_EEENS1_35KernelTmaWarpSpecializedCooperativeEEENS5_IJNSA_ILi256EEENSA_ILi128EEENSA_ILi64EEEEEENS_10bfloat16_tENS5_IJlSC_lEEESK_SL_NS4_8TiledMMAINS4_8MMA_AtomIJNS4_4SM904GMMA28MMA_64x128x16_F32BF16BF16_SSILNSP_5MajorE0ELSR_0ELNSP_7ScaleInE1ELSS_1EEEEEENS4_6LayoutISD_NS5_IJSC_NSA_ILi0EEESW_EEEEENS5_IJNS4_10UnderscoreESZ_SZ_EEEEENS4_13SM90_TMA_LOADENS4_14ComposedLayoutINS4_7SwizzleILi3ELi4ELi3EEENS4_18smem_ptr_flag_bitsILi16EEENSV_INS5_IJNSA_ILi8EEESI_EEENS5_IJSI_SC_EEEEEEEvNS4_8identityENS4_23SM90_TMA_LOAD_MULTICASTES1C_vS1D_EENS_8epilogue10collective18CollectiveEpilogueINS1G_22Sm90TmaWarpSpecializedILi4ELi2ELi16ELb1ELb0EEEJSJ_NS5_IJSH_NSA_ILi32EEEEEESK_SL_SK_SL_NS1G_6fusion15FusionCallbacksIS1K_NS1N_13LinCombEltActINS1G_6thread7SigmoidESK_fSK_fLNS_15FloatRoundStyleE2EEESJ_S1M_JEEES12_NS13_INS14_ILi2ELi4ELi3EEES17_NSV_INS5_IJS18_S1L_EEENS5_IJS1L_SC_EEEEEEENS4_17SM75_U32x4_LDSM_NENS4_14SM90_TMA_STOREES1Z_NS4_17SM90_U32x4_STSM_NENS4_9Copy_AtomIJS22_NS_6half_tEEEEvEEEvvEEEEvNT_6ParamsE)
        /*0008*/ 	.word	0x000000a8


	//----- nvinfo : EIATTR_FRAME_SIZE
	.align		4
.L_18:
        /*000c*/ 	.byte	0x04, 0x11
        /*000e*/ 	.short	(.L_20 - .L_19)
	.align		4
.L_19:
        /*0010*/ 	.word	index@($__internal_0_$__cuda_sm20_rcp_rn_f32_slowpath)
        /*0014*/ 	.word	0x00000000


	//----- nvinfo : EIATTR_FRAME_SIZE
	.align		4
.L_20:
        /*0018*/ 	.byte	0x04, 0x11
        /*001a*/ 	.short	(.L_22 - .L_21)
	.align		4
.L_21:
        /*001c*/ 	.word	index@(_ZN7cutlass13device_kernelINS_4gemm6kernel13GemmUniversalIN4cute5tupleIJiiiiEEENS1_10collective13CollectiveMmaINS1_34MainloopSm90TmaGmmaWarpSpecializedILi4ENS5_IJNS4_1CILi2EEENSA_ILi1EEESC_EEENS1_35KernelTmaWarpSpecializedCooperativeEEENS5_IJNSA_ILi256EEENSA_ILi128EEENSA_ILi64EEEEEENS_10bfloat16_tENS5_IJlSC_lEEESK_SL_NS4_8TiledMMAINS4_8MMA_AtomIJNS4_4SM904GMMA28MMA_64x128x16_F32BF16BF16_SSILNSP_5MajorE0ELSR_0ELNSP_7ScaleInE1ELSS_1EEEEEENS4_6LayoutISD_NS5_IJSC_NSA_ILi0EEESW_EEEEENS5_IJNS4_10UnderscoreESZ_SZ_EEEEENS4_13SM90_TMA_LOADENS4_14ComposedLayoutINS4_7SwizzleILi3ELi4ELi3EEENS4_18smem_ptr_flag_bitsILi16EEENSV_INS5_IJNSA_ILi8EEESI_EEENS5_IJSI_SC_EEEEEEEvNS4_8identityENS4_23SM90_TMA_LOAD_MULTICASTES1C_vS1D_EENS_8epilogue10collective18CollectiveEpilogueINS1G_22Sm90TmaWarpSpecializedILi4ELi2ELi16ELb1ELb0EEEJSJ_NS5_IJSH_NSA_ILi32EEEEEESK_SL_SK_SL_NS1G_6fusion15FusionCallbacksIS1K_NS1N_13LinCombEltActINS1G_6thread7SigmoidESK_fSK_fLNS_15FloatRoundStyleE2EEESJ_S1M_JEEES12_NS13_INS14_ILi2ELi4ELi3EEES17_NSV_INS5_IJS18_S1L_EEENS5_IJS1L_SC_EEEEEEENS4_17SM75_U32x4_LDSM_NENS4_14SM90_TMA_STOREES1Z_NS4_17SM90_U32x4_STSM_NENS4_9Copy_AtomIJS22_NS_6half_tEEEEvEEEvvEEEEvNT_6ParamsE)
        /*0020*/ 	.word	0x00000000


	//----- nvinfo : EIATTR_MIN_STACK_SIZE
	.align		4
.L_22:
        /*0024*/ 	.byte	0x04, 0x12
        /*0026*/ 	.short	(.L_24 - .L_23)
	.align		4
.L_23:
        /*0028*/ 	.word	index@(_ZN7cutlass13device_kernelINS_4gemm6kernel13GemmUniversalIN4cute5tupleIJiiiiEEENS1_10collective13CollectiveMmaINS1_34MainloopSm90TmaGmmaWarpSpecializedILi4ENS5_IJNS4_1CILi2EEENSA_ILi1EEESC_EEENS1_35KernelTmaWarpSpecializedCooperativeEEENS5_IJNSA_ILi256EEENSA_ILi128EEENSA_ILi64EEEEEENS_10bfloat16_tENS5_IJlSC_lEEESK_SL_NS4_8TiledMMAINS4_8MMA_AtomIJNS4_4SM904GMMA28MMA_64x128x16_F32BF16BF16_SSILNSP_5MajorE0ELSR_0ELNSP_7ScaleInE1ELSS_1EEEEEENS4_6LayoutISD_NS5_IJSC_NSA_ILi0EEESW_EEEEENS5_IJNS4_10UnderscoreESZ_SZ_EEEEENS4_13SM90_TMA_LOADENS4_14ComposedLayoutINS4_7SwizzleILi3ELi4ELi3EEENS4_18smem_ptr_flag_bitsILi16EEENSV_INS5_IJNSA_ILi8EEESI_EEENS5_IJSI_SC_EEEEEEEvNS4_8identityENS4_23SM90_TMA_LOAD_MULTICASTES1C_vS1D_EENS_8epilogue10collective18CollectiveEpilogueINS1G_22Sm90TmaWarpSpecializedILi4ELi2ELi16ELb1ELb0EEEJSJ_NS5_IJSH_NSA_ILi32EEEEEESK_SL_SK_SL_NS1G_6fusion15FusionCallbacksIS1K_NS1N_13LinCombEltActINS1G_6thread7SigmoidESK_fSK_fLNS_15FloatRoundStyleE2EEESJ_S1M_JEEES12_NS13_INS14_ILi2ELi4ELi3EEES17_NSV_INS5_IJS18_S1L_EEENS5_IJS1L_SC_EEEEEEENS4_17SM75_U32x4_LDSM_NENS4_14SM90_TMA_STOREES1Z_NS4_17SM90_U32x4_STSM_NENS4_9Copy_AtomIJS22_NS_6half_tEEEEvEEEvvEEEEvNT_6ParamsE)
        /*002c*/ 	.word	0x00000000
.L_24:


//--------------------- .nv.compat                --------------------------
	.section	.nv.compat,"",@"SHT_CUDA_COMPAT_INFO"
	.align	4
        /*0000*/ 	.byte	0x02, 0x09, 0x01, 0x00, 0x02, 0x02, 0x04, 0x00, 0x02, 0x05, 0x05, 0x00, 0x03, 0x07, 0x01, 0x01
        /*0010*/ 	.byte	0x02, 0x03, 0x01, 0x00, 0x02, 0x06, 0x01, 0x00, 0x04, 0x0b, 0x08, 0x00, 0x00, 0x00, 0x00, 0x00
        /*0020*/ 	.byte	0x00, 0x00, 0x00, 0x00


//--------------------- .nv.info._ZN7cutlass13device_kernelINS_4gemm6kernel13GemmUniversalIN4cute5tupleIJiiiiEEENS1_10collective13CollectiveMmaINS1_34MainloopSm90TmaGmmaWarpSpecializedILi4ENS5_IJNS4_1CILi2EEENSA_ILi1EEESC_EEENS1_35KernelTmaWarpSpecializedCooperativeEEENS5_IJNSA_ILi256EEENSA_ILi128EEENSA_ILi64EEEEEENS_10bfloat16_tENS5_IJlSC_lEEESK_SL_NS4_8TiledMMAINS4_8MMA_AtomIJNS4_4SM904GMMA28MMA_64x128x16_F32BF16BF16_SSILNSP_5MajorE0ELSR_0ELNSP_7ScaleInE1ELSS_1EEEEEENS4_6LayoutISD_NS5_IJSC_NSA_ILi0EEESW_EEEEENS5_IJNS4_10UnderscoreESZ_SZ_EEEEENS4_13SM90_TMA_LOADENS4_14ComposedLayoutINS4_7SwizzleILi3ELi4ELi3EEENS4_18smem_ptr_flag_bitsILi16EEENSV_INS5_IJNSA_ILi8EEESI_EEENS5_IJSI_SC_EEEEEEEvNS4_8identityENS4_23SM90_TMA_LOAD_MULTICASTES1C_vS1D_EENS_8epilogue10collective18CollectiveEpilogueINS1G_22Sm90TmaWarpSpecializedILi4ELi2ELi16ELb1ELb0EEEJSJ_NS5_IJSH_NSA_ILi32EEEEEESK_SL_SK_SL_NS1G_6fusion15FusionCallbacksIS1K_NS1N_13LinCombEltActINS1G_6thread7SigmoidESK_fSK_fLNS_15FloatRoundStyleE2EEESJ_S1M_JEEES12_NS13_INS14_ILi2ELi4ELi3EEES17_NSV_INS5_IJS18_S1L_EEENS5_IJS1L_SC_EEEEEEENS4_17SM75_U32x4_LDSM_NENS4_14SM90_TMA_STOREES1Z_NS4_17SM90_U32x4_STSM_NENS4_9Copy_AtomIJS22_NS_6half_tEEEEvEEEvvEEEEvNT_6ParamsE --------------------------
	.section	.nv.info._ZN7cutlass13device_kernelINS_4gemm6kernel13GemmUniversalIN4cute5tupleIJiiiiEEENS1_10collective13CollectiveMmaINS1_34MainloopSm90TmaGmmaWarpSpecializedILi4ENS5_IJNS4_1CILi2EEENSA_ILi1EEESC_EEENS1_35KernelTmaWarpSpecializedCooperativeEEENS5_IJNSA_ILi256EEENSA_ILi128EEENSA_ILi64EEEEEENS_10bfloat16_tENS5_IJlSC_lEEESK_SL_NS4_8TiledMMAINS4_8MMA_AtomIJNS4_4SM904GMMA28MMA_64x128x16_F32BF16BF16_SSILNSP_5MajorE0ELSR_0ELNSP_7ScaleInE1ELSS_1EEEEEENS4_6LayoutISD_NS5_IJSC_NSA_ILi0EEESW_EEEEENS5_IJNS4_10UnderscoreESZ_SZ_EEEEENS4_13SM90_TMA_LOADENS4_14ComposedLayoutINS4_7SwizzleILi3ELi4ELi3EEENS4_18smem_ptr_flag_bitsILi16EEENSV_INS5_IJNSA_ILi8EEESI_EEENS5_IJSI_SC_EEEEEEEvNS4_8identityENS4_23SM90_TMA_LOAD_MULTICASTES1C_vS1D_EENS_8epilogue10collective18CollectiveEpilogueINS1G_22Sm90TmaWarpSpecializedILi4ELi2ELi16ELb1ELb0EEEJSJ_NS5_IJSH_NSA_ILi32EEEEEESK_SL_SK_SL_NS1G_6fusion15FusionCallbacksIS1K_NS1N_13LinCombEltActINS1G_6thread7SigmoidESK_fSK_fLNS_15FloatRoundStyleE2EEESJ_S1M_JEEES12_NS13_INS14_ILi2ELi4ELi3EEES17_NSV_INS5_IJS18_S1L_EEENS5_IJS1L_SC_EEEEEEENS4_17SM75_U32x4_LDSM_NENS4_14SM90_TMA_STOREES1Z_NS4_17SM90_U32x4_STSM_NENS4_9Copy_AtomIJS22_NS_6half_tEEEEvEEEvvEEEEvNT_6ParamsE,"",@"SHT_CUDA_INFO"
	.sectionflags	@""
	.align	4


	//----- nvinfo : EIATTR_CUDA_API_VERSION
	.align		4
        /*0000*/ 	.byte	0x04, 0x37
        /*0002*/ 	.short	(.L_26 - .L_25)
.L_25:
        /*0004*/ 	.word	0x00000082


	//----- nvinfo : EIATTR_KPARAM_INFO
	.align		4
.L_26:
        /*0008*/ 	.byte	0x04, 0x17
        /*000a*/ 	.short	(.L_28 - .L_27)
.L_27:
        /*000c*/ 	.word	0x00000000
        /*0010*/ 	.short	0x0000
        /*0012*/ 	.short	0x0070
        /*0014*/ 	.byte	0x00, 0xf0, 0x01, 0x1c


	//----- nvinfo : EIATTR_SPARSE_MMA_MASK
	.align		4
.L_28:
        /*0018*/ 	.byte	0x03, 0x50
        /*001a*/ 	.short	0x0000


	//----- nvinfo : EIATTR_MAXREG_COUNT
	.align		4
        /*001c*/ 	.byte	0x03, 0x1b
        /*001e*/ 	.short	0x00a8


	//----- nvinfo : EIATTR_NUM_BARRIERS
	.align		4
        /*0020*/ 	.byte	0x02, 0x4c
        /*0022*/ 	.byte	0x02
	.zero		1


	//----- nvinfo : EIATTR_EXTERNS
	.align		4
        /*0024*/ 	.byte	0x04, 0x0f
        /*0026*/ 	.short	(.L_30 - .L_29)


	//   ....[0]....
	.align		4
.L_29:
        /*0028*/ 	.word	index@(__assertfail)


	//----- nvinfo : EIATTR_MERCURY_ISA_VERSION
	.align		4
.L_30:
        /*002c*/ 	.byte	0x03, 0x5f
        /*002e*/ 	.short	0x0101


	//----- nvinfo : EIATTR_INT_WARP_WIDE_INSTR_OFFSETS
	.align		4
        /*0030*/ 	.byte	0x04, 0x31
        /*0032*/ 	.short	(.L_32 - .L_31)


	//   ....[0]....
.L_31:
        /*0034*/ 	.word	0x000009d0


	//   ....[1]....
        /*0038*/ 	.word	0x00000a90


	//   ....[2]....
        /*003c*/ 	.word	0x00000b30


	//   ....[3]....
        /*0040*/ 	.word	0x000023c0


	//----- nvinfo : EIATTR_COOP_GROUP_MASK_REGIDS
	.align		4
.L_32:
        /*0044*/ 	.byte	0x04, 0x29
        /*0046*/ 	.short	(.L_34 - .L_33)


	//   ....[0]....
.L_33:
        /*0048*/ 	.word	0xffffffff


	//   ....[1]....
        /*004c*/ 	.word	0xffffffff


	//   ....[2]....
        /*0050*/ 	.word	0xffffffff


	//   ....[3]....
        /*0054*/ 	.word	0xffffffff


	//   ....[4]....
        /*0058*/ 	.word	0xffffffff


	//   ....[5]....
        /*005c*/ 	.word	0xffffffff


	//   ....[6]....
        /*0060*/ 	.word	0xffffffff


	//----- nvinfo : EIATTR_COOP_GROUP_INSTR_OFFSETS
	.align		4
.L_34:
        /*0064*/ 	.byte	0x04, 0x28
        /*0066*/ 	.short	(.L_36 - .L_35)


	//   ....[0]....
.L_35:
        /*0068*/ 	.word	0x00000070


	//   ....[1]....
        /*006c*/ 	.word	0x00000080


	//   ....[2]....
        /*0070*/ 	.word	0x00000440


	//   ....[3]....
        /*0074*/ 	.word	0x000005d0


	//   ....[4]....
        /*0078*/ 	.word	0x000007f0


	//   ....[5]....
        /*007c*/ 	.word	0x00000c80


	//   ....[6]....
        /*0080*/ 	.word	0x00001740


	//----- nvinfo : EIATTR_REG_RECONFIG
	.align		4
.L_36:
        /*0084*/ 	.byte	0x01, 0x54
	.zero		2


	//----- nvinfo : EIATTR_SYSCALL_OFFSETS
	.align		4
        /*0088*/ 	.byte	0x04, 0x46
        /*008a*/ 	.short	(.L_38 - .L_37)


	//   ....[0]....
.L_37:
        /*008c*/ 	.word	0x00001900


	//   ....[1]....
        /*0090*/ 	.word	0x000025f0


	//   ....[2]....
        /*0094*/ 	.word	0x000026e0


	//----- nvinfo : EIATTR_MBARRIER_INSTR_OFFSETS
	.align		4
.L_38:
        /*0098*/ 	.byte	0x04, 0x39
        /*009a*/ 	.short	(.L_40 - .L_39)


	//   ....[0]....
.L_39:
        /*009c*/ 	.word	0x00000540
        /*00a0*/ 	.word	0x000000ff
        /*00a4*/ 	.word	0x00000000
        /*00a8*/ 	.short	0x0100
        /*00aa*/ 	.byte	0x08
	.zero		1


	//   ....[1]....
        /*00ac*/ 	.word	0x00000550
        /*00b0*/ 	.word	0x000000ff
        /*00b4*/ 	.word	0x00000020
        /*00b8*/ 	.short	0x0100
        /*00ba*/ 	.byte	0x08
	.zero		1


	//   ....[2]....
        /*00bc*/ 	.word	0x00000560
        /*00c0*/ 	.word	0x000000ff
        /*00c4*/ 	.word	0x00000008
        /*00c8*/ 	.short	0x0100
        /*00ca*/ 	.byte	0x08
	.zero		1


	//   ....[3]....
        /*00cc*/ 	.word	0x00000570
        /*00d0*/ 	.word	0x000000ff
        /*00d4*/ 	.word	0x00000028
        /*00d8*/ 	.short	0x0100
        /*00da*/ 	.byte	0x08
	.zero		1


	//   ....[4]....
        /*00dc*/ 	.word	0x00000580
        /*00e0*/ 	.word	0x000000ff
        /*00e4*/ 	.word	0x00000010
        /*00e8*/ 	.short	0x0100
        /*00ea*/ 	.byte	0x08
	.zero		1


	//   ....[5]....
        /*00ec*/ 	.word	0x00000590
        /*00f0*/ 	.word	0x000000ff
        /*00f4*/ 	.word	0x00000030
        /*00f8*/ 	.short	0x0100
        /*00fa*/ 	.byte	0x08
	.zero		1


	//   ....[6]....
        /*00fc*/ 	.word	0x000005a0
        /*0100*/ 	.word	0x000000ff
        /*0104*/ 	.word	0x00000018
        /*0108*/ 	.short	0x0100
        /*010a*/ 	.byte	0x08
	.zero		1


	//   ....[7]....
        /*010c*/ 	.word	0x000005b0
        /*0110*/ 	.word	0x000000ff
        /*0114*/ 	.word	0x00000038
        /*0118*/ 	.short	0x0100
        /*011a*/ 	.byte	0x08
	.zero		1


	//   ....[8]....
        /*011c*/ 	.word	0x00000710
        /*0120*/ 	.word	0x000000ff
        /*0124*/ 	.word	0x00000040
        /*0128*/ 	.short	0x0100
        /*012a*/ 	.byte	0x08
	.zero		1


	//   ....[9]....
        /*012c*/ 	.word	0x00000720
        /*0130*/ 	.word	0x000000ff
        /*0134*/ 	.word	0x00000060
        /*0138*/ 	.short	0x0100
        /*013a*/ 	.byte	0x08
	.zero		1


	//   ....[10]....
        /*013c*/ 	.word	0x00000730
        /*0140*/ 	.word	0x000000ff
        /*0144*/ 	.word	0x00000048
        /*0148*/ 	.short	0x0100
        /*014a*/ 	.byte	0x08
	.zero		1


	//   ....[11]....
        /*014c*/ 	.word	0x00000740
        /*0150*/ 	.word	0x000000ff
        /*0154*/ 	.word	0x00000068
        /*0158*/ 	.short	0x0100
        /*015a*/ 	.byte	0x08
	.zero		1


	//   ....[12]....
        /*015c*/ 	.word	0x00000750
        /*0160*/ 	.word	0x000000ff
        /*0164*/ 	.word	0x00000050
        /*0168*/ 	.short	0x0100
        /*016a*/ 	.byte	0x08
	.zero		1


	//   ....[13]....
        /*016c*/ 	.word	0x00000760
        /*0170*/ 	.word	0x000000ff
        /*0174*/ 	.word	0x00000070
        /*0178*/ 	.short	0x0100
        /*017a*/ 	.byte	0x08
	.zero		1


	//   ....[14]....
        /*017c*/ 	.word	0x00000770
        /*0180*/ 	.word	0x000000ff
        /*0184*/ 	.word	0x00000058
        /*0188*/ 	.short	0x0100
        /*018a*/ 	.byte	0x08
	.zero		1


	//   ....[15]....
        /*018c*/ 	.word	0x00000780
        /*0190*/ 	.word	0x000000ff
        /*0194*/ 	.word	0x00000078
        /*0198*/ 	.short	0x0100
        /*019a*/ 	.byte	0x08
	.zero		1


	//   ....[16]....
        /*019c*/ 	.word	0x00000ba0
        /*01a0*/ 	.word	0x000000ff
        /*01a4*/ 	.word	0x00000080
        /*01a8*/ 	.short	0x0100
        /*01aa*/ 	.byte	0x06
	.zero		1


	//   ....[17]....
        /*01ac*/ 	.word	0x00000c30
        /*01b0*/ 	.word	0x000000ff
        /*01b4*/ 	.word	0x00000088
        /*01b8*/ 	.short	0x0100
        /*01ba*/ 	.byte	0x06
	.zero		1


	//   ....[18]....
        /*01bc*/ 	.word	0x00001980
        /*01c0*/ 	.word	0x00000003
        /*01c4*/ 	.word	0x00000000
        /*01c8*/ 	.short	0x010a
        /*01ca*/ 	.byte	0x3f
	.zero		1


	//   ....[19]....
        /*01cc*/ 	.word	0x000019c0
        /*01d0*/ 	.word	0x00000003
        /*01d4*/ 	.word	0x00000000
        /*01d8*/ 	.short	0x010a
        /*01da*/ 	.byte	0x3f
	.zero		1


	//   ....[20]....
        /*01dc*/ 	.word	0x00001e70
        /*01e0*/ 	.word	0x000000ff
        /*01e4*/ 	.word	0x00000000
        /*01e8*/ 	.short	0x010a
        /*01ea*/ 	.byte	0x07
	.zero		1


	//   ....[21]....
        /*01ec*/ 	.word	0x00001eb0
        /*01f0*/ 	.word	0x000000ff
        /*01f4*/ 	.word	0x00000000
        /*01f8*/ 	.short	0x010a
        /*01fa*/ 	.byte	0x07
	.zero		1


	//   ....[22]....
        /*01fc*/ 	.word	0x00002250
        /*0200*/ 	.word	0x00000004
        /*0204*/ 	.word	0x00000000
        /*0208*/ 	.short	0x0101
        /*020a*/ 	.byte	0x3f
	.zero		1


	//   ....[23]....
        /*020c*/ 	.word	0x00002440
        /*0210*/ 	.word	0x00000000
        /*0214*/ 	.word	0x00000000
        /*0218*/ 	.short	0x0101
        /*021a*/ 	.byte	0x3f
	.zero		1


	//   ....[24]....
        /*021c*/ 	.word	0x00002b80
        /*0220*/ 	.word	0x000000ff
        /*0224*/ 	.word	0x00000040
        /*0228*/ 	.short	0x010a
        /*022a*/ 	.byte	0x34
	.zero		1


	//   ....[25]....
        /*022c*/ 	.word	0x00004a90
        /*0230*/ 	.word	0x000000ff
        /*0234*/ 	.word	0x00000000
        /*0238*/ 	.short	0x0101
        /*023a*/ 	.byte	0x04
	.zero		1


	//   ....[26]....
        /*023c*/ 	.word	0x00004b60
        /*0240*/ 	.word	0x00000000
        /*0244*/ 	.word	0x00000040
        /*0248*/ 	.short	0x010a
        /*024a*/ 	.byte	0x3f
	.zero		1


	//   ....[27]....
        /*024c*/ 	.word	0x000068a0
        /*0250*/ 	.word	0x000000ff
        /*0254*/ 	.word	0x00000000
        /*0258*/ 	.short	0x0101
        /*025a*/ 	.byte	0x04
	.zero		1


	//   ....[28]....
        /*025c*/ 	.word	0x00006990
        /*0260*/ 	.word	0x00000000
        /*0264*/ 	.word	0x00000040
        /*0268*/ 	.short	0x010a
        /*026a*/ 	.byte	0x3f
	.zero		1


	//   ....[29]....
        /*026c*/ 	.word	0x000086f0
        /*0270*/ 	.word	0x000000ff
        /*0274*/ 	.word	0x00000000
        /*0278*/ 	.short	0x0101
        /*027a*/ 	.byte	0x04
	.zero		1


	//   ....[30]....
        /*027c*/ 	.word	0x000087d0
        /*0280*/ 	.word	0x00000003
        /*0284*/ 	.word	0x00000040
        /*0288*/ 	.short	0x010a
        /*028a*/ 	.byte	0x3f
	.zero		1


	//   ....[31]....
        /*028c*/ 	.word	0x0000a540
        /*0290*/ 	.word	0x000000ff
        /*0294*/ 	.word	0x00000000
        /*0298*/ 	.short	0x0101
        /*029a*/ 	.byte	0x04
	.zero		1


	//   ....[32]....
        /*029c*/ 	.word	0x0000a620
        /*02a0*/ 	.word	0x00000000
        /*02a4*/ 	.word	0x00000040
        /*02a8*/ 	.short	0x010a
        /*02aa*/ 	.byte	0x3f
	.zero		1


	//   ....[33]....
        /*02ac*/ 	.word	0x0000c360
        /*02b0*/ 	.word	0x000000ff
        /*02b4*/ 	.word	0x00000000
        /*02b8*/ 	.short	0x0101
        /*02ba*/ 	.byte	0x04
	.zero		1


	//   ....[34]....
        /*02bc*/ 	.word	0x0000c440
        /*02c0*/ 	.word	0x00000000
        /*02c4*/ 	.word	0x00000040
        /*02c8*/ 	.short	0x010a
        /*02ca*/ 	.byte	0x3f
	.zero		1


	//   ....[35]....
        /*02cc*/ 	.word	0x0000e180
        /*02d0*/ 	.word	0x000000ff
        /*02d4*/ 	.word	0x00000000
        /*02d8*/ 	.short	0x0101
        /*02da*/ 	.byte	0x04
	.zero		1


	//   ....[36]....
        /*02dc*/ 	.word	0x0000e260
        /*02e0*/ 	.word	0x00000000
        /*02e4*/ 	.word	0x00000040
        /*02e8*/ 	.short	0x010a
        /*02ea*/ 	.byte	0x3f
	.zero		1


	//   ....[37]....
        /*02ec*/ 	.word	0x0000ffa0
        /*02f0*/ 	.word	0x000000ff
        /*02f4*/ 	.word	0x00000000
        /*02f8*/ 	.short	0x0101
        /*02fa*/ 	.byte	0x04
	.zero		1


	//   ....[38]....
        /*02fc*/ 	.word	0x00010070
        /*0300*/ 	.word	0x00000000
        /*0304*/ 	.word	0x00000040
        /*0308*/ 	.short	0x010a
        /*030a*/ 	.byte	0x3f
	.zero		1


	//   ....[39]....
        /*030c*/ 	.word	0x00011d70
        /*0310*/ 	.word	0x000000ff
        /*0314*/ 	.word	0x00000000
        /*0318*/ 	.short	0x0101
        /*031a*/ 	.byte	0x04
	.zero		1


	//   ....[40]....
        /*031c*/ 	.word	0x00012760
        /*0320*/ 	.word	0x000000ff
        /*0324*/ 	.word	0x00000000
        /*0328*/ 	.short	0x0101
        /*032a*/ 	.byte	0x04
	.zero		1


	//   ....[41]....
        /*032c*/ 	.word	0x00012d80
        /*0330*/ 	.word	0x000000ff
        /*0334*/ 	.word	0x00000088
        /*0338*/ 	.short	0x010a
        /*033a*/ 	.byte	0x04
	.zero		1


	//   ....[42]....
        /*033c*/ 	.word	0x00013180
        /*0340*/ 	.word	0x000000ff
        /*0344*/ 	.word	0x00000060
        /*0348*/ 	.short	0x010a
        /*034a*/ 	.byte	0x0d
	.zero		1


	//   ....[43]....
        /*034c*/ 	.word	0x00013270
        /*0350*/ 	.word	0x000000ff
        /*0354*/ 	.word	0x00000040
        /*0358*/ 	.short	0x010b
        /*035a*/ 	.byte	0x0d
	.zero		1


	//   ....[44]....
        /*035c*/ 	.word	0x000132d0
        /*0360*/ 	.word	0x000000ff
        /*0364*/ 	.word	0x00000000
        /*0368*/ 	.short	0x0101
        /*036a*/ 	.byte	0x10
	.zero		1


	//   ....[45]....
        /*036c*/ 	.word	0x00013300
        /*0370*/ 	.word	0x000000ff
        /*0374*/ 	.word	0x00000068
        /*0378*/ 	.short	0x010a
        /*037a*/ 	.byte	0x0d
	.zero		1


	//   ....[46]....
        /*037c*/ 	.word	0x00013410
        /*0380*/ 	.word	0x000000ff
        /*0384*/ 	.word	0x00000048
        /*0388*/ 	.short	0x010b
        /*038a*/ 	.byte	0x0d
	.zero		1


	//   ....[47]....
        /*038c*/ 	.word	0x00013480
        /*0390*/ 	.word	0x000000ff
        /*0394*/ 	.word	0x00000000
        /*0398*/ 	.short	0x0101
        /*039a*/ 	.byte	0x14
	.zero		1


	//   ....[48]....
        /*039c*/ 	.word	0x000134b0
        /*03a0*/ 	.word	0x000000ff
        /*03a4*/ 	.word	0x00000070
        /*03a8*/ 	.short	0x010a
        /*03aa*/ 	.byte	0x0d
	.zero		1


	//   ....[49]....
        /*03ac*/ 	.word	0x000135b0
        /*03b0*/ 	.word	0x000000ff
        /*03b4*/ 	.word	0x00000050
        /*03b8*/ 	.short	0x010b
        /*03ba*/ 	.byte	0x0d
	.zero		1


	//   ....[50]....
        /*03bc*/ 	.word	0x00013610
        /*03c0*/ 	.word	0x000000ff
        /*03c4*/ 	.word	0x00000000
        /*03c8*/ 	.short	0x0101
        /*03ca*/ 	.byte	0x15
	.zero		1


	//   ....[51]....
        /*03cc*/ 	.word	0x00013640
        /*03d0*/ 	.word	0x000000ff
        /*03d4*/ 	.word	0x00000078
        /*03d8*/ 	.short	0x010a
        /*03da*/ 	.byte	0x0d
	.zero		1


	//   ....[52]....
        /*03dc*/ 	.word	0x00013740
        /*03e0*/ 	.word	0x000000ff
        /*03e4*/ 	.word	0x00000058
        /*03e8*/ 	.short	0x010b
        /*03ea*/ 	.byte	0x0d
	.zero		1


	//   ....[53]....
        /*03ec*/ 	.word	0x000137b0
        /*03f0*/ 	.word	0x000000ff
        /*03f4*/ 	.word	0x00000000
        /*03f8*/ 	.short	0x0101
        /*03fa*/ 	.byte	0x1d
	.zero		1


	//   ....[54]....
        /*03fc*/ 	.word	0x000137f0
        /*0400*/ 	.word	0x000000ff
        /*0404*/ 	.word	0x00000060
        /*0408*/ 	.short	0x010a
        /*040a*/ 	.byte	0x0d
	.zero		1


	//   ....[55]....
        /*040c*/ 	.word	0x000138e0
        /*0410*/ 	.word	0x000000ff
        /*0414*/ 	.word	0x00000040
        /*0418*/ 	.short	0x010b
        /*041a*/ 	.byte	0x0d
	.zero		1


	//   ....[56]....
        /*041c*/ 	.word	0x00013920
        /*0420*/ 	.word	0x000000ff
        /*0424*/ 	.word	0x00000000
        /*0428*/ 	.short	0x0101
        /*042a*/ 	.byte	0x10
	.zero		1


	//   ....[57]....
        /*042c*/ 	.word	0x00013950
        /*0430*/ 	.word	0x000000ff
        /*0434*/ 	.word	0x00000068
        /*0438*/ 	.short	0x010a
        /*043a*/ 	.byte	0x0d
	.zero		1


	//   ....[58]....
        /*043c*/ 	.word	0x00013a50
        /*0440*/ 	.word	0x000000ff
        /*0444*/ 	.word	0x00000048
        /*0448*/ 	.short	0x010b
        /*044a*/ 	.byte	0x0d
	.zero		1


	//   ....[59]....
        /*044c*/ 	.word	0x00013a90
        /*0450*/ 	.word	0x000000ff
        /*0454*/ 	.word	0x00000000
        /*0458*/ 	.short	0x0101
        /*045a*/ 	.byte	0x14
	.zero		1


	//   ....[60]....
        /*045c*/ 	.word	0x00013ad0
        /*0460*/ 	.word	0x000000ff
        /*0464*/ 	.word	0x00000070
        /*0468*/ 	.short	0x010a
        /*046a*/ 	.byte	0x0d
	.zero		1


	//   ....[61]....
        /*046c*/ 	.word	0x00013bb0
        /*0470*/ 	.word	0x000000ff
        /*0474*/ 	.word	0x00000050
        /*0478*/ 	.short	0x010b
        /*047a*/ 	.byte	0x0d
	.zero		1


	//   ....[62]....
        /*047c*/ 	.word	0x00013bf0
        /*0480*/ 	.word	0x000000ff
        /*0484*/ 	.word	0x00000000
        /*0488*/ 	.short	0x0101
        /*048a*/ 	.byte	0x15
	.zero		1


	//   ....[63]....
        /*048c*/ 	.word	0x00013c20
        /*0490*/ 	.word	0x000000ff
        /*0494*/ 	.word	0x00000078
        /*0498*/ 	.short	0x010a
        /*049a*/ 	.byte	0x0d
	.zero		1


	//   ....[64]....
        /*049c*/ 	.word	0x00013d20
        /*04a0*/ 	.word	0x000000ff
        /*04a4*/ 	.word	0x00000058
        /*04a8*/ 	.short	0x010b
        /*04aa*/ 	.byte	0x0d
	.zero		1


	//   ....[65]....
        /*04ac*/ 	.word	0x00013d70
        /*04b0*/ 	.word	0x000000ff
        /*04b4*/ 	.word	0x00000000
        /*04b8*/ 	.short	0x0101
        /*04ba*/ 	.byte	0x1d
	.zero		1


	//   ....[66]....
        /*04bc*/ 	.word	0x00014430
        /*04c0*/ 	.word	0x00000000
        /*04c4*/ 	.word	0x00000060
        /*04c8*/ 	.short	0x010a
        /*04ca*/ 	.byte	0x3f
	.zero		1


	//   ....[67]....
        /*04cc*/ 	.word	0x00014470
        /*04d0*/ 	.word	0x00000000
        /*04d4*/ 	.word	0x00000068
        /*04d8*/ 	.short	0x010a
        /*04da*/ 	.byte	0x3f
	.zero		1


	//   ....[68]....
        /*04dc*/ 	.word	0x000144b0
        /*04e0*/ 	.word	0x00000000
        /*04e4*/ 	.word	0x00000070
        /*04e8*/ 	.short	0x010a
        /*04ea*/ 	.byte	0x3f
	.zero		1


	//   ....[69]....
        /*04ec*/ 	.word	0x00014510
        /*04f0*/ 	.word	0x00000000
        /*04f4*/ 	.word	0x00000078
        /*04f8*/ 	.short	0x010a
        /*04fa*/ 	.byte	0x3f
	.zero		1


	//   ....[70]....
        /*04fc*/ 	.word	0x00014860
        /*0500*/ 	.word	0x0000000f
        /*0504*/ 	.word	0x00000020
        /*0508*/ 	.short	0x010a
        /*050a*/ 	.byte	0x3f
	.zero		1


	//   ....[71]....
        /*050c*/ 	.word	0x00014c10
        /*0510*/ 	.word	0x00000004
        /*0514*/ 	.word	0x00000088
        /*0518*/ 	.short	0x0101
        /*051a*/ 	.byte	0x3f
	.zero		1


	//   ....[72]....
        /*051c*/ 	.word	0x00015340
        /*0520*/ 	.word	0x00000005
        /*0524*/ 	.word	0x00000000
        /*0528*/ 	.short	0x010a
        /*052a*/ 	.byte	0x3f
	.zero		1


	//   ....[73]....
        /*052c*/ 	.word	0x000153c0
        /*0530*/ 	.word	0x00000007
        /*0534*/ 	.word	0x00000000
        /*0538*/ 	.short	0x010a
        /*053a*/ 	.byte	0x3f
	.zero		1


	//   ....[74]....
        /*053c*/ 	.word	0x00015450
        /*0540*/ 	.word	0x00000006
        /*0544*/ 	.word	0x00000000
        /*0548*/ 	.short	0x010a
        /*054a*/ 	.byte	0x3f
	.zero		1


	//   ....[75]....
        /*054c*/ 	.word	0x000154e0
        /*0550*/ 	.word	0x00000003
        /*0554*/ 	.word	0x00000000
        /*0558*/ 	.short	0x010a
        /*055a*/ 	.byte	0x3f
	.zero		1


	//   ....[76]....
        /*055c*/ 	.word	0x00015540
        /*0560*/ 	.word	0x00000003
        /*0564*/ 	.word	0x00000000
        /*0568*/ 	.short	0x010a
        /*056a*/ 	.byte	0x3f
	.zero		1


	//   ....[77]....
        /*056c*/ 	.word	0x000155a0
        /*0570*/ 	.word	0x00000005
        /*0574*/ 	.word	0x00000000
        /*0578*/ 	.short	0x010a
        /*057a*/ 	.byte	0x3f
	.zero		1


	//   ....[78]....
        /*057c*/ 	.word	0x00015600
        /*0580*/ 	.word	0x00000003
        /*0584*/ 	.word	0x00000040
        /*0588*/ 	.short	0x010a
        /*058a*/ 	.byte	0x3f
	.zero		1


	//   ....[79]....
        /*058c*/ 	.word	0x00015650
        /*0590*/ 	.word	0x00000000
        /*0594*/ 	.word	0x00000040
        /*0598*/ 	.short	0x010a
        /*059a*/ 	.byte	0x3f
	.zero		1


	//   ....[80]....
        /*059c*/ 	.word	0x000156a0
        /*05a0*/ 	.word	0x00000000
        /*05a4*/ 	.word	0x00000040
        /*05a8*/ 	.short	0x010a
        /*05aa*/ 	.byte	0x3f
	.zero		1


	//   ....[81]....
        /*05ac*/ 	.word	0x000156f0
        /*05b0*/ 	.word	0x00000003
        /*05b4*/ 	.word	0x00000040
        /*05b8*/ 	.short	0x010a
        /*05ba*/ 	.byte	0x3f
	.zero		1


	//   ....[82]....
        /*05bc*/ 	.word	0x00015740
        /*05c0*/ 	.word	0x00000000
        /*05c4*/ 	.word	0x00000040
        /*05c8*/ 	.short	0x010a
        /*05ca*/ 	.byte	0x3f
	.zero		1


	//   ....[83]....
        /*05cc*/ 	.word	0x00015790
        /*05d0*/ 	.word	0x00000000
        /*05d4*/ 	.word	0x00000040
        /*05d8*/ 	.short	0x010a
        /*05da*/ 	.byte	0x3f
	.zero		1


	//   ....[84]....
        /*05dc*/ 	.word	0x000157e0
        /*05e0*/ 	.word	0x00000000
        /*05e4*/ 	.word	0x00000040
        /*05e8*/ 	.short	0x010a
        /*05ea*/ 	.byte	0x3f
	.zero		1


	//   ....[85]....
        /*05ec*/ 	.word	0x00015830
        /*05f0*/ 	.word	0x00000000
        /*05f4*/ 	.word	0x00000040
        /*05f8*/ 	.short	0x010a
        /*05fa*/ 	.byte	0x3f
	.zero		1


	//   ....[86]....
        /*05fc*/ 	.word	0x00015890
        /*0600*/ 	.word	0x00000007
        /*0604*/ 	.word	0x00000088
        /*0608*/ 	.short	0x010a
        /*060a*/ 	.byte	0x3f
	.zero		1


	//   ....[87]....
        /*060c*/ 	.word	0x000158f0
        /*0610*/ 	.word	0x00000004
        /*0614*/ 	.word	0x00000060
        /*0618*/ 	.short	0x010a
        /*061a*/ 	.byte	0x3f
	.zero		1


	//   ....[88]....
        /*061c*/ 	.word	0x00015950
        /*0620*/ 	.word	0x00000004
        /*0624*/ 	.word	0x00000068
        /*0628*/ 	.short	0x010a
        /*062a*/ 	.byte	0x3f
	.zero		1


	//   ....[89]....
        /*062c*/ 	.word	0x000159b0
        /*0630*/ 	.word	0x00000004
        /*0634*/ 	.word	0x00000070
        /*0638*/ 	.short	0x010a
        /*063a*/ 	.byte	0x3f
	.zero		1


	//   ....[90]....
        /*063c*/ 	.word	0x00015a10
        /*0640*/ 	.word	0x00000004
        /*0644*/ 	.word	0x00000078
        /*0648*/ 	.short	0x010a
        /*064a*/ 	.byte	0x3f
	.zero		1


	//   ....[91]....
        /*064c*/ 	.word	0x00015a70
        /*0650*/ 	.word	0x00000004
        /*0654*/ 	.word	0x00000060
        /*0658*/ 	.short	0x010a
        /*065a*/ 	.byte	0x3f
	.zero		1


	//   ....[92]....
        /*065c*/ 	.word	0x00015ad0
        /*0660*/ 	.word	0x00000004
        /*0664*/ 	.word	0x00000068
        /*0668*/ 	.short	0x010a
        /*066a*/ 	.byte	0x3f
	.zero		1


	//   ....[93]....
        /*066c*/ 	.word	0x00015b30
        /*0670*/ 	.word	0x00000004
        /*0674*/ 	.word	0x00000070
        /*0678*/ 	.short	0x010a
        /*067a*/ 	.byte	0x3f
	.zero		1


	//   ....[94]....
        /*067c*/ 	.word	0x00015b90
        /*0680*/ 	.word	0x00000004
        /*0684*/ 	.word	0x00000078
        /*0688*/ 	.short	0x010a
        /*068a*/ 	.byte	0x3f
	.zero		1


	//   ....[95]....
        /*068c*/ 	.word	0x00015be0
        /*0690*/ 	.word	0x00000000
        /*0694*/ 	.word	0x00000060
        /*0698*/ 	.short	0x010a
        /*069a*/ 	.byte	0x3f
	.zero		1


	//   ....[96]....
        /*069c*/ 	.word	0x00015c30
        /*06a0*/ 	.word	0x00000000
        /*06a4*/ 	.word	0x00000068
        /*06a8*/ 	.short	0x010a
        /*06aa*/ 	.byte	0x3f
	.zero		1


	//   ....[97]....
        /*06ac*/ 	.word	0x00015c80
        /*06b0*/ 	.word	0x00000000
        /*06b4*/ 	.word	0x00000070
        /*06b8*/ 	.short	0x010a
        /*06ba*/ 	.byte	0x3f
	.zero		1


	//   ....[98]....
        /*06bc*/ 	.word	0x00015d50
        /*06c0*/ 	.word	0x0000000f
        /*06c4*/ 	.word	0x00000020
        /*06c8*/ 	.short	0x010a
        /*06ca*/ 	.byte	0x3f
	.zero		1


	//   ....[99]....
        /*06cc*/ 	.word	0x00015e20
        /*06d0*/ 	.word	0x00000005
        /*06d4*/ 	.word	0x00000000
        /*06d8*/ 	.short	0x010a
        /*06da*/ 	.byte	0x3f
	.zero		1


	//   ....[100]....
        /*06dc*/ 	.word	0x00015e70
        /*06e0*/ 	.word	0x00000007
        /*06e4*/ 	.word	0x00000000
        /*06e8*/ 	.short	0x010a
        /*06ea*/ 	.byte	0x3f
	.zero		1


	//   ....[101]....
        /*06ec*/ 	.word	0x00015ec0
        /*06f0*/ 	.word	0x00000006
        /*06f4*/ 	.word	0x00000000
        /*06f8*/ 	.short	0x010a
        /*06fa*/ 	.byte	0x3f
	.zero		1


	//----- nvinfo : EIATTR_NUM_MBARRIERS
	.align		4
.L_40:
        /*06fc*/ 	.byte	0x03, 0x38
        /*06fe*/ 	.short	0x0012


	//----- nvinfo : EIATTR_EXIT_INSTR_OFFSETS
	.align		4
        /*0700*/ 	.byte	0x04, 0x1c
        /*0702*/ 	.short	(.L_42 - .L_41)


	//   ....[0]....
.L_41:
        /*0704*/ 	.word	0x00015530


	//----- nvinfo : EIATTR_MAX_THREADS
	.align		4
.L_42:
        /*0708*/ 	.byte	0x04, 0x05
        /*070a*/ 	.short	(.L_44 - .L_43)
.L_43:
        /*070c*/ 	.word	0x00000180
        /*0710*/ 	.word	0x00000001
        /*0714*/ 	.word	0x00000001


	//----- nvinfo : EIATTR_CRS_STACK_SIZE
	.align		4
.L_44:
        /*0718*/ 	.byte	0x04, 0x1e
        /*071a*/ 	.short	(.L_46 - .L_45)
.L_45:
        /*071c*/ 	.word	0x00000000


	//----- nvinfo : EIATTR_CBANK_PARAM_SIZE
	.align		4
.L_46:
        /*0720*/ 	.byte	0x03, 0x19
        /*0722*/ 	.short	0x0770


	//----- nvinfo : EIATTR_PARAM_CBANK
	.align		4
        /*0724*/ 	.byte	0x04, 0x0a
        /*0726*/ 	.short	(.L_48 - .L_47)
	.align		4
.L_47:
        /*0728*/ 	.word	index@(.nv.constant0._ZN7cutlass13device_kernelINS_4gemm6kernel13GemmUniversalIN4cute5tupleIJiiiiEEENS1_10collective13CollectiveMmaINS1_34MainloopSm90TmaGmmaWarpSpecializedILi4ENS5_IJNS4_1CILi2EEENSA_ILi1EEESC_EEENS1_35KernelTmaWarpSpecializedCooperativeEEENS5_IJNSA_ILi256EEENSA_ILi128EEENSA_ILi64EEEEEENS_10bfloat16_tENS5_IJlSC_lEEESK_SL_NS4_8TiledMMAINS4_8MMA_AtomIJNS4_4SM904GMMA28MMA_64x128x16_F32BF16BF16_SSILNSP_5MajorE0ELSR_0ELNSP_7ScaleInE1ELSS_1EEEEEENS4_6LayoutISD_NS5_IJSC_NSA_ILi0EEESW_EEEEENS5_IJNS4_10UnderscoreESZ_SZ_EEEEENS4_13SM90_TMA_LOADENS4_14ComposedLayoutINS4_7SwizzleILi3ELi4ELi3EEENS4_18smem_ptr_flag_bitsILi16EEENSV_INS5_IJNSA_ILi8EEESI_EEENS5_IJSI_SC_EEEEEEEvNS4_8identityENS4_23SM90_TMA_LOAD_MULTICASTES1C_vS1D_EENS_8epilogue10collective18CollectiveEpilogueINS1G_22Sm90TmaWarpSpecializedILi4ELi2ELi16ELb1ELb0EEEJSJ_NS5_IJSH_NSA_ILi32EEEEEESK_SL_SK_SL_NS1G_6fusion15FusionCallbacksIS1K_NS1N_13LinCombEltActINS1G_6thread7SigmoidESK_fSK_fLNS_15FloatRoundStyleE2EEESJ_S1M_JEEES12_NS13_INS14_ILi2ELi4ELi3EEES17_NSV_INS5_IJS18_S1L_EEENS5_IJS1L_SC_EEEEEEENS4_17SM75_U32x4_LDSM_NENS4_14SM90_TMA_STOREES1Z_NS4_17SM90_U32x4_STSM_NENS4_9Copy_AtomIJS22_NS_6half_tEEEEvEEEvvEEEEvNT_6ParamsE)
        /*072c*/ 	.short	0x0210
        /*072e*/ 	.short	0x0770


	//----- nvinfo : EIATTR_SW_WAR
	.align		4
.L_48:
        /*0730*/ 	.byte	0x04, 0x36
        /*0732*/ 	.short	(.L_50 - .L_49)
.L_49:
        /*0734*/ 	.word	0x00000008
.L_50:


//--------------------- .nv.callgraph             --------------------------
	.section	.nv.callgraph,"",@"SHT_CUDA_CALLGRAPH"
	.align	4
	.sectionentsize	8
	.align		4
        /*0000*/ 	.word	0x00000000
	.align		4
        /*0004*/ 	.word	0xffffffff
	.align		4
        /*0008*/ 	.word	index@(_ZN7cutlass13device_kernelINS_4gemm6kernel13GemmUniversalIN4cute5tupleIJiiiiEEENS1_10collective13CollectiveMmaINS1_34MainloopSm90TmaGmmaWarpSpecializedILi4ENS5_IJNS4_1CILi2EEENSA_ILi1EEESC_EEENS1_35KernelTmaWarpSpecializedCooperativeEEENS5_IJNSA_ILi256EEENSA_ILi128EEENSA_ILi64EEEEEENS_10bfloat16_tENS5_IJlSC_lEEESK_SL_NS4_8TiledMMAINS4_8MMA_AtomIJNS4_4SM904GMMA28MMA_64x128x16_F32BF16BF16_SSILNSP_5MajorE0ELSR_0ELNSP_7ScaleInE1ELSS_1EEEEEENS4_6LayoutISD_NS5_IJSC_NSA_ILi0EEESW_EEEEENS5_IJNS4_10UnderscoreESZ_SZ_EEEEENS4_13SM90_TMA_LOADENS4_14ComposedLayoutINS4_7SwizzleILi3ELi4ELi3EEENS4_18smem_ptr_flag_bitsILi16EEENSV_INS5_IJNSA_ILi8EEESI_EEENS5_IJSI_SC_EEEEEEEvNS4_8identityENS4_23SM90_TMA_LOAD_MULTICASTES1C_vS1D_EENS_8epilogue10collective18CollectiveEpilogueINS1G_22Sm90TmaWarpSpecializedILi4ELi2ELi16ELb1ELb0EEEJSJ_NS5_IJSH_NSA_ILi32EEEEEESK_SL_SK_SL_NS1G_6fusion15FusionCallbacksIS1K_NS1N_13LinCombEltActINS1G_6thread7SigmoidESK_fSK_fLNS_15FloatRoundStyleE2EEESJ_S1M_JEEES12_NS13_INS14_ILi2ELi4ELi3EEES17_NSV_INS5_IJS18_S1L_EEENS5_IJS1L_SC_EEEEEEENS4_17SM75_U32x4_LDSM_NENS4_14SM90_TMA_STOREES1Z_NS4_17SM90_U32x4_STSM_NENS4_9Copy_AtomIJS22_NS_6half_tEEEEvEEEvvEEEEvNT_6ParamsE)
	.align		4
        /*000c*/ 	.word	index@(__assertfail)
	.align		4
        /*0010*/ 	.word	0x00000000
	.align		4
        /*0014*/ 	.word	0xfffffffe
	.align		4
        /*0018*/ 	.word	0x00000000
	.align		4
        /*001c*/ 	.word	0xfffffffd
	.align		4
        /*0020*/ 	.word	0x00000000
	.align		4
        /*0024*/ 	.word	0xfffffffc


//--------------------- .nv.constant4             --------------------------
	.section	.nv.constant4,"a",@progbits
	.align	8
	.align		8
.nv.constant4:
        /*0000*/ 	.dword	__assertfail
	.align		8
        /*0008*/ 	.dword	__unnamed_1
	.align		8
        /*0010*/ 	.dword	__unnamed_2
	.align		8
        /*0018*/ 	.dword	_ZN39_INTERNAL_36d1f4bf_4_k_cu_a83bb993_27934cuda3std3__45__cpo5beginE
	.align		8
        /*0020*/ 	.dword	_ZN39_INTERNAL_36d1f4bf_4_k_cu_a83bb993_27934cuda3std3__45__cpo3endE
	.align		8
        /*0028*/ 	.dword	_ZN39_INTERNAL_36d1f4bf_4_k_cu_a83bb993_27934cuda3std3__45__cpo6cbeginE
	.align		8
        /*0030*/ 	.dword	_ZN39_INTERNAL_36d1f4bf_4_k_cu_a83bb993_27934cuda3std3__45__cpo4cendE
	.align		8
        /*0038*/ 	.dword	_ZN39_INTERNAL_36d1f4bf_4_k_cu_a83bb993_27934cuda3std3__441_GLOBAL__N__36d1f4bf_4_k_cu_a83bb993_27936ignoreE
	.align		8
        /*0040*/ 	.dword	_ZN39_INTERNAL_36d1f4bf_4_k_cu_a83bb993_27934cuda3std3__419piecewise_constructE
	.align		8
        /*0048*/ 	.dword	_ZN39_INTERNAL_36d1f4bf_4_k_cu_a83bb993_27934cuda3std3__48in_placeE
	.align		8
        /*0050*/ 	.dword	_ZN39_INTERNAL_36d1f4bf_4_k_cu_a83bb993_27934cuda3std6ranges3__45__cpo4swapE
	.align		8
        /*0058*/ 	.dword	_ZN39_INTERNAL_36d1f4bf_4_k_cu_a83bb993_27934cuda3std6ranges3__45__cpo9iter_moveE
	.align		8
        /*0060*/ 	.dword	_ZN39_INTERNAL_36d1f4bf_4_k_cu_a83bb993_27934cute7productE
	.align		8
        /*0068*/ 	.dword	_ZN39_INTERNAL_36d1f4bf_4_k_cu_a83bb993_27934cute1_E
	.align		8
        /*0070*/ 	.dword	$str$22
	.align		8
        /*0078*/ 	.dword	$str$23
	.align		8
        /*0080*/ 	.dword	$str$26
	.align		8
        /*0088*/ 	.dword	$str$27


//--------------------- .text._ZN7cutlass13device_kernelINS_4gemm6kernel13GemmUniversalIN4cute5tupleIJiiiiEEENS1_10collective13CollectiveMmaINS1_34MainloopSm90TmaGmmaWarpSpecializedILi4ENS5_IJNS4_1CILi2EEENSA_ILi1EEESC_EEENS1_35KernelTmaWarpSpecializedCooperativeEEENS5_IJNSA_ILi256EEENSA_ILi128EEENSA_ILi64EEEEEENS_10bfloat16_tENS5_IJlSC_lEEESK_SL_NS4_8TiledMMAINS4_8MMA_AtomIJNS4_4SM904GMMA28MMA_64x128x16_F32BF16BF16_SSILNSP_5MajorE0ELSR_0ELNSP_7ScaleInE1ELSS_1EEEEEENS4_6LayoutISD_NS5_IJSC_NSA_ILi0EEESW_EEEEENS5_IJNS4_10UnderscoreESZ_SZ_EEEEENS4_13SM90_TMA_LOADENS4_14ComposedLayoutINS4_7SwizzleILi3ELi4ELi3EEENS4_18smem_ptr_flag_bitsILi16EEENSV_INS5_IJNSA_ILi8EEESI_EEENS5_IJSI_SC_EEEEEEEvNS4_8identityENS4_23SM90_TMA_LOAD_MULTICASTES1C_vS1D_EENS_8epilogue10collective18CollectiveEpilogueINS1G_22Sm90TmaWarpSpecializedILi4ELi2ELi16ELb1ELb0EEEJSJ_NS5_IJSH_NSA_ILi32EEEEEESK_SL_SK_SL_NS1G_6fusion15FusionCallbacksIS1K_NS1N_13LinCombEltActINS1G_6thread7SigmoidESK_fSK_fLNS_15FloatRoundStyleE2EEESJ_S1M_JEEES12_NS13_INS14_ILi2ELi4ELi3EEES17_NSV_INS5_IJS18_S1L_EEENS5_IJS1L_SC_EEEEEEENS4_17SM75_U32x4_LDSM_NENS4_14SM90_TMA_STOREES1Z_NS4_17SM90_U32x4_STSM_NENS4_9Copy_AtomIJS22_NS_6half_tEEEEvEEEvvEEEEvNT_6ParamsE --------------------------
	.section	.text._ZN7cutlass13device_kernelINS_4gemm6kernel13GemmUniversalIN4cute5tupleIJiiiiEEENS1_10collective13CollectiveMmaINS1_34MainloopSm90TmaGmmaWarpSpecializedILi4ENS5_IJNS4_1CILi2EEENSA_ILi1EEESC_EEENS1_35KernelTmaWarpSpecializedCooperativeEEENS5_IJNSA_ILi256EEENSA_ILi128EEENSA_ILi64EEEEEENS_10bfloat16_tENS5_IJlSC_lEEESK_SL_NS4_8TiledMMAINS4_8MMA_AtomIJNS4_4SM904GMMA28MMA_64x128x16_F32BF16BF16_SSILNSP_5MajorE0ELSR_0ELNSP_7ScaleInE1ELSS_1EEEEEENS4_6LayoutISD_NS5_IJSC_NSA_ILi0EEESW_EEEEENS5_IJNS4_10UnderscoreESZ_SZ_EEEEENS4_13SM90_TMA_LOADENS4_14ComposedLayoutINS4_7SwizzleILi3ELi4ELi3EEENS4_18smem_ptr_flag_bitsILi16EEENSV_INS5_IJNSA_ILi8EEESI_EEENS5_IJSI_SC_EEEEEEEvNS4_8identityENS4_23SM90_TMA_LOAD_MULTICASTES1C_vS1D_EENS_8epilogue10collective18CollectiveEpilogueINS1G_22Sm90TmaWarpSpecializedILi4ELi2ELi16ELb1ELb0EEEJSJ_NS5_IJSH_NSA_ILi32EEEEEESK_SL_SK_SL_NS1G_6fusion15FusionCallbacksIS1K_NS1N_13LinCombEltActINS1G_6thread7SigmoidESK_fSK_fLNS_15FloatRoundStyleE2EEESJ_S1M_JEEES12_NS13_INS14_ILi2ELi4ELi3EEES17_NSV_INS5_IJS18_S1L_EEENS5_IJS1L_SC_EEEEEEENS4_17SM75_U32x4_LDSM_NENS4_14SM90_TMA_STOREES1Z_NS4_17SM90_U32x4_STSM_NENS4_9Copy_AtomIJS22_NS_6half_tEEEEvEEEvvEEEEvNT_6ParamsE,"ax",@progbits
	.align	128
.text._ZN7cutlass13device_kernelINS_4gemm6kernel13GemmUniversalIN4cute5tupleIJiiiiEEENS1_10collective13CollectiveMmaINS1_34MainloopSm90TmaGmmaWarpSpecializedILi4ENS5_IJNS4_1CILi2EEENSA_ILi1EEESC_EEENS1_35KernelTmaWarpSpecializedCooperativeEEENS5_IJNSA_ILi256EEENSA_ILi128EEENSA_ILi64EEEEEENS_10bfloat16_tENS5_IJlSC_lEEESK_SL_NS4_8TiledMMAINS4_8MMA_AtomIJNS4_4SM904GMMA28MMA_64x128x16_F32BF16BF16_SSILNSP_5MajorE0ELSR_0ELNSP_7ScaleInE1ELSS_1EEEEEENS4_6LayoutISD_NS5_IJSC_NSA_ILi0EEESW_EEEEENS5_IJNS4_10UnderscoreESZ_SZ_EEEEENS4_13SM90_TMA_LOADENS4_14ComposedLayoutINS4_7SwizzleILi3ELi4ELi3EEENS4_18smem_ptr_flag_bitsILi16EEENSV_INS5_IJNSA_ILi8EEESI_EEENS5_IJSI_SC_EEEEEEEvNS4_8identityENS4_23SM90_TMA_LOAD_MULTICASTES1C_vS1D_EENS_8epilogue10collective18CollectiveEpilogueINS1G_22Sm90TmaWarpSpecializedILi4ELi2ELi16ELb1ELb0EEEJSJ_NS5_IJSH_NSA_ILi32EEEEEESK_SL_SK_SL_NS1G_6fusion15FusionCallbacksIS1K_NS1N_13LinCombEltActINS1G_6thread7SigmoidESK_fSK_fLNS_15FloatRoundStyleE2EEESJ_S1M_JEEES12_NS13_INS14_ILi2ELi4ELi3EEES17_NSV_INS5_IJS18_S1L_EEENS5_IJS1L_SC_EEEEEEENS4_17SM75_U32x4_LDSM_NENS4_14SM90_TMA_STOREES1Z_NS4_17SM90_U32x4_STSM_NENS4_9Copy_AtomIJS22_NS_6half_tEEEEvEEEvvEEEEvNT_6ParamsE:
        .type           _ZN7cutlass13device_kernelINS_4gemm6kernel13GemmUniversalIN4cute5tupleIJiiiiEEENS1_10collective13CollectiveMmaINS1_34MainloopSm90TmaGmmaWarpSpecializedILi4ENS5_IJNS4_1CILi2EEENSA_ILi1EEESC_EEENS1_35KernelTmaWarpSpecializedCooperativeEEENS5_IJNSA_ILi256EEENSA_ILi128EEENSA_ILi64EEEEEENS_10bfloat16_tENS5_IJlSC_lEEESK_SL_NS4_8TiledMMAINS4_8MMA_AtomIJNS4_4SM904GMMA28MMA_64x128x16_F32BF16BF16_SSILNSP_5MajorE0ELSR_0ELNSP_7ScaleInE1ELSS_1EEEEEENS4_6LayoutISD_NS5_IJSC_NSA_ILi0EEESW_EEEEENS5_IJNS4_10UnderscoreESZ_SZ_EEEEENS4_13SM90_TMA_LOADENS4_14ComposedLayoutINS4_7SwizzleILi3ELi4ELi3EEENS4_18smem_ptr_flag_bitsILi16EEENSV_INS5_IJNSA_ILi8EEESI_EEENS5_IJSI_SC_EEEEEEEvNS4_8identityENS4_23SM90_TMA_LOAD_MULTICASTES1C_vS1D_EENS_8epilogue10collective18CollectiveEpilogueINS1G_22Sm90TmaWarpSpecializedILi4ELi2ELi16ELb1ELb0EEEJSJ_NS5_IJSH_NSA_ILi32EEEEEESK_SL_SK_SL_NS1G_6fusion15FusionCallbacksIS1K_NS1N_13LinCombEltActINS1G_6thread7SigmoidESK_fSK_fLNS_15FloatRoundStyleE2EEESJ_S1M_JEEES12_NS13_INS14_ILi2ELi4ELi3EEES17_NSV_INS5_IJS18_S1L_EEENS5_IJS1L_SC_EEEEEEENS4_17SM75_U32x4_LDSM_NENS4_14SM90_TMA_STOREES1Z_NS4_17SM90_U32x4_STSM_NENS4_9Copy_AtomIJS22_NS_6half_tEEEEvEEEvvEEEEvNT_6ParamsE,@function
        .size           _ZN7cutlass13device_kernelINS_4gemm6kernel13GemmUniversalIN4cute5tupleIJiiiiEEENS1_10collective13CollectiveMmaINS1_34MainloopSm90TmaGmmaWarpSpecializedILi4ENS5_IJNS4_1CILi2EEENSA_ILi1EEESC_EEENS1_35KernelTmaWarpSpecializedCooperativeEEENS5_IJNSA_ILi256EEENSA_ILi128EEENSA_ILi64EEEEEENS_10bfloat16_tENS5_IJlSC_lEEESK_SL_NS4_8TiledMMAINS4_8MMA_AtomIJNS4_4SM904GMMA28MMA_64x128x16_F32BF16BF16_SSILNSP_5MajorE0ELSR_0ELNSP_7ScaleInE1ELSS_1EEEEEENS4_6LayoutISD_NS5_IJSC_NSA_ILi0EEESW_EEEEENS5_IJNS4_10UnderscoreESZ_SZ_EEEEENS4_13SM90_TMA_LOADENS4_14ComposedLayoutINS4_7SwizzleILi3ELi4ELi3EEENS4_18smem_ptr_flag_bitsILi16EEENSV_INS5_IJNSA_ILi8EEESI_EEENS5_IJSI_SC_EEEEEEEvNS4_8identityENS4_23SM90_TMA_LOAD_MULTICASTES1C_vS1D_EENS_8epilogue10collective18CollectiveEpilogueINS1G_22Sm90TmaWarpSpecializedILi4ELi2ELi16ELb1ELb0EEEJSJ_NS5_IJSH_NSA_ILi32EEEEEESK_SL_SK_SL_NS1G_6fusion15FusionCallbacksIS1K_NS1N_13LinCombEltActINS1G_6thread7SigmoidESK_fSK_fLNS_15FloatRoundStyleE2EEESJ_S1M_JEEES12_NS13_INS14_ILi2ELi4ELi3EEES17_NSV_INS5_IJS18_S1L_EEENS5_IJS1L_SC_EEEEEEENS4_17SM75_U32x4_LDSM_NENS4_14SM90_TMA_STOREES1Z_NS4_17SM90_U32x4_STSM_NENS4_9Copy_AtomIJS22_NS_6half_tEEEEvEEEvvEEEEvNT_6ParamsE,(.L_x_647 - _ZN7cutlass13device_kernelINS_4gemm6kernel13GemmUniversalIN4cute5tupleIJiiiiEEENS1_10collective13CollectiveMmaINS1_34MainloopSm90TmaGmmaWarpSpecializedILi4ENS5_IJNS4_1CILi2EEENSA_ILi1EEESC_EEENS1_35KernelTmaWarpSpecializedCooperativeEEENS5_IJNSA_ILi256EEENSA_ILi128EEENSA_ILi64EEEEEENS_10bfloat16_tENS5_IJlSC_lEEESK_SL_NS4_8TiledMMAINS4_8MMA_AtomIJNS4_4SM904GMMA28MMA_64x128x16_F32BF16BF16_SSILNSP_5MajorE0ELSR_0ELNSP_7ScaleInE1ELSS_1EEEEEENS4_6LayoutISD_NS5_IJSC_NSA_ILi0EEESW_EEEEENS5_IJNS4_10UnderscoreESZ_SZ_EEEEENS4_13SM90_TMA_LOADENS4_14ComposedLayoutINS4_7SwizzleILi3ELi4ELi3EEENS4_18smem_ptr_flag_bitsILi16EEENSV_INS5_IJNSA_ILi8EEESI_EEENS5_IJSI_SC_EEEEEEEvNS4_8identityENS4_23SM90_TMA_LOAD_MULTICASTES1C_vS1D_EENS_8epilogue10collective18CollectiveEpilogueINS1G_22Sm90TmaWarpSpecializedILi4ELi2ELi16ELb1ELb0EEEJSJ_NS5_IJSH_NSA_ILi32EEEEEESK_SL_SK_SL_NS1G_6fusion15FusionCallbacksIS1K_NS1N_13LinCombEltActINS1G_6thread7SigmoidESK_fSK_fLNS_15FloatRoundStyleE2EEESJ_S1M_JEEES12_NS13_INS14_ILi2ELi4ELi3EEES17_NSV_INS5_IJS18_S1L_EEENS5_IJS1L_SC_EEEEEEENS4_17SM75_U32x4_LDSM_NENS4_14SM90_TMA_STOREES1Z_NS4_17SM90_U32x4_STSM_NENS4_9Copy_AtomIJS22_NS_6half_tEEEEvEEEvvEEEEvNT_6ParamsE)
        .other          _ZN7cutlass13device_kernelINS_4gemm6kernel13GemmUniversalIN4cute5tupleIJiiiiEEENS1_10collective13CollectiveMmaINS1_34MainloopSm90TmaGmmaWarpSpecializedILi4ENS5_IJNS4_1CILi2EEENSA_ILi1EEESC_EEENS1_35KernelTmaWarpSpecializedCooperativeEEENS5_IJNSA_ILi256EEENSA_ILi128EEENSA_ILi64EEEEEENS_10bfloat16_tENS5_IJlSC_lEEESK_SL_NS4_8TiledMMAINS4_8MMA_AtomIJNS4_4SM904GMMA28MMA_64x128x16_F32BF16BF16_SSILNSP_5MajorE0ELSR_0ELNSP_7ScaleInE1ELSS_1EEEEEENS4_6LayoutISD_NS5_IJSC_NSA_ILi0EEESW_EEEEENS5_IJNS4_10UnderscoreESZ_SZ_EEEEENS4_13SM90_TMA_LOADENS4_14ComposedLayoutINS4_7SwizzleILi3ELi4ELi3EEENS4_18smem_ptr_flag_bitsILi16EEENSV_INS5_IJNSA_ILi8EEESI_EEENS5_IJSI_SC_EEEEEEEvNS4_8identityENS4_23SM90_TMA_LOAD_MULTICASTES1C_vS1D_EENS_8epilogue10collective18CollectiveEpilogueINS1G_22Sm90TmaWarpSpecializedILi4ELi2ELi16ELb1ELb0EEEJSJ_NS5_IJSH_NSA_ILi32EEEEEESK_SL_SK_SL_NS1G_6fusion15FusionCallbacksIS1K_NS1N_13LinCombEltActINS1G_6thread7SigmoidESK_fSK_fLNS_15FloatRoundStyleE2EEESJ_S1M_JEEES12_NS13_INS14_ILi2ELi4ELi3EEES17_NSV_INS5_IJS18_S1L_EEENS5_IJS1L_SC_EEEEEEENS4_17SM75_U32x4_LDSM_NENS4_14SM90_TMA_STOREES1Z_NS4_17SM90_U32x4_STSM_NENS4_9Copy_AtomIJS22_NS_6half_tEEEEvEEEvvEEEEvNT_6ParamsE,@"STO_CUDA_ENTRY STV_DEFAULT"
_ZN7cutlass13device_kernelINS_4gemm6kernel13GemmUniversalIN4cute5tupleIJiiiiEEENS1_10collective13CollectiveMmaINS1_34MainloopSm90TmaGmmaWarpSpecializedILi4ENS5_IJNS4_1CILi2EEENSA_ILi1EEESC_EEENS1_35KernelTmaWarpSpecializedCooperativeEEENS5_IJNSA_ILi256EEENSA_ILi128EEENSA_ILi64EEEEEENS_10bfloat16_tENS5_IJlSC_lEEESK_SL_NS4_8TiledMMAINS4_8MMA_AtomIJNS4_4SM904GMMA28MMA_64x128x16_F32BF16BF16_SSILNSP_5MajorE0ELSR_0ELNSP_7ScaleInE1ELSS_1EEEEEENS4_6LayoutISD_NS5_IJSC_NSA_ILi0EEESW_EEEEENS5_IJNS4_10UnderscoreESZ_SZ_EEEEENS4_13SM90_TMA_LOADENS4_14ComposedLayoutINS4_7SwizzleILi3ELi4ELi3EEENS4_18smem_ptr_flag_bitsILi16EEENSV_INS5_IJNSA_ILi8EEESI_EEENS5_IJSI_SC_EEEEEEEvNS4_8identityENS4_23SM90_TMA_LOAD_MULTICASTES1C_vS1D_EENS_8epilogue10collective18CollectiveEpilogueINS1G_22Sm90TmaWarpSpecializedILi4ELi2ELi16ELb1ELb0EEEJSJ_NS5_IJSH_NSA_ILi32EEEEEESK_SL_SK_SL_NS1G_6fusion15FusionCallbacksIS1K_NS1N_13LinCombEltActINS1G_6thread7SigmoidESK_fSK_fLNS_15FloatRoundStyleE2EEESJ_S1M_JEEES12_NS13_INS14_ILi2ELi4ELi3EEES17_NSV_INS5_IJS18_S1L_EEENS5_IJS1L_SC_EEEEEEENS4_17SM75_U32x4_LDSM_NENS4_14SM90_TMA_STOREES1Z_NS4_17SM90_U32x4_STSM_NENS4_9Copy_AtomIJS22_NS_6half_tEEEEvEEEvvEEEEvNT_6ParamsE:
[----:B------:R-:W1:Y:S01]  /*0000*/  LDC R1, c[0x0][0x28] ;  /* 0x00000a00ff017b82 */ /* 0x000e620000000800 */
[----:B------:R-:W2:Y:S07]  /*0010*/  S2R R18, SR_TID.X ;  /* 0x0000000000127919 */ /* 0x000eae0000002100 */
[----:B------:R-:W3:Y:S01]  /*0020*/  LDC.64 R4, c[0x0][0x588] ;  /* 0x00016200ff047b82 */ /* 0x000ee20000000a00 */
[----:B------:R-:W-:Y:S01]  /*0030*/  ELECT P0, URZ, PT ;  /* 0x00000000003f782f */ /* 0x000fe20003800000 */
[----:B------:R-:W-:Y:S01]  /*0040*/  BSSY B0, `(.L_x_0) ;  /* 0x0000016000007945 */ /* 0x000fe20003800000 */
[----:B--2---:R-:W-:-:S02]  /*0050*/  SHF.R.U32.HI R8, RZ, 0x5, R18 ;  /* 0x00000005ff087819 */ /* 0x004fc40000011612 */
[----:B------:R-:W-:-:S03]  /*0060*/  SHF.R.U32.HI R2, RZ, 0x7, R18 ;  /* 0x00000007ff027819 */ /* 0x000fc60000011612 */
[----:B------:R-:W2:Y:S04]  /*0070*/  SHFL.IDX PT, R0, R8, RZ, 0x1f ;  /* 0x00001fff08007589 */ /* 0x000ea800000e0000 */
[----:B------:R4:W1:Y:S01]  /*0080*/  SHFL.IDX PT, R7, R2, RZ, 0x1f ;  /* 0x00001fff02077589 */ /* 0x00086200000e0000 */
[----:B--2---:R-:W-:Y:S02]  /*0090*/  ISETP.NE.OR P0, PT, R0, RZ, !P0 ;  /* 0x000000ff0000720c */ /* 0x004fe40004705670 */
[----:B------:R-:W-:-:S11]  /*00a0*/  SHF.R.S32.HI R3, RZ, 0x1f, R0 ;  /* 0x0000001fff037819 */ /* 0x000fd60000011400 */
[----:B-1-34-:R-:W-:Y:S05]  /*00b0*/  @P0 BRA `(.L_x_1) ;  /* 0x0000000000380947 */ /* 0x01afea0003800000 */
[----:B------:R-:W-:Y:S02]  /*00c0*/  ULDC.64 UR4, c[0x0][0x198] ;  /* 0x0000660000047ab9 */ /* 0x000fe40000000a00 */
[----:B------:R-:W-:Y:S02]  /*00d0*/  UIADD3 UR6, UP0, UR4, 0xf0, URZ ;  /* 0x000000f004067890 */ /* 0x000fe4000ff1e03f */
[----:B------:R-:W-:Y:S02]  /*00e0*/  UIADD3 UR8, UP1, UR4, 0x1f0, URZ ;  /* 0x000001f004087890 */ /* 0x000fe4000ff3e03f */
[----:B------:R-:W-:Y:S02]  /*00f0*/  UIADD3 UR10, UP2, UR4, 0x3f0, URZ ;  /* 0x000003f0040a7890 */ /* 0x000fe4000ff5e03f */
[----:B------:R-:W-:Y:S02]  /*0100*/  UIADD3 UR4, UP3, UR4, 0x4f0, URZ ;  /* 0x000004f004047890 */ /* 0x000fe4000ff7e03f */
[----:B------:R-:W-:-:S02]  /*0110*/  UIADD3.X UR7, URZ, UR5, URZ, UP0, !UPT ;  /* 0x000000053f077290 */ /* 0x000fc400087fe43f */
[----:B------:R-:W-:Y:S02]  /*0120*/  UIADD3.X UR9, URZ, UR5, URZ, UP1, !UPT ;  /* 0x000000053f097290 */ /* 0x000fe40008ffe43f */
[----:B------:R-:W-:Y:S02]  /*0130*/  UIADD3.X UR11, URZ, UR5, URZ, UP2, !UPT ;  /* 0x000000053f0b7290 */ /* 0x000fe400097fe43f */
[----:B------:R-:W-:-:S03]  /*0140*/  UIADD3.X UR5, URZ, UR5, URZ, UP3, !UPT ;  /* 0x000000053f057290 */ /* 0x000fc60009ffe43f */
[----:B------:R1:W-:Y:S02]  /*0150*/  UTMACCTL.PF [UR6] ;  /* 0x00000000060079b9 */ /* 0x0003e40008040000 */
[----:B------:R1:W-:Y:S02]  /*0160*/  UTMACCTL.PF [UR8] ;  /* 0x00000000080079b9 */ /* 0x0003e40008040000 */
[----:B------:R1:W-:Y:S02]  /*0170*/  UTMACCTL.PF [UR10] ;  /* 0x000000000a0079b9 */ /* 0x0003e40008040000 */
[----:B------:R1:W-:Y:S02]  /*0180*/  UTMACCTL.PF [UR4] ;  /* 0x00000000040079b9 */ /* 0x0003e40008040000 */
[----:B-1----:R-:W-:Y:S01]  /*0190*/  NOP ;  /* 0x0000000000007918 */ /* 0x002fe20000000000 */
.L_x_1:
[----:B------:R-:W-:Y:S05]  /*01a0*/  BSYNC B0 ;  /* 0x0000000000007941 */ /* 0x000fea0003800000 */
.L_x_0:
[----:B------:R-:W-:Y:S01]  /*01b0*/  ULDC.64 UR4, c[0x0][0x590] ;  /* 0x0001640000047ab9 */ /* 0x000fe20000000a00 */
[----:B------:R-:W-:Y:S01]  /*01c0*/  LEA.HI R3, R3, R0, RZ, 0x2 ;  /* 0x0000000003037211 */ /* 0x000fe200078f10ff */
[----:B------:R-:W-:Y:S01]  /*01d0*/  ULDC.64 UR42, c[0x0][0x208] ;  /* 0x00008200002a7ab9 */ /* 0x000fe20000000a00 */
[----:B------:R-:W-:Y:S02]  /*01e0*/  ISETP.NE.U32.AND P2, PT, RZ, UR4, PT ;  /* 0x00000004ff007c0c */ /* 0x000fe4000bf45070 */
[----:B------:R-:W-:Y:S02]  /*01f0*/  LOP3.LUT R3, R3, 0xfffffffc, RZ, 0xc0, !PT ;  /* 0xfffffffc03037812 */ /* 0x000fe400078ec0ff */
[----:B------:R-:W-:Y:S02]  /*0200*/  ISETP.NE.AND.EX P3, PT, RZ, UR5, PT, P2 ;  /* 0x00000005ff007c0c */ /* 0x000fe4000bf65320 */
[----:B------:R-:W-:Y:S02]  /*0210*/  IADD3 R0, R0, -R3, RZ ;  /* 0x8000000300007210 */ /* 0x000fe40007ffe0ff */
[----:B------:R-:W-:-:S02]  /*0220*/  PRMT R6, RZ, 0x7610, R6 ;  /* 0x00007610ff067816 */ /* 0x000fc40000000006 */
[----:B------:R-:W-:Y:S02]  /*0230*/  MOV R2, R4 ;  /* 0x0000000400027202 */ /* 0x000fe40000000f00 */
[----:B------:R-:W-:-:S05]  /*0240*/  MOV R3, R5 ;  /* 0x0000000500037202 */ /* 0x000fca0000000f00 */
[----:B------:R-:W-:Y:S05]  /*0250*/  @P3 BRA `(.L_x_2) ;  /* 0x0000000000303947 */ /* 0x000fea0003800000 */
[----:B------:R-:W-:Y:S02]  /*0260*/  ULDC.64 UR6, c[0x0][0x588] ;  /* 0x0001620000067ab9 */ /* 0x000fe40000000a00 */
[----:B------:R-:W-:-:S04]  /*0270*/  ISETP.NE.U32.AND P0, PT, RZ, UR6, PT ;  /* 0x00000006ff007c0c */ /* 0x000fc8000bf05070 */
[----:B------:R-:W-:-:S13]  /*0280*/  ISETP.NE.AND.EX P0, PT, RZ, UR7, PT, P0 ;  /* 0x00000007ff007c0c */ /* 0x000fda000bf05300 */
[----:B------:R-:W-:Y:S05]  /*0290*/  @!P0 BRA `(.L_x_3) ;  /* 0x0000000000108947 */ /* 0x000fea0003800000 */
[----:B------:R-:W2:Y:S02]  /*02a0*/  LDG.E R6, desc[UR42][R2.64] ;  /* 0x0000002a02067981 */ /* 0x000ea4000c1e1900 */
[----:B--2---:R-:W-:Y:S01]  /*02b0*/  FSETP.NEU.AND P1, PT, R6, RZ, PT ;  /* 0x000000ff0600720b */ /* 0x004fe20003f2d000 */
[----:B------:R-:W-:Y:S01]  /*02c0*/  IMAD.MOV.U32 R6, RZ, RZ, 0x1 ;  /* 0x00000001ff067424 */ /* 0x000fe200078e00ff */
[----:B------:R-:W-:Y:S11]  /*02d0*/  BRA `(.L_x_2) ;  /* 0x0000000000107947 */ /* 0x000ff60003800000 */
.L_x_3:
[----:B------:R-:W-:Y:S01]  /*02e0*/  ULDC UR6, c[0x0][0x580] ;  /* 0x0001600000067ab9 */ /* 0x000fe20000000800 */
[----:B------:R-:W-:Y:S02]  /*02f0*/  MOV R6, 0x1 ;  /* 0x0000000100067802 */ /* 0x000fe40000000f00 */
[----:B------:R-:W-:Y:S02]  /*0300*/  CS2R R2, SRZ ;  /* 0x0000000000027805 */ /* 0x000fe4000001ff00 */
[----:B------:R-:W-:-:S13]  /*0310*/  FSETP.NEU.AND P1, PT, RZ, UR6, PT ;  /* 0x00000006ff007c0b */ /* 0x000fda000bf2d000 */
.L_x_2:
[----:B------:R-:W-:Y:S02]  /*0320*/  ISETP.NE.U32.AND P4, PT, R2, RZ, PT ;  /* 0x000000ff0200720c */ /* 0x000fe40003f85070 */
[----:B------:R-:W-:Y:S02]  /*0330*/  ISETP.NE.AND.EX P5, PT, RZ, UR5, PT, P2 ;  /* 0x00000005ff007c0c */ /* 0x000fe4000bfa5320 */
[----:B------:R-:W-:Y:S02]  /*0340*/  ISETP.NE.AND.EX P2, PT, R3, RZ, PT, P4 ;  /* 0x000000ff0300720c */ /* 0x000fe40003f45340 */
[----:B------:R-:W-:-:S11]  /*0350*/  PLOP3.LUT P0, PT, PT, PT, PT, 0x8, 0x0 ;  /* 0x000000000000781c */ /* 0x000fd60003f0e170 */
[----:B------:R-:W-:Y:S05]  /*0360*/  @P2 BRA P5, `(.L_x_4) ;  /* 0x0000000000342947 */ /* 0x000fea0002800000 */
[----:B------:R-:W-:-:S04]  /*0370*/  ISETP.NE.U32.AND P0, PT, RZ, UR4, PT ;  /* 0x00000004ff007c0c */ /* 0x000fc8000bf05070 */
[----:B------:R-:W-:-:S13]  /*0380*/  ISETP.NE.AND.EX P0, PT, RZ, UR5, PT, P0 ;  /* 0x00000005ff007c0c */ /* 0x000fda000bf05300 */
[----:B------:R-:W-:Y:S05]  /*0390*/  @!P0 BRA `(.L_x_5) ;  /* 0x0000000000248947 */ /* 0x000fea0003800000 */
[----:B------:R-:W-:Y:S02]  /*03a0*/  PRMT R6, R6, 0x9910, RZ ;  /* 0x0000991006067816 */ /* 0x000fe400000000ff */
[----:B------:R-:W-:Y:S02]  /*03b0*/  ISETP.NE.U32.AND P0, PT, R2, RZ, PT ;  /* 0x000000ff0200720c */ /* 0x000fe40003f05070 */
[----:B------:R-:W-:Y:S02]  /*03c0*/  ISETP.NE.AND P2, PT, R6, RZ, PT ;  /* 0x000000ff0600720c */ /* 0x000fe40003f45270 */
[----:B------:R-:W-:Y:S02]  /*03d0*/  ISETP.NE.AND.EX P0, PT, R3, RZ, PT, P0 ;  /* 0x000000ff0300720c */ /* 0x000fe40003f05300 */
[----:B------:R-:W-:-:S09]  /*03e0*/  SEL R2, RZ, 0xffffffff, P1 ;  /* 0xffffffffff027807 */ /* 0x000fd20000800000 */
[----:B------:R-:W-:-:S04]  /*03f0*/  @!P2 SEL R2, RZ, 0xffffffff, P0 ;  /* 0xffffffffff02a807 */ /* 0x000fc80000000000 */
[----:B------:R-:W-:-:S04]  /*0400*/  LOP3.LUT R2, R2, 0x1, RZ, 0xc0, !PT ;  /* 0x0000000102027812 */ /* 0x000fc800078ec0ff */
[----:B------:R-:W-:Y:S01]  /*0410*/  ISETP.EQ.U32.AND P0, PT, R2, 0x1, PT ;  /* 0x000000010200780c */ /* 0x000fe20003f02070 */
[----:B------:R-:W-:-:S12]  /*0420*/  BRA `(.L_x_4) ;  /* 0x0000000000047947 */ /* 0x000fd80003800000 */
.L_x_5:
[----:B------:R-:W-:-:S13]  /*0430*/  PLOP3.LUT P0, PT, P1, PT, PT, 0x8, 0x0 ;  /* 0x000000000000781c */ /* 0x000fda0000f0e170 */
.L_x_4:
[----:B------:R-:W1:Y:S02]  /*0440*/  SHFL.IDX PT, R2, R8, RZ, 0x1f ;  /* 0x00001fff08027589 */ /* 0x000e6400000e0000 */
[----:B-1----:R-:W-:-:S13]  /*0450*/  ISETP.NE.AND P1, PT, R2, RZ, PT ;  /* 0x000000ff0200720c */ /* 0x002fda0003f25270 */
[----:B------:R-:W-:Y:S05]  /*0460*/  @P1 BRA `(.L_x_6) ;  /* 0x0000000000581947 */ /* 0x000fea0003800000 */
[----:B------:R-:W1:Y:S01]  /*0470*/  S2UR UR8, SR_CgaCtaId ;  /* 0x00000000000879c3 */ /* 0x000e620000008800 */
[----:B------:R-:W-:Y:S01]  /*0480*/  UMOV UR4, 0x400 ;  /* 0x0000040000047882 */ /* 0x000fe20000000000 */
[----:B------:R-:W-:Y:S01]  /*0490*/  UMOV UR5, 0x1 ;  /* 0x0000000100057882 */ /* 0x000fe20000000000 */
[----:B------:R-:W-:Y:S01]  /*04a0*/  UMOV UR6, 0x4 ;  /* 0x0000000400067882 */ /* 0x000fe20000000000 */
[----:B------:R-:W-:Y:S01]  /*04b0*/  ELECT P1, URZ, PT ;  /* 0x00000000003f782f */ /* 0x000fe20003820000 */
[----:B------:R-:W-:-:S04]  /*04c0*/  UIADD3 UR6, -UR6, 0x100000, URZ ;  /* 0x0010000006067890 */ /* 0x000fc8000fffe13f */
[----:B------:R-:W-:Y:S02]  /*04d0*/  USHF.L.U32 UR7, UR6, 0xb, URZ ;  /* 0x0000000b06077899 */ /* 0x000fe4000800063f */
[----:B------:R-:W-:Y:S02]  /*04e0*/  USHF.L.U32 UR6, UR6, 0x1, URZ ;  /* 0x0000000106067899 */ /* 0x000fe4000800063f */
[----:B-1----:R-:W-:Y:S02]  /*04f0*/  ULEA UR8, UR8, UR4, 0x18 ;  /* 0x0000000408087291 */ /* 0x002fe4000f8ec03f */
[----:B------:R-:W-:-:S04]  /*0500*/  UIADD3 UR4, -UR5, 0x100000, URZ ;  /* 0x0010000005047890 */ /* 0x000fc8000fffe13f */
[----:B------:R-:W-:Y:S02]  /*0510*/  USHF.L.U32 UR5, UR4, 0xb, URZ ;  /* 0x0000000b04057899 */ /* 0x000fe4000800063f */
[----:B------:R-:W-:Y:S01]  /*0520*/  USHF.L.U32 UR4, UR4, 0x1, URZ ;  /* 0x0000000104047899 */ /* 0x000fe2000800063f */
[----:B------:R-:W1:Y:S11]  /*0530*/  FENCE.VIEW.ASYNC.S ;  /* 0x00000000000073c6 */ /* 0x000e760000000000 */
[----:B-1----:R1:W2:Y:S01]  /*0540*/  SYNCS.EXCH.64 URZ, [UR8], UR4 ;  /* 0x00000004083f75b2 */ /* 0x0022a20008000100 */
[----:B------:R1:W3:Y:S01]  /*0550*/  SYNCS.EXCH.64 URZ, [UR8+0x20], UR6 ;  /* 0x00002006083f75b2 */ /* 0x0002e20008000100 */
[----:B------:R1:W4:Y:S01]  /*0560*/  SYNCS.EXCH.64 URZ, [UR8+0x8], UR4 ;  /* 0x00000804083f75b2 */ /* 0x0003220008000100 */
[----:B------:R1:W1:Y:S01]  /*0570*/  SYNCS.EXCH.64 URZ, [UR8+0x28], UR6 ;  /* 0x00002806083f75b2 */ /* 0x0002620008000100 */
[----:B------:R1:W1:Y:S01]  /*0580*/  SYNCS.EXCH.64 URZ, [UR8+0x10], UR4 ;  /* 0x00001004083f75b2 */ /* 0x0002620008000100 */
[----:B------:R1:W1:Y:S01]  /*0590*/  SYNCS.EXCH.64 URZ, [UR8+0x30], UR6 ;  /* 0x00003006083f75b2 */ /* 0x0002620008000100 */
[----:B------:R1:W1:Y:S01]  /*05a0*/  SYNCS.EXCH.64 URZ, [UR8+0x18], UR4 ;  /* 0x00001804083f75b2 */ /* 0x0002620008000100 */
[----:B------:R1:W1:Y:S01]  /*05b0*/  SYNCS.EXCH.64 URZ, [UR8+0x38], UR6 ;  /* 0x00003806083f75b2 */ /* 0x0002620008000100 */
[----:B------:R-:W-:Y:S01]  /*05c0*/  NOP ;  /* 0x0000000000007918 */ /* 0x000fe20000000000 */
.L_x_6:
[----:B------:R-:W5:Y:S01]  /*05d0*/  SHFL.IDX PT, R3, R8, RZ, 0x1f ;  /* 0x00001fff08037589 */ /* 0x000f6200000e0000 */
[----:B------:R-:W1:Y:S01]  /*05e0*/  S2UR UR9, SR_CTAID.X ;  /* 0x00000000000979c3 */ /* 0x000e620000002500 */
[----:B------:R-:W-:Y:S01]  /*05f0*/  NOP ;  /* 0x0000000000007918 */ /* 0x000fe20000000000 */
[----:B-----5:R-:W-:Y:S02]  /*0600*/  ISETP.NE.AND P1, PT, R3, RZ, PT ;  /* 0x000000ff0300720c */ /* 0x020fe40003f25270 */
[----:B------:R-:W-:-:S04]  /*0610*/  SHF.R.S32.HI R3, RZ, 0x1f, R18 ;  /* 0x0000001fff037819 */ /* 0x000fc80000011412 */
[----:B------:R-:W-:-:S07]  /*0620*/  LEA.HI R3, R3, R18, RZ, 0x7 ;  /* 0x0000001203037211 */ /* 0x000fce00078f38ff */
[----:B-1----:R-:W-:Y:S05]  /*0630*/  @P1 BRA `(.L_x_7) ;  /* 0x0000000000581947 */ /* 0x002fea0003800000 */
[----:B------:R-:W1:Y:S01]  /*0640*/  S2UR UR5, SR_CgaCtaId ;  /* 0x00000000000579c3 */ /* 0x000e620000008800 */
[----:B------:R-:W-:Y:S01]  /*0650*/  UMOV UR4, 0x400 ;  /* 0x0000040000047882 */ /* 0x000fe20000000000 */
[----:B------:R-:W-:Y:S01]  /*0660*/  UMOV UR6, 0x20 ;  /* 0x0000002000067882 */ /* 0x000fe20000000000 */
[----:B------:R-:W-:Y:S01]  /*0670*/  UMOV UR7, 0x100 ;  /* 0x0000010000077882 */ /* 0x000fe20000000000 */
[----:B------:R-:W-:Y:S01]  /*0680*/  ELECT P1, URZ, PT ;  /* 0x00000000003f782f */ /* 0x000fe20003820000 */
[----:B-1----:R-:W-:Y:S02]  /*0690*/  ULEA UR8, UR5, UR4, 0x18 ;  /* 0x0000000405087291 */ /* 0x002fe4000f8ec03f */
[----:B------:R-:W-:-:S04]  /*06a0*/  UIADD3 UR4, -UR6, 0x100000, URZ ;  /* 0x0010000006047890 */ /* 0x000fc8000fffe13f */
[----:B------:R-:W-:Y:S02]  /*06b0*/  USHF.L.U32 UR5, UR4, 0xb, URZ ;  /* 0x0000000b04057899 */ /* 0x000fe4000800063f */
[----:B------:R-:W-:Y:S02]  /*06c0*/  USHF.L.U32 UR4, UR4, 0x1, URZ ;  /* 0x0000000104047899 */ /* 0x000fe4000800063f */
[----:B------:R-:W-:-:S04]  /*06d0*/  UIADD3 UR6, -UR7, 0x100000, URZ ;  /* 0x0010000007067890 */ /* 0x000fc8000fffe13f */
[----:B------:R-:W-:Y:S02]  /*06e0*/  USHF.L.U32 UR7, UR6, 0xb, URZ ;  /* 0x0000000b06077899 */ /* 0x000fe4000800063f */
[----:B------:R-:W-:Y:S01]  /*06f0*/  USHF.L.U32 UR6, UR6, 0x1, URZ ;  /* 0x0000000106067899 */ /* 0x000fe2000800063f */
[----:B------:R-:W1:Y:S03]  /*0700*/  FENCE.VIEW.ASYNC.S ;  /* 0x00000000000073c6 */ /* 0x000e660000000000 */
[----:B-1----:R1:W1:Y:S08]  /*0710*/  SYNCS.EXCH.64 URZ, [UR8+0x40], UR4 ;  /* 0x00004004083f75b2 */ /* 0x0022700008000100 */
[----:B------:R1:W1:Y:S01]  /*0720*/  SYNCS.EXCH.64 URZ, [UR8+0x60], UR6 ;  /* 0x00006006083f75b2 */ /* 0x0002620008000100 */
[----:B------:R1:W1:Y:S01]  /*0730*/  SYNCS.EXCH.64 URZ, [UR8+0x48], UR4 ;  /* 0x00004804083f75b2 */ /* 0x0002620008000100 */
[----:B------:R1:W1:Y:S01]  /*0740*/  SYNCS.EXCH.64 URZ, [UR8+0x68], UR6 ;  /* 0x00006806083f75b2 */ /* 0x0002620008000100 */
[----:B------:R1:W1:Y:S01]  /*0750*/  SYNCS.EXCH.64 URZ, [UR8+0x50], UR4 ;  /* 0x00005004083f75b2 */ /* 0x0002620008000100 */
[----:B------:R1:W1:Y:S01]  /*0760*/  SYNCS.EXCH.64 URZ, [UR8+0x70], UR6 ;  /* 0x00007006083f75b2 */ /* 0x0002620008000100 */
[----:B------:R1:W1:Y:S01]  /*0770*/  SYNCS.EXCH.64 URZ, [UR8+0x58], UR4 ;  /* 0x00005804083f75b2 */ /* 0x0002620008000100 */
[----:B------:R1:W1:Y:S01]  /*0780*/  SYNCS.EXCH.64 URZ, [UR8+0x78], UR6 ;  /* 0x00007806083f75b2 */ /* 0x0002620008000100 */
[----:B------:R-:W-:Y:S01]  /*0790*/  NOP ;  /* 0x0000000000007918 */ /* 0x000fe20000000000 */
.L_x_7:
[----:B------:R-:W-:Y:S01]  /*07a0*/  LOP3.LUT R3, R3, 0xffffff80, RZ, 0xc0, !PT ;  /* 0xffffff8003037812 */ /* 0x000fe200078ec0ff */
[----:B------:R-:W5:Y:S01]  /*07b0*/  S2R R6, SR_CTAID.Y ;  /* 0x0000000000067919 */ /* 0x000f620000002600 */
[----:B------:R-:W-:Y:S01]  /*07c0*/  I2FP.F32.U32 R12, UR9 ;  /* 0x00000009000c7c45 */ /* 0x000fe20008201000 */
[----:B-1----:R-:W-:Y:S01]  /*07d0*/  ULDC UR4, c[0x0][0x150] ;  /* 0x0000540000047ab9 */ /* 0x002fe20000000800 */
[----:B------:R-:W-:Y:S01]  /*07e0*/  IADD3 R3, -R3, R18, RZ ;  /* 0x0000001203037210 */ /* 0x000fe20007ffe1ff */
[----:B------:R-:W1:Y:S01]  /*07f0*/  SHFL.IDX PT, R8, R8, RZ, 0x1f ;  /* 0x00001fff08087589 */ /* 0x000e6200000e0000 */
[----:B------:R-:W-:Y:S01]  /*0800*/  SHF.R.S32.HI R11, RZ, 0x1f, R2 ;  /* 0x0000001fff0b7819 */ /* 0x000fe20000011402 */
[----:B------:R-:W-:Y:S01]  /*0810*/  FMUL R12, R12, UR4 ;  /* 0x000000040c0c7c20 */ /* 0x000fe20008400000 */
[----:B------:R-:W-:Y:S01]  /*0820*/  SHF.R.S32.HI R10, RZ, 0x1f, R3 ;  /* 0x0000001fff0a7819 */ /* 0x000fe20000011403 */
[----:B------:R-:W2:Y:S01]  /*0830*/  LDC R13, c[0x0][0x144] ;  /* 0x00005100ff0d7b82 */ /* 0x000ea20000000800 */
[----:B------:R-:W-:-:S02]  /*0840*/  LEA.HI R11, R11, R2, RZ, 0x2 ;  /* 0x000000020b0b7211 */ /* 0x000fc400078f10ff */
[----:B------:R-:W-:Y:S02]  /*0850*/  ELECT P1, URZ, PT ;  /* 0x00000000003f782f */ /* 0x000fe40003820000 */
[----:B------:R-:W-:Y:S01]  /*0860*/  LEA.HI R10, R10, R3, RZ, 0x3 ;  /* 0x000000030a0a7211 */ /* 0x000fe200078f18ff */
[----:B------:R-:W3:Y:S01]  /*0870*/  F2I.U32.TRUNC.NTZ R12, R12 ;  /* 0x0000000c000c7305 */ /* 0x000ee2000020f000 */
[----:B------:R-:W-:Y:S01]  /*0880*/  LOP3.LUT R11, R11, 0x3ffffffc, RZ, 0xc0, !PT ;  /* 0x3ffffffc0b0b7812 */ /* 0x000fe200078ec0ff */
[----:B------:R-:W-:Y:S01]  /*0890*/  ULDC UR4, c[0x0][0x154] ;  /* 0x0000550000047ab9 */ /* 0x000fe20000000800 */
[--C-:B------:R-:W-:Y:S01]  /*08a0*/  SHF.R.S32.HI R9, RZ, 0x3, R10.reuse ;  /* 0x00000003ff097819 */ /* 0x100fe2000001140a */
[----:B------:R-:W-:Y:S01]  /*08b0*/  NOP ;  /* 0x0000000000007918 */ /* 0x000fe20000000000 */
[----:B------:R-:W-:Y:S02]  /*08c0*/  SHF.R.S32.HI R10, RZ, 0x1f, R10 ;  /* 0x0000001fff0a7819 */ /* 0x000fe4000001140a */
[----:B------:R-:W-:-:S02]  /*08d0*/  IADD3 R11, R2, -R11, RZ ;  /* 0x8000000b020b7210 */ /* 0x000fc40007ffe0ff */
[----:B------:R-:W-:Y:S02]  /*08e0*/  LEA.HI R10, R10, R9, RZ, 0x2 ;  /* 0x000000090a0a7211 */ /* 0x000fe400078f10ff */
[----:B------:R-:W-:Y:S02]  /*08f0*/  ISETP.NE.AND P4, PT, R0, RZ, PT ;  /* 0x000000ff0000720c */ /* 0x000fe40003f85270 */
[----:B------:R-:W-:Y:S02]  /*0900*/  LOP3.LUT R10, R10, 0xfffffffc, RZ, 0xc0, !PT ;  /* 0xfffffffc0a0a7812 */ /* 0x000fe400078ec0ff */
[----:B---3--:R-:W-:Y:S02]  /*0910*/  IADD3 R14, -R12, RZ, RZ ;  /* 0x000000ff0c0e7210 */ /* 0x008fe40007ffe1ff */
[----:B-1----:R-:W-:Y:S01]  /*0920*/  ISETP.NE.OR P1, PT, R8, RZ, !P1 ;  /* 0x000000ff0800720c */ /* 0x002fe20004f25670 */
[----:B------:R-:W-:Y:S01]  /*0930*/  IMAD.IADD R10, R9, 0x1, -R10 ;  /* 0x00000001090a7824 */ /* 0x000fe200078e0a0a */
[----:B------:R-:W-:Y:S01]  /*0940*/  ISETP.EQ.OR P2, PT, R0, 0x3, !P4 ;  /* 0x000000030000780c */ /* 0x000fe20006742670 */
[----:B------:R-:W1:Y:S01]  /*0950*/  LDC R9, c[0x0][0x148] ;  /* 0x00005200ff097b82 */ /* 0x000e620000000800 */
[----:B-----5:R-:W-:-:S02]  /*0960*/  I2FP.F32.U32 R8, R6 ;  /* 0x0000000600087245 */ /* 0x020fc40000201000 */
[----:B------:R-:W-:Y:S02]  /*0970*/  LEA R10, R11, R10, 0x2 ;  /* 0x0000000a0b0a7211 */ /* 0x000fe400078e10ff */
[----:B------:R-:W-:Y:S01]  /*0980*/  ISETP.EQ.AND P2, PT, R7, RZ, P2 ;  /* 0x000000ff0700720c */ /* 0x000fe20001742270 */
[----:B------:R-:W-:Y:S01]  /*0990*/  FMUL R12, R8, UR4 ;  /* 0x00000004080c7c20 */ /* 0x000fe20008400000 */
[C---:B------:R-:W-:Y:S01]  /*09a0*/  LEA.HI R2, R10.reuse, R10, RZ, 0x1 ;  /* 0x0000000a0a027211 */ /* 0x040fe200078f08ff */
[----:B------:R-:W-:Y:S01]  /*09b0*/  IMAD.SHL.U32 R153, R10, 0x4, RZ ;  /* 0x000000040a997824 */ /* 0x000fe200078e00ff */
[----:B------:R-:W-:Y:S01]  /*09c0*/  UMOV UR4, 0x20 ;  /* 0x0000002000047882 */ /* 0x000fe20000000000 */
[----:B------:R-:W-:Y:S01]  /*09d0*/  VOTEU.ALL UP0, P1 ;  /* 0x00000000003f7886 */ /* 0x000fe20000800000 */
[----:B------:R-:W-:Y:S01]  /*09e0*/  LOP3.LUT R11, R2, 0xfffffffe, RZ, 0xc0, !PT ;  /* 0xfffffffe020b7812 */ /* 0x000fe200078ec0ff */
[----:B--2---:R-:W-:Y:S01]  /*09f0*/  IMAD R8, R13, R14, UR9 ;  /* 0x000000090d087e24 */ /* 0x004fe2000f8e020e */
[----:B------:R-:W2:Y:S01]  /*0a00*/  F2I.U32.TRUNC.NTZ R12, R12 ;  /* 0x0000000c000c7305 */ /* 0x000ea2000020f000 */
[C---:B------:R-:W-:Y:S01]  /*0a10*/  LOP3.LUT R153, R10.reuse, 0xc, R153, 0x78, !PT ;  /* 0x0000000c0a997812 */ /* 0x040fe200078e7899 */
[----:B------:R-:W3:Y:S01]  /*0a20*/  @!UP0 S2UR UR7, SR_CgaCtaId ;  /* 0x00000000000789c3 */ /* 0x000ee20000008800 */
[----:B------:R-:W-:Y:S01]  /*0a30*/  IADD3 R11, R10, -R11, RZ ;  /* 0x8000000b0a0b7210 */ /* 0x000fe20007ffe0ff */
[----:B------:R-:W-:Y:S01]  /*0a40*/  @!UP0 UMOV UR6, 0x400 ;  /* 0x0000040000068882 */ /* 0x000fe20000000000 */
[----:B------:R-:W-:-:S04]  /*0a50*/  @!UP0 UIADD3 UR4, -UR4, 0x100000, URZ ;  /* 0x0010000004048890 */ /* 0x000fc8000fffe13f */
[----:B------:R-:W-:Y:S02]  /*0a60*/  @!UP0 USHF.L.U32 UR5, UR4, 0xb, URZ ;  /* 0x0000000b04058899 */ /* 0x000fe4000800063f */
[----:B------:R-:W-:Y:S01]  /*0a70*/  @!UP0 USHF.L.U32 UR4, UR4, 0x1, URZ ;  /* 0x0000000104048899 */ /* 0x000fe2000800063f */
[----:B------:R-:W-:Y:S01]  /*0a80*/  SEL R17, RZ, 0x1, !P2 ;  /* 0x00000001ff117807 */ /* 0x000fe20005000000 */
[----:B------:R-:W-:Y:S01]  /*0a90*/  VOTEU.ALL UP1, P1 ;  /* 0x00000000003f7886 */ /* 0x000fe20000820000 */
[----:B------:R-:W-:Y:S01]  /*0aa0*/  ISETP.NE.AND P5, PT, R11, R8, PT ;  /* 0x000000080b00720c */ /* 0x000fe20003fa5270 */
[----:B------:R-:W5:Y:S01]  /*0ab0*/  LDC R10, c[0x0][0x140] ;  /* 0x00005000ff0a7b82 */ /* 0x000f620000000800 */
[----:B------:R-:W-:Y:S02]  /*0ac0*/  MOV R152, 0x1 ;  /* 0x0000000100987802 */ /* 0x000fe40000000f00 */
[----:B------:R-:W-:Y:S02]  /*0ad0*/  IADD3 R14, R7, -0x1, RZ ;  /* 0xffffffff070e7810 */ /* 0x000fe40007ffe0ff */
[----:B--2---:R-:W-:-:S05]  /*0ae0*/  IADD3 R24, -R12, RZ, RZ ;  /* 0x000000ff0c187210 */ /* 0x004fca0007ffe1ff */
[----:B-1----:R-:W-:Y:S02]  /*0af0*/  IMAD R11, R9, R24, R6 ;  /* 0x00000018090b7224 */ /* 0x002fe400078e0206 */
[----:B------:R-:W-:-:S04]  /*0b00*/  @P5 LEA.HI R2, R153, R153, RZ, 0x1 ;  /* 0x0000009999025211 */ /* 0x000fc800078f08ff */
[----:B------:R-:W-:Y:S01]  /*0b10*/  @P5 SHF.R.S32.HI R2, RZ, 0x1, R2 ;  /* 0x00000001ff025819 */ /* 0x000fe20000011402 */
[----:B---3--:R-:W-:Y:S01]  /*0b20*/  @!UP0 ULEA UR6, UR7, UR6, 0x18 ;  /* 0x0000000607068291 */ /* 0x008fe2000f8ec03f */
[----:B------:R-:W-:Y:S02]  /*0b30*/  VOTEU.ALL UP0, P1 ;  /* 0x00000000003f7886 */ /* 0x000fe40000800000 */
[----:B------:R-:W-:Y:S02]  /*0b40*/  @P5 ISETP.NE.AND P6, PT, R2, R11, PT ;  /* 0x0000000b0200520c */ /* 0x000fe40003fc5270 */
[----:B------:R-:W-:Y:S02]  /*0b50*/  LOP3.LUT P1, RZ, R3, 0x7, RZ, 0xc0, !PT ;  /* 0x0000000703ff7812 */ /* 0x000fe4000782c0ff */
[----:B------:R-:W-:Y:S02]  /*0b60*/  @P5 SEL R152, RZ, 0x1, P6 ;  /* 0x00000001ff985807 */ /* 0x000fe40003000000 */
[----:B-----5:R-:W-:-:S02]  /*0b70*/  ISETP.EQ.U32.AND P2, PT, R10, 0x1, PT ;  /* 0x000000010a00780c */ /* 0x020fc40003f42070 */
[----:B------:R-:W-:Y:S01]  /*0b80*/  ISETP.NE.AND P5, PT, R7, RZ, PT ;  /* 0x000000ff0700720c */ /* 0x000fe20003fa5270 */
[----:B------:R-:W1:Y:S02]  /*0b90*/  FENCE.VIEW.ASYNC.S ;  /* 0x00000000000073c6 */ /* 0x000e640000000000 */
[----:B-1----:R1:W2:Y:S01]  /*0ba0*/  @!UP0 SYNCS.EXCH.64 URZ, [UR6+0x80], UR4 ;  /* 0x00008004063f85b2 */ /* 0x0022a20008000100 */
[----:B------:R-:W-:Y:S02]  /*0bb0*/  ISETP.LT.U32.AND P1, PT, R153, 0x2, !P1 ;  /* 0x000000029900780c */ /* 0x000fe40004f21070 */
[----:B------:R-:W-:Y:S02]  /*0bc0*/  ISETP.EQ.AND P6, PT, R0, 0x2, !P5 ;  /* 0x000000020000780c */ /* 0x000fe40006fc2270 */
[----:B------:R-:W-:Y:S02]  /*0bd0*/  SEL R3, RZ, 0x1, !P1 ;  /* 0x00000001ff037807 */ /* 0x000fe40004800000 */
[----:B------:R-:W-:-:S02]  /*0be0*/  ISETP.GE.U32.AND P1, PT, R14, 0x2, PT ;  /* 0x000000020e00780c */ /* 0x000fc40003f26070 */
[----:B------:R-:W-:Y:S02]  /*0bf0*/  SEL R19, RZ, 0x1, !P6 ;  /* 0x00000001ff137807 */ /* 0x000fe40007000000 */
[----:B------:R-:W-:Y:S02]  /*0c00*/  LOP3.LUT R152, R152, R3, RZ, 0xc0, !PT ;  /* 0x0000000398987212 */ /* 0x000fe400078ec0ff */
[----:B------:R-:W-:Y:S02]  /*0c10*/  SEL R19, R19, 0x2, P1 ;  /* 0x0000000213137807 */ /* 0x000fe40000800000 */
[----:B------:R-:W-:Y:S01]  /*0c20*/  SEL R17, R17, 0x2, P1 ;  /* 0x0000000211117807 */ /* 0x000fe20000800000 */
[----:B------:R1:W3:Y:S01]  /*0c30*/  @!UP1 SYNCS.EXCH.64 URZ, [UR6+0x88], UR4 ;  /* 0x00008804063f95b2 */ /* 0x0002e20008000100 */
[----:B------:R-:W-:Y:S01]  /*0c40*/  NOP ;  /* 0x0000000000007918 */ /* 0x000fe20000000000 */
[----:B------:R-:W-:Y:S05]  /*0c50*/  @!P2 BRA `(.L_x_8) ;  /* 0x000000000008a947 */ /* 0x000fea0003800000 */
[----:B--234-:R-:W-:Y:S01]  /*0c60*/  UCGABAR_ARV ;  /* 0x00000000000079c7 */ /* 0x01cfe20008000000 */
[----:B------:R-:W-:Y:S05]  /*0c70*/  BRA `(.L_x_9) ;  /* 0x0000000000047947 */ /* 0x000fea0003800000 */
.L_x_8:
[----:B--234-:R-:W-:Y:S01]  /*0c80*/  NOP ;  /* 0x0000000000007918 */ /* 0x01cfe20000000000 */
.L_x_9:
[----:B------:R-:W2:Y:S01]  /*0c90*/  LDC R22, c[0x0][0x904] ;  /* 0x00024100ff167b82 */ /* 0x000ea20000000800 */
[----:B------:R-:W-:Y:S02]  /*0ca0*/  MOV R3, RZ ;  /* 0x000000ff00037202 */ /* 0x000fe40000000f00 */
[----:B--2---:R-:W-:-:S04]  /*0cb0*/  ISETP.NE.AND P1, PT, R22, 0x1, PT ;  /* 0x000000011600780c */ /* 0x004fc80003f25270 */
[----:B------:R-:W-:Y:S01]  /*0cc0*/  P2R R2, PR, RZ, 0x2 ;  /* 0x00000002ff027803 */ /* 0x000fe20000000000 */
[----:B------:R-:W-:-:S08]  /*0cd0*/  IMAD.U32 R2, RZ, RZ, UR9 ;  /* 0x00000009ff027e24 */ /* 0x000fd0000f8e00ff */
[----:B------:R-:W2:Y:S01]  /*0ce0*/  @P1 LDC R13, c[0x0][0x10] ;  /* 0x00000400ff0d1b82 */ /* 0x000ea20000000800 */
[----:B------:R-:W-:Y:S02]  /*0cf0*/  @P1 MOV R7, RZ ;  /* 0x000000ff00071202 */ /* 0x000fe40000000f00 */
[----:B------:R-:W-:-:S05]  /*0d00*/  @P1 MOV R15, RZ ;  /* 0x000000ff000f1202 */ /* 0x000fca0000000f00 */
[----:B------:R-:W3:Y:S01]  /*0d10*/  @!P1 LDC R11, c[0x0][0xc] ;  /* 0x00000300ff0b9b82 */ /* 0x000ee20000000800 */
[----:B-1----:R-:W-:Y:S01]  /*0d20*/  ULDC UR4, c[0x0][0xc] ;  /* 0x0000030000047ab9 */ /* 0x002fe20000000800 */
[----:B------:R-:W-:Y:S01]  /*0d30*/  ULDC UR5, c[0x0][0x10] ;  /* 0x0000040000057ab9 */ /* 0x000fe20000000800 */
[----:B------:R-:W-:Y:S01]  /*0d40*/  ULDC UR6, c[0x0][0x14] ;  /* 0x0000050000067ab9 */ /* 0x000fe20000000800 */
[----:B------:R-:W-:-:S04]  /*0d50*/  UIMAD.WIDE.U32 UR4, UR4, UR5, URZ ;  /* 0x00000005040472a5 */ /* 0x000fc8000f8e003f */
[----:B------:R-:W-:Y:S02]  /*0d60*/  UIMAD.WIDE.U32 UR40, UR4, UR6, URZ ;  /* 0x00000006042872a5 */ /* 0x000fe4000f8e003f */
[----:B------:R-:W-:-:S04]  /*0d70*/  UIMAD UR38, UR5, UR6, URZ ;  /* 0x00000006052672a4 */ /* 0x000fc8000f8e023f */
[----:B------:R-:W-:Y:S01]  /*0d80*/  UIADD3 UR38, UR41, UR38, URZ ;  /* 0x0000002629267290 */ /* 0x000fe2000fffe03f */
[----:B--2---:R-:W-:-:S05]  /*0d90*/  @P1 IMAD.WIDE.U32 R12, R13, UR9, R6 ;  /* 0x000000090d0c1c25 */ /* 0x004fca000f8e0006 */
[----:B------:R-:W-:Y:S01]  /*0da0*/  @P1 IADD3 R16, R13, R15, RZ ;  /* 0x0000000f0d101210 */ /* 0x000fe20007ffe0ff */
[----:B---3--:R-:W-:-:S04]  /*0db0*/  @!P1 IMAD.WIDE.U32 R10, R6, R11, R2 ;  /* 0x0000000b060a9225 */ /* 0x008fc800078e0002 */
[----:B------:R-:W-:Y:S01]  /*0dc0*/  @P1 IMAD.MOV.U32 R2, RZ, RZ, R12 ;  /* 0x000000ffff021224 */ /* 0x000fe200078e000c */
[----:B------:R-:W-:Y:S02]  /*0dd0*/  @!P1 MOV R2, R10 ;  /* 0x0000000a00029202 */ /* 0x000fe40000000f00 */
[----:B------:R-:W-:Y:S01]  /*0de0*/  @!P1 MOV R16, R11 ;  /* 0x0000000b00109202 */ /* 0x000fe20000000f00 */
[----:B------:R-:W-:Y:S06]  /*0df0*/  @!P2 BRA `(.L_x_10) ;  /* 0x00000000000ca947 */ /* 0x000fec0003800000 */
[----:B------:R-:W-:Y:S01]  /*0e00*/  UCGABAR_WAIT ;  /* 0x0000000000007dc7 */ /* 0x000fe20008000000 */
[----:B------:R-:W-:Y:S01]  /*0e10*/  CCTL.IVALL ;  /* 0x00000000ff00798f */ /* 0x000fe20002000000 */
[----:B------:R-:W-:Y:S05]  /*0e20*/  BRA `(.L_x_11) ;  /* 0x0000000000047947 */ /* 0x000fea0003800000 */
.L_x_10:
[----:B------:R-:W-:Y:S06]  /*0e30*/  BAR.SYNC.DEFER_BLOCKING 0x0 ;  /* 0x0000000000007b1d */ /* 0x000fec0000010000 */
.L_x_11:
[----:B------:R-:W1:Y:S01]  /*0e40*/  S2UR UR37, SR_CgaCtaId ;  /* 0x00000000002579c3 */ /* 0x000e620000008800 */
[----:B------:R-:W-:Y:S04]  /*0e50*/  BSSY B6, `(.L_x_12) ;  /* 0x000146d000067945 */ /* 0x000fe80003800000 */
[----:B------:R-:W-:Y:S05]  /*0e60*/  @!P5 BRA `(.L_x_13) ;  /* 0x000001180044d947 */ /* 0x000fea0003800000 */
[----:B------:R-:W-:-:S13]  /*0e70*/  ISETP.GT.U32.AND P0, PT, R14, 0x1, PT ;  /* 0x000000010e00780c */ /* 0x000fda0003f04070 */
[----:B------:R-:W-:Y:S05]  /*0e80*/  @P0 BRA `(.L_x_14) ;  /* 0x0000014400a40947 */ /* 0x000fea0003800000 */
[----:B------:R-:W-:Y:S01]  /*0e90*/  ULDC.64 UR4, c[0x0][0x8f8] ;  /* 0x00023e0000047ab9 */ /* 0x000fe20000000a00 */
[----:B------:R-:W-:Y:S01]  /*0ea0*/  UMOV UR47, 0xffffffff ;  /* 0xffffffff002f7882 */ /* 0x000fe20000000000 */
[----:B------:R-:W-:Y:S01]  /*0eb0*/  ISETP.GE.U32.AND P0, PT, R2, UR4, PT ;  /* 0x0000000402007c0c */ /* 0x000fe2000bf06070 */
[----:B------:R-:W-:Y:S01]  /*0ec0*/  IMAD.MOV.U32 R23, RZ, RZ, -0x1 ;  /* 0xffffffffff177424 */ /* 0x000fe200078e00ff */
[----:B------:R-:W-:Y:S02]  /*0ed0*/  PRMT R154, RZ, 0x7610, R154 ;  /* 0x00007610ff9a7816 */ /* 0x000fe4000000009a */
[----:B------:R-:W-:Y:S02]  /*0ee0*/  ISETP.GE.U32.AND.EX P0, PT, R16, UR5, PT, P0 ;  /* 0x0000000510007c0c */ /* 0x000fe4000bf06100 */
[----:B------:R-:W-:Y:S02]  /*0ef0*/  MOV R159, 0xffffffff ;  /* 0xffffffff009f7802 */ /* 0x000fe40000000f00 */
[----:B------:R-:W-:-:S09]  /*0f00*/  PRMT R0, RZ, 0x7610, R0 ;  /* 0x00007610ff007816 */ /* 0x000fd20000000000 */
[----:B------:R-:W-:Y:S05]  /*0f10*/  @P0 BRA `(.L_x_15) ;  /* 0x00000004002c0947 */ /* 0x000fea0003800000 */
[----:B------:R-:W2:Y:S01]  /*0f20*/  LDC.64 R20, c[0x0][0x8d0] ;  /* 0x00023400ff147b82 */ /* 0x000ea20000000a00 */
[----:B------:R-:W-:Y:S02]  /*0f30*/  MOV R4, R2 ;  /* 0x0000000200047202 */ /* 0x000fe40000000f00 */
[----:B------:R-:W-:-:S05]  /*0f40*/  MOV R5, R16 ;  /* 0x0000001000057202 */ /* 0x000fca0000000f00 */
[----:B------:R-:W3:Y:S08]  /*0f50*/  LDC R0, c[0x0][0x8d8] ;  /* 0x00023600ff007b82 */ /* 0x000ef00000000800 */
[----:B------:R-:W4:Y:S01]  /*0f60*/  LDC.64 R26, c[0x0][0x8c8] ;  /* 0x00023200ff1a7b82 */ /* 0x000f220000000a00 */
[----:B--2---:R-:W-:-:S04]  /*0f70*/  ISETP.NE.U32.AND P0, PT, R20, RZ, PT ;  /* 0x000000ff1400720c */ /* 0x004fc80003f05070 */
[----:B------:R-:W-:-:S13]  /*0f80*/  ISETP.NE.AND.EX P0, PT, R21, RZ, PT, P0 ;  /* 0x000000ff1500720c */ /* 0x000fda0003f05300 */
[----:B---34-:R-:W-:Y:S05]  /*0f90*/  @!P0 BRA `(.L_x_16) ;  /* 0x0000000000288947 */ /* 0x018fea0003800000 */
[----:B------:R-:W2:Y:S02]  /*0fa0*/  LDC R3, c[0x0][0x8dc] ;  /* 0x00023700ff037b82 */ /* 0x000ea40000000800 */
[----:B--2---:R-:W-:-:S05]  /*0fb0*/  IADD3 R3, P0, R2, R3, RZ ;  /* 0x0000000302037210 */ /* 0x004fca0007f1e0ff */
[----:B------:R-:W-:-:S04]  /*0fc0*/  IMAD.X R15, RZ, RZ, R16, P0 ;  /* 0x000000ffff0f7224 */ /* 0x000fc800000e0610 */
[----:B------:R-:W-:-:S04]  /*0fd0*/  IMAD.WIDE.U32 R4, R15, R20, RZ ;  /* 0x000000140f047225 */ /* 0x000fc800078e00ff */
[----:B------:R-:W-:-:S04]  /*0fe0*/  IMAD.WIDE.U32 R10, P0, R3, R21, R4 ;  /* 0x00000015030a7225 */ /* 0x000fc80007800004 */
[----:B------:R-:W-:Y:S01]  /*0ff0*/  IMAD.WIDE.U32 R4, R3, R20, RZ ;  /* 0x0000001403047225 */ /* 0x000fe200078e00ff */
[----:B------:R-:W-:Y:S02]  /*1000*/  IADD3.X R13, RZ, RZ, RZ, P0, !PT ;  /* 0x000000ffff0d7210 */ /* 0x000fe400007fe4ff */
[----:B------:R-:W-:Y:S02]  /*1010*/  MOV R12, R11 ;  /* 0x0000000b000c7202 */ /* 0x000fe40000000f00 */
[----:B------:R-:W-:-:S05]  /*1020*/  IADD3 RZ, P0, R5, R10, RZ ;  /* 0x0000000a05ff7210 */ /* 0x000fca0007f1e0ff */
[----:B------:R-:W-:-:S08]  /*1030*/  IMAD.WIDE.U32.X R4, R15, R21, R12, P0 ;  /* 0x000000150f047225 */ /* 0x000fd000000e040c */
.L_x_16:
[-CC-:B------:R-:W-:Y:S01]  /*1040*/  SHF.R.U64 R30, R4, R0.reuse, R5.reuse ;  /* 0x00000000041e7219 */ /* 0x180fe20000001205 */
[----:B------:R-:W2:Y:S01]  /*1050*/  LDC.64 R28, c[0x0][0x8e8] ;  /* 0x00023a00ff1c7b82 */ /* 0x000ea20000000a00 */
[----:B------:R-:W-:Y:S02]  /*1060*/  SHF.R.U32.HI R0, RZ, R0, R5 ;  /* 0x00000000ff007219 */ /* 0x000fe40000011605 */
[----:B------:R-:W-:Y:S02]  /*1070*/  IADD3 R7, P0, RZ, -R30, RZ ;  /* 0x8000001eff077210 */ /* 0x000fe40007f1e0ff */
[----:B------:R-:W-:Y:S02]  /*1080*/  MOV R31, 0x1 ;  /* 0x00000001001f7802 */ /* 0x000fe40000000f00 */
[----:B------:R-:W-:Y:S01]  /*1090*/  IADD3.X R3, RZ, ~R0, RZ, P0, !PT ;  /* 0x80000000ff037210 */ /* 0x000fe200007fe4ff */
[----:B------:R-:W3:Y:S04]  /*10a0*/  LDC R10, c[0x0][0x8c0] ;  /* 0x00023000ff0a7b82 */ /* 0x000ee80000000800 */
[----:B------:R-:W-:-:S02]  /*10b0*/  IMAD R0, R3, R26, RZ ;  /* 0x0000001a03007224 */ /* 0x000fc400078e02ff */
[----:B------:R-:W-:Y:S02]  /*10c0*/  IMAD.MOV.U32 R3, RZ, RZ, R16 ;  /* 0x000000ffff037224 */ /* 0x000fe400078e0010 */
[----:B------:R-:W4:Y:S01]  /*10d0*/  LDC R14, c[0x0][0x8b0] ;  /* 0x00022c00ff0e7b82 */ /* 0x000f220000000800 */
[----:B------:R-:W-:-:S04]  /*10e0*/  IMAD.WIDE.U32 R4, R7, R26, R2 ;  /* 0x0000001a07047225 */ /* 0x000fc800078e0002 */
[----:B------:R-:W-:-:S03]  /*10f0*/  IMAD R3, R7, R27, R0 ;  /* 0x0000001b07037224 */ /* 0x000fc600078e0200 */
[----:B------:R-:W5:Y:S01]  /*1100*/  LDC R20, c[0x0][0x900] ;  /* 0x00024000ff147b82 */ /* 0x000f620000000800 */
[----:B--2---:R-:W-:Y:S01]  /*1110*/  ISETP.NE.U32.AND P0, PT, R28, RZ, PT ;  /* 0x000000ff1c00720c */ /* 0x004fe20003f05070 */
[----:B------:R-:W-:Y:S01]  /*1120*/  IMAD R27, R9, R24, R6 ;  /* 0x00000018091b7224 */ /* 0x000fe200078e0206 */
[----:B------:R-:W-:Y:S02]  /*1130*/  IADD3 R3, R5, R3, RZ ;  /* 0x0000000305037210 */ /* 0x000fe40007ffe0ff */
[----:B------:R-:W-:Y:S02]  /*1140*/  ISETP.NE.AND.EX P0, PT, R29, RZ, PT, P0 ;  /* 0x000000ff1d00720c */ /* 0x000fe40003f05300 */
[----:B------:R-:W-:Y:S01]  /*1150*/  MOV R5, 0xffffffff ;  /* 0xffffffff00057802 */ /* 0x000fe20000000f00 */
[----:B------:R-:W2:Y:S01]  /*1160*/  LDC R23, c[0x0][0x8a8] ;  /* 0x00022a00ff177b82 */ /* 0x000ea20000000800 */
[-CC-:B---3--:R-:W-:Y:S02]  /*1170*/  SHF.R.U64 R12, R4, R10.reuse, R3.reuse ;  /* 0x0000000a040c7219 */ /* 0x188fe40000001203 */
[----:B------:R-:W-:-:S05]  /*1180*/  SHF.R.U32.HI R3, RZ, R10, R3 ;  /* 0x0000000aff037219 */ /* 0x000fca0000011603 */
[----:B------:R-:W3:Y:S01]  /*1190*/  LDC R15, c[0x0][0x8f0] ;  /* 0x00023c00ff0f7b82 */ /* 0x000ee20000000800 */
[-CC-:B----4-:R-:W-:Y:S02]  /*11a0*/  SHF.R.U64 R26, R12, R14.reuse, R3.reuse ;  /* 0x0000000e0c1a7219 */ /* 0x190fe40000001203 */
[----:B------:R-:W-:-:S05]  /*11b0*/  SHF.R.U32.HI R3, RZ, R14, R3 ;  /* 0x0000000eff037219 */ /* 0x000fca0000011603 */
[----:B------:R-:W4:Y:S01]  /*11c0*/  LDC R21, c[0x0][0x8e0] ;  /* 0x00023800ff157b82 */ /* 0x000f220000000800 */
[-CC-:B-----5:R-:W-:Y:S02]  /*11d0*/  SHF.R.U64 R14, R26, R20.reuse, R3.reuse ;  /* 0x000000141a0e7219 */ /* 0x1a0fe40000001203 */
[-C--:B------:R-:W-:Y:S02]  /*11e0*/  SHF.L.U32 R0, R5, R20.reuse, RZ ;  /* 0x0000001405007219 */ /* 0x080fe400000006ff */
[----:B------:R-:W-:Y:S01]  /*11f0*/  SHF.R.U32.HI R5, RZ, R20, R3 ;  /* 0x00000014ff057219 */ /* 0x000fe20000011603 */
[----:B------:R-:W-:Y:S01]  /*1200*/  IMAD.MOV.U32 R4, RZ, RZ, R14 ;  /* 0x000000ffff047224 */ /* 0x000fe200078e000e */
[----:B------:R-:W-:Y:S01]  /*1210*/  LOP3.LUT R3, RZ, R0, RZ, 0x33, !PT ;  /* 0x00000000ff037212 */ /* 0x000fe200078e33ff */
[----:B------:R-:W1:Y:S01]  /*1220*/  LDC R25, c[0x0][0x8b8] ;  /* 0x00022e00ff197b82 */ /* 0x000e620000000800 */
[----:B------:R-:W-:Y:S05]  /*1230*/  @!P0 BRA `(.L_x_17) ;  /* 0x0000000000288947 */ /* 0x000fea0003800000 */
[----:B------:R-:W5:Y:S02]  /*1240*/  LDC R9, c[0x0][0x8f4] ;  /* 0x00023d00ff097b82 */ /* 0x000f640000000800 */
[----:B-----5:R-:W-:-:S04]  /*1250*/  IADD3 R9, P0, R14, R9, RZ ;  /* 0x000000090e097210 */ /* 0x020fc80007f1e0ff */
[----:B------:R-:W-:-:S05]  /*1260*/  IADD3.X R13, RZ, R5, RZ, P0, !PT ;  /* 0x00000005ff0d7210 */ /* 0x000fca00007fe4ff */
[----:B------:R-:W-:-:S04]  /*1270*/  IMAD.WIDE.U32 R4, R13, R28, RZ ;  /* 0x0000001c0d047225 */ /* 0x000fc800078e00ff */
[----:B------:R-:W-:-:S04]  /*1280*/  IMAD.WIDE.U32 R6, P0, R9, R29, R4 ;  /* 0x0000001d09067225 */ /* 0x000fc80007800004 */
[----:B------:R-:W-:Y:S01]  /*1290*/  IMAD.WIDE.U32 R4, R9, R28, RZ ;  /* 0x0000001c09047225 */ /* 0x000fe200078e00ff */
[----:B------:R-:W-:Y:S02]  /*12a0*/  IADD3.X R11, RZ, RZ, RZ, P0, !PT ;  /* 0x000000ffff0b7210 */ /* 0x000fe400007fe4ff */
[----:B------:R-:W-:Y:S02]  /*12b0*/  MOV R10, R7 ;  /* 0x00000007000a7202 */ /* 0x000fe40000000f00 */
[----:B------:R-:W-:-:S05]  /*12c0*/  IADD3 RZ, P0, R5, R6, RZ ;  /* 0x0000000605ff7210 */ /* 0x000fca0007f1e0ff */
[----:B------:R-:W-:-:S08]  /*12d0*/  IMAD.WIDE.U32.X R4, R13, R29, R10, P0 ;  /* 0x0000001d0d047225 */ /* 0x000fd000000e040a */
.L_x_17:
[----:B---3--:R-:W-:Y:S01]  /*12e0*/  SHF.R.U64 R4, R4, R15, R5 ;  /* 0x0000000f04047219 */ /* 0x008fe20000001205 */
[----:B--2---:R-:W-:Y:S01]  /*12f0*/  VIADD R5, R23, 0xffffffff ;  /* 0xffffffff17057836 */ /* 0x004fe20000000000 */
[----:B------:R-:W-:Y:S02]  /*1300*/  SHF.L.U32 R0, R31, R20, RZ ;  /* 0x000000141f007219 */ /* 0x000fe400000006ff */
[----:B------:R-:W-:Y:S02]  /*1310*/  LOP3.LUT R3, R26, R3, RZ, 0xc0, !PT ;  /* 0x000000031a037212 */ /* 0x000fe400078ec0ff */
[----:B------:R-:W-:Y:S02]  /*1320*/  IADD3 R6, -R4, RZ, RZ ;  /* 0x000000ff04067210 */ /* 0x000fe40007ffe1ff */
[----:B------:R-:W-:Y:S01]  /*1330*/  SEL R8, R8, R27, !P1 ;  /* 0x0000001b08087207 */ /* 0x000fe20004800000 */
[----:B------:R-:W-:Y:S01]  /*1340*/  IMAD R3, R0, R4, R3 ;  /* 0x0000000400037224 */ /* 0x000fe200078e0203 */
[----:B------:R-:W-:Y:S01]  /*1350*/  LOP3.LUT R5, R12, R5, RZ, 0xc0, !PT ;  /* 0x000000050c057212 */ /* 0x000fe200078ec0ff */
[----:B----4-:R-:W-:Y:S01]  /*1360*/  IMAD R0, R6, R21, R14 ;  /* 0x0000001506007224 */ /* 0x010fe200078e020e */
[----:B------:R-:W-:Y:S01]  /*1370*/  R2UR UR47, R30 ;  /* 0x000000001e2f72ca */ /* 0x000fe200000e0000 */
[----:B-1----:R-:W-:-:S02]  /*1380*/  IMAD R8, R3, R25, R8 ;  /* 0x0000001903087224 */ /* 0x002fc400078e0208 */
[----:B------:R-:W-:Y:S01]  /*1390*/  IMAD R23, R0, R23, R5 ;  /* 0x0000001700177224 */ /* 0x000fe200078e0205 */
[----:B------:R-:W-:-:S04]  /*13a0*/  MOV R0, 0x1 ;  /* 0x0000000100007802 */ /* 0x000fc80000000f00 */
[----:B------:R-:W-:Y:S02]  /*13b0*/  SEL R159, R23, R8, !P1 ;  /* 0x00000008179f7207 */ /* 0x000fe40004800000 */
[----:B------:R-:W-:-:S07]  /*13c0*/  SEL R23, R8, R23, !P1 ;  /* 0x0000001708177207 */ /* 0x000fce0004800000 */
.L_x_15:
[----:B------:R-:W-:-:S08]  /*13d0*/  NOP ;  /* 0x0000000000007918 */ /* 0x000fd00000000000 */
[----:B------:R-:W2:Y:S02]  /*13e0*/  USETMAXREG.TRY_ALLOC.CTAPOOL UP0, 0xe8 ;  /* 0x000000e8000079c8 */ /* 0x000ea40008000600 */
[----:B--2---:R-:W-:-:S13]  /*13f0*/  PLOP3.LUT P0, PT, PT, PT, UP0, 0x80, 0x0 ;  /* 0x000000000000781c */ /* 0x004fda0003f0f008 */
[----:B------:R-:W-:Y:S05]  /*1400*/  @!P0 BRA `(.L_x_15) ;  /* 0xfffffffc00f08947 */ /* 0x000fea000383ffff */
[----:B------:R-:W-:Y:S02]  /*1410*/  ULDC.64 UR4, c[0x0][0x590] ;  /* 0x0001640000047ab9 */ /* 0x000fe40000000a00 */
[----:B------:R-:W-:-:S04]  /*1420*/  ISETP.NE.U32.AND P0, PT, RZ, UR4, PT ;  /* 0x00000004ff007c0c */ /* 0x000fc8000bf05070 */
[----:B------:R-:W-:-:S13]  /*1430*/  ISETP.NE.AND.EX P0, PT, RZ, UR5, PT, P0 ;  /* 0x00000005ff007c0c */ /* 0x000fda000bf05300 */
[----:B------:R-:W-:Y:S05]  /*1440*/  @P0 BRA `(.L_x_18) ;  /* 0x00000000002c0947 */ /* 0x000fea0003800000 */
[----:B------:R-:W-:Y:S02]  /*1450*/  ULDC.64 UR4, c[0x0][0x588] ;  /* 0x0001620000047ab9 */ /* 0x000fe40000000a00 */
[----:B------:R-:W-:-:S04]  /*1460*/  ISETP.NE.U32.AND P0, PT, RZ, UR4, PT ;  /* 0x00000004ff007c0c */ /* 0x000fc8000bf05070 */
[----:B------:R-:W-:-:S13]  /*1470*/  ISETP.NE.AND.EX P0, PT, RZ, UR5, PT, P0 ;  /* 0x00000005ff007c0c */ /* 0x000fda000bf05300 */
[----:B------:R-:W-:Y:S05]  /*1480*/  @!P0 BRA `(.L_x_19) ;  /* 0x0000000000108947 */ /* 0x000fea0003800000 */
[----:B------:R-:W2:Y:S02]  /*1490*/  LDC.64 R4, c[0x0][0x588] ;  /* 0x00016200ff047b82 */ /* 0x000ea40000000a00 */
[----:B--2---:R2:W5:Y:S01]  /*14a0*/  LDG.E R155, desc[UR42][R4.64] ;  /* 0x0000002a049b7981 */ /* 0x004562000c1e1900 */
[----:B------:R-:W-:Y:S01]  /*14b0*/  MOV R154, 0x1 ;  /* 0x00000001009a7802 */ /* 0x000fe20000000f00 */
[----:B------:R-:W-:Y:S06]  /*14c0*/  BRA `(.L_x_18) ;  /* 0x00000000000c7947 */ /* 0x000fec0003800000 */
.L_x_19:
[----:B------:R-:W-:Y:S01]  /*14d0*/  ULDC UR4, c[0x0][0x580] ;  /* 0x0001600000047ab9 */ /* 0x000fe20000000800 */
[----:B------:R-:W-:Y:S01]  /*14e0*/  IMAD.MOV.U32 R154, RZ, RZ, 0x1 ;  /* 0x00000001ff9a7424 */ /* 0x000fe200078e00ff */
[----:B------:R-:W-:-:S07]  /*14f0*/  MOV R155, UR4 ;  /* 0x00000004009b7c02 */ /* 0x000fce0008000f00 */
.L_x_18:
        /* <DEDUP_REMOVED lines=8> */
[----:B------:R-:W3:Y:S02]  /*1580*/  LDC.64 R156, c[0x0][0x5a8] ;  /* 0x00016a00ff9c7b82 */ /* 0x000ee40000000a00 */
[----:B---3--:R3:W5:Y:S01]  /*1590*/  LDG.E R156, desc[UR42][R156.64] ;  /* 0x0000002a9c9c7981 */ /* 0x008762000c1e1900 */
[----:B------:R-:W-:Y:S05]  /*15a0*/  BRA `(.L_x_20) ;  /* 0x0000000000087947 */ /* 0x000fea0003800000 */
.L_x_21:
[----:B------:R-:W-:Y:S02]  /*15b0*/  ULDC UR4, c[0x0][0x5a0] ;  /* 0x0001680000047ab9 */ /* 0x000fe40000000800 */
[----:B------:R-:W-:-:S07]  /*15c0*/  MOV R156, UR4 ;  /* 0x00000004009c7c02 */ /* 0x000fce0008000f00 */
.L_x_20:
[----:B------:R-:W-:Y:S01]  /*15d0*/  LOP3.LUT P1, RZ, R0, 0xff, RZ, 0xc0, !PT ;  /* 0x000000ff00ff7812 */ /* 0x000fe2000782c0ff */
[----:B------:R-:W-:Y:S01]  /*15e0*/  UMOV UR36, URZ ;  /* 0x0000003f00247c82 */ /* 0x000fe20008000000 */
[----:B------:R-:W-:-:S11]  /*15f0*/  PLOP3.LUT P0, PT, PT, PT, PT, 0x80, 0x0 ;  /* 0x000000000000781c */ /* 0x000fd60003f0f070 */
[----:B------:R-:W-:Y:S05]  /*1600*/  @!P1 BRA `(.L_x_22) ;  /* 0x0000010c00bc9947 */ /* 0x000fea0003800000 */
[----:B------:R-:W-:Y:S01]  /*1610*/  ULDC UR4, c[0x0][0x28c] ;  /* 0x0000a30000047ab9 */ /* 0x000fe20000000800 */
[----:B------:R-:W-:Y:S01]  /*1620*/  LOP3.LUT P0, RZ, R18, 0x4, RZ, 0xc0, !PT ;  /* 0x0000000412ff7812 */ /* 0x000fe2000780c0ff */
[----:B------:R-:W-:Y:S01]  /*1630*/  UIADD3 UR4, UR4, 0x3f, URZ ;  /* 0x0000003f04047890 */ /* 0x000fe2000fffe03f */
[----:B---3--:R-:W-:Y:S01]  /*1640*/  MOV R157, 0x10 ;  /* 0x00000010009d7802 */ /* 0x008fe20000000f00 */
[----:B------:R-:W-:Y:S01]  /*1650*/  ULDC.64 UR54, c[0x0][0x198] ;  /* 0x0000660000367ab9 */ /* 0x000fe20000000a00 */
[----:B------:R-:W-:Y:S01]  /*1660*/  LOP3.LUT R158, R17, 0x1, RZ, 0xfc, !PT ;  /* 0x00000001119e7812 */ /* 0x000fe200078efcff */
[----:B------:R-:W-:Y:S01]  /*1670*/  USHF.R.S32.HI UR5, URZ, 0x1f, UR4 ;  /* 0x0000001f3f057899 */ /* 0x000fe20008011404 */
[----:B------:R-:W-:Y:S01]  /*1680*/  LOP3.LUT R160, R19, 0x1, RZ, 0xfc, !PT ;  /* 0x0000000113a07812 */ /* 0x000fe200078efcff */
[----:B------:R-:W-:Y:S01]  /*1690*/  UMOV UR39, URZ ;  /* 0x0000003f00277c82 */ /* 0x000fe20008000000 */
[----:B------:R-:W-:Y:S01]  /*16a0*/  SEL R157, R157, 0xfffffff0, !P0 ;  /* 0xfffffff09d9d7807 */ /* 0x000fe20004000000 */
[----:B------:R-:W-:Y:S01]  /*16b0*/  ULEA.HI UR5, UR5, UR4, URZ, 0x6 ;  /* 0x0000000405057291 */ /* 0x000fe2000f8f303f */
[----:B------:R-:W-:Y:S01]  /*16c0*/  UMOV UR48, URZ ;  /* 0x0000003f00307c82 */ /* 0x000fe20008000000 */
[----:B------:R-:W-:-:S02]  /*16d0*/  UMOV UR49, URZ ;  /* 0x0000003f00317c82 */ /* 0x000fc40008000000 */
[----:B------:R-:W-:Y:S01]  /*16e0*/  USHF.R.S32.HI UR50, URZ, 0x6, UR5 ;  /* 0x000000063f327899 */ /* 0x000fe20008011405 */
[----:B------:R-:W-:-:S11]  /*16f0*/  UMOV UR36, URZ ;  /* 0x0000003f00247c82 */ /* 0x000fd60008000000 */
.L_x_516:
[----:B------:R-:W-:Y:S01]  /*1700*/  LOP3.LUT R0, R18, 0x80, RZ, 0xc0, !PT ;  /* 0x0000008012007812 */ /* 0x000fe200078ec0ff */
[----:B------:R-:W3:Y:S01]  /*1710*/  S2UR UR51, SR_CgaCtaId ;  /* 0x00000000003379c3 */ /* 0x000ee20000008800 */
[----:B------:R-:W-:Y:S02]  /*1720*/  UMOV UR52, 0x400 ;  /* 0x0000040000347882 */ /* 0x000fe40000000000 */
[----:B------:R-:W-:-:S06]  /*1730*/  SHF.R.U32.HI R0, RZ, 0x7, R0 ;  /* 0x00000007ff007819 */ /* 0x000fcc0000011600 */
[----:B------:R-:W4:Y:S01]  /*1740*/  SHFL.IDX PT, R0, R0, RZ, 0x1f ;  /* 0x00001fff00007589 */ /* 0x000f2200000e0000 */
[----:B---3--:R-:W-:Y:S01]  /*1750*/  ULEA UR52, UR51, UR52, 0x18 ;  /* 0x0000003433347291 */ /* 0x008fe2000f8ec03f */
[----:B----4-:R-:W-:-:S13]  /*1760*/  R2UR UR4, R0 ;  /* 0x00000000000472ca */ /* 0x010fda00000e0000 */
[----:B------:R-:W-:-:S04]  /*1770*/  ULEA.HI UR5, UR4, UR4, URZ, 0x1 ;  /* 0x0000000404057291 */ /* 0x000fc8000f8f083f */
[----:B------:R-:W-:-:S04]  /*1780*/  ULOP3.LUT UR5, UR5, 0x7fffe, URZ, 0xc0, !UPT ;  /* 0x0007fffe05057892 */ /* 0x000fc8000f8ec03f */
[----:B------:R-:W-:-:S03]  /*1790*/  UIADD3 UR5, UR4, -UR5, URZ ;  /* 0x8000000504057290 */ /* 0x000fc6000fffe03f */
[----:B------:R-:W-:Y:S01]  /*17a0*/  ULDC UR4, c[0x0][0x28c] ;  /* 0x0000a30000047ab9 */ /* 0x000fe20000000800 */
[----:B------:R-:W-:Y:S01]  /*17b0*/  ULEA UR5, UR5, UR52, 0xd ;  /* 0x0000003405057291 */ /* 0x000fe2000f8e683f */
[----:B------:R-:W-:-:S03]  /*17c0*/  ISETP.LT.AND P0, PT, RZ, UR4, PT ;  /* 0x00000004ff007c0c */ /* 0x000fc6000bf01270 */
[----:B------:R-:W-:-:S04]  /*17d0*/  UIADD3 UR5, UR5, 0x8400, URZ ;  /* 0x0000840005057890 */ /* 0x000fc8000fffe03f */
[----:B------:R-:W-:-:S04]  /*17e0*/  USHF.R.U32.HI UR5, URZ, 0x4, UR5 ;  /* 0x000000043f057899 */ /* 0x000fc80008011605 */
[----:B------:R-:W-:Y:S02]  /*17f0*/  ULOP3.LUT UR44, UR5, 0x3fff, URZ, 0xc0, !UPT ;  /* 0x00003fff052c7892 */ /* 0x000fe4000f8ec03f */
[----:B-1----:R-:W-:Y:S10]  /*1800*/  @P0 BRA `(.L_x_23) ;  /* 0x0000000000400947 */ /* 0x002ff40003800000 */
[----:B------:R-:W-:Y:S01]  /*1810*/  MOV R0, 0x0 ;  /* 0x0000000000007802 */ /* 0x000fe20000000f00 */
[----:B------:R-:W-:Y:S01]  /*1820*/  ULDC.64 UR4, c[0x4][0x70] ;  /* 0x01001c0000047ab9 */ /* 0x000fe20000000a00 */
[----:B------:R-:W-:Y:S01]  /*1830*/  ULDC.64 UR6, c[0x4][0x8] ;  /* 0x0100020000067ab9 */ /* 0x000fe20000000a00 */
[----:B--2---:R-:W-:Y:S01]  /*1840*/  IMAD.U32 R4, RZ, RZ, UR4 ;  /* 0x00000004ff047e24 */ /* 0x004fe2000f8e00ff */
[----:B------:R2:W3:Y:S01]  /*1850*/  LDC.64 R14, c[0x4][R0] ;  /* 0x01000000000e7b82 */ /* 0x0004e20000000a00 */
[----:B------:R-:W-:Y:S01]  /*1860*/  MOV R5, UR5 ;  /* 0x0000000500057c02 */ /* 0x000fe20008000f00 */
[----:B------:R-:W-:Y:S01]  /*1870*/  ULDC.64 UR4, c[0x4][0x78] ;  /* 0x01001e0000047ab9 */ /* 0x000fe20000000a00 */
[----:B------:R-:W-:Y:S01]  /*1880*/  IMAD.U32 R10, RZ, RZ, UR6 ;  /* 0x00000006ff0a7e24 */ /* 0x000fe2000f8e00ff */
[----:B------:R-:W-:Y:S01]  /*1890*/  MOV R6, UR4 ;  /* 0x0000000400067c02 */ /* 0x000fe20008000f00 */
[----:B------:R-:W-:Y:S01]  /*18a0*/  IMAD.MOV.U32 R13, RZ, RZ, RZ ;  /* 0x000000ffff0d7224 */ /* 0x000fe200078e00ff */
[----:B------:R-:W-:-:S02]  /*18b0*/  MOV R7, UR5 ;  /* 0x0000000500077c02 */ /* 0x000fc40008000f00 */
[----:B------:R-:W-:Y:S02]  /*18c0*/  MOV R11, UR7 ;  /* 0x00000007000b7c02 */ /* 0x000fe40008000f00 */
[----:B------:R-:W-:Y:S02]  /*18d0*/  MOV R8, 0x1e1 ;  /* 0x000001e100087802 */ /* 0x000fe40000000f00 */
[----:B--2---:R-:W-:-:S07]  /*18e0*/  MOV R12, 0x1 ;  /* 0x00000001000c7802 */ /* 0x004fce0000000f00 */
[----:B------:R-:W-:-:S07]  /*18f0*/  LEPC R20, `(.L_x_23) ;  /* 0x000000001014794e */ /* 0x000fce0000000000 */
[----:B-1-3-5:R-:W-:Y:S05]  /*1900*/  CALL.ABS.NOINC R14 ;  /* 0x000000000e007343 */ /* 0x02afea0003c00000 */
.L_x_23:
[----:B------:R-:W-:-:S13]  /*1910*/  ISETP.NE.AND P0, PT, R158, 0x3, PT ;  /* 0x000000039e00780c */ /* 0x000fda0003f05270 */
[----:B------:R-:W-:Y:S05]  /*1920*/  @!P0 BRA `(.L_x_24) ;  /* 0x0000000000048947 */ /* 0x000fea0003800000 */
[----:B-1----:R-:W-:Y:S01]  /*1930*/  BPT.TRAP 0x1 ;  /* 0x000000040000795c */ /* 0x002fe20000300000 */
.L_x_24:
[----:B------:R-:W-:Y:S02]  /*1940*/  MOV R3, UR49 ;  /* 0x0000003100037c02 */ /* 0x000fe40008000f00 */
[----:B------:R-:W-:Y:S02]  /*1950*/  MOV R0, UR48 ;  /* 0x0000003000007c02 */ /* 0x000fe40008000f00 */
[----:B------:R-:W-:Y:S02]  /*1960*/  LEA R3, R3, UR52, 0x3 ;  /* 0x0000003403037c11 */ /* 0x000fe4000f8e18ff */
[----:B------:R-:W-:-:S04]  /*1970*/  SHF.L.U32 R0, R0, 0x1f, RZ ;  /* 0x0000001f00007819 */ /* 0x000fc800000006ff */
[----:B------:R3:W4:Y:S01]  /*1980*/  SYNCS.PHASECHK.TRANS64.TRYWAIT P1, [R3+URZ], R0 ;  /* 0x00000000030075a7 */ /* 0x000722000802017f */
[----:B------:R-:W-:Y:S05]  /*1990*/  @!P0 BRA `(.L_x_25) ;  /* 0x0000000000048947 */ /* 0x000fea0003800000 */
[----:B-1----:R-:W-:Y:S01]  /*19a0*/  BPT.TRAP 0x1 ;  /* 0x000000040000795c */ /* 0x002fe20000300000 */
.L_x_25:
[----:B----4-:R-:W-:Y:S05]  /*19b0*/  @P1 BRA `(.L_x_26) ;  /* 0x0000000000081947 */ /* 0x010fea0003800000 */
[----:B------:R-:W4:Y:S02]  /*19c0*/  SYNCS.PHASECHK.TRANS64.TRYWAIT P1, [R3+URZ], R0 ;  /* 0x00000000030075a7 */ /* 0x000f24000802017f */
[----:B----4-:R-:W-:Y:S05]  /*19d0*/  @!P1 BRA `(.L_x_27) ;  /* 0x0000013800d89947 */ /* 0x010fea0003800000 */
.L_x_26:
[----:B------:R-:W-:-:S04]  /*19e0*/  UISETP.LT.AND UP0, UPT, UR50, 0x1, UPT ;  /* 0x000000013200788c */ /* 0x000fc8000bf01270 */
[----:B------:R-:W-:-:S06]  /*19f0*/  USEL UR4, UR50, 0x1, UP0 ;  /* 0x0000000132047887 */ /* 0x000fcc0008000000 */
[----:B---34-:R-:W-:Y:S01]  /*1a00*/  MOV R0, UR4 ;  /* 0x0000000400007c02 */ /* 0x018fe20008000f00 */
[----:B------:R-:W-:Y:S05]  /*1a10*/  WARPSYNC.ALL ;  /* 0x0000000000007948 */ /* 0x000fea0003800000 */
[----:B------:R-:W-:-:S04]  /*1a20*/  IADD3 R0, -R0, UR50, RZ ;  /* 0x0000003200007c10 */ /* 0x000fc8000fffe1ff */
[----:B------:R-:W-:Y:S01]  /*1a30*/  ISETP.GE.AND P1, PT, R0, 0x1, PT ;  /* 0x000000010000780c */ /* 0x000fe20003f26270 */
[----:B------:R-:W-:Y:S01]  /*1a40*/  UIADD3 UR4, UR52, 0x28400, URZ ;  /* 0x0002840034047890 */ /* 0x000fe2000fffe03f */
[----:B------:R-:W-:Y:S01]  /*1a50*/  WARPGROUP.ARRIVE ;  /* 0x00000000000079c5 */ /* 0x000fe20000000000 */
[----:B------:R-:W-:Y:S01]  /*1a60*/  UMOV UR9, 0x40000040 ;  /* 0x4000004000097882 */ /* 0x000fe20000000000 */
[----:B------:R-:W-:Y:S01]  /*1a70*/  UMOV UR11, 0x40000040 ;  /* 0x40000040000b7882 */ /* 0x000fe20000000000 */
[----:B------:R-:W-:-:S04]  /*1a80*/  USHF.R.U32.HI UR4, URZ, 0x4, UR4 ;  /* 0x000000043f047899 */ /* 0x000fc80008011604 */
[----:B------:R-:W-:Y:S02]  /*1a90*/  ULOP3.LUT UR5, UR4, 0x3fff, URZ, 0xc0, !UPT ;  /* 0x00003fff04057892 */ /* 0x000fe4000f8ec03f */
[----:B------:R-:W-:Y:S02]  /*1aa0*/  ULOP3.LUT UR4, UR44, 0x10000, URZ, 0xfc, !UPT ;  /* 0x000100002c047892 */ /* 0x000fe4000f8efc3f */
[----:B------:R-:W-:Y:S02]  /*1ab0*/  ULOP3.LUT UR5, UR5, 0x10000, URZ, 0xfc, !UPT ;  /* 0x0001000005057892 */ /* 0x000fe4000f8efc3f */
[----:B------:R-:W-:Y:S02]  /*1ac0*/  ULEA UR6, UR49, UR4, 0xb ;  /* 0x0000000431067291 */ /* 0x000fe4000f8e583f */
[----:B------:R-:W-:-:S05]  /*1ad0*/  ULEA UR7, UR49, UR5, 0xa ;  /* 0x0000000531077291 */ /* 0x000fca000f8e503f */
[----:B------:R-:W-:Y:S02]  /*1ae0*/  UMOV UR8, UR6 ;  /* 0x0000000600087c82 */ /* 0x000fe40008000000 */
[----:B------:R-:W-:Y:S02]  /*1af0*/  UMOV UR10, UR7 ;  /* 0x00000007000a7c82 */ /* 0x000fe40008000000 */
[----:B------:R-:W-:Y:S01]  /*1b00*/  HGMMA.64x128x16.F32.BF16 R88, gdesc[UR8], RZ, !UPT, gsb0 ;  /* 0x01e00000085879f0 */ /* 0x000fe2000c0018ff */
[----:B------:R-:W-:Y:S01]  /*1b10*/  UIADD3 UR8, UR6, 0x400, URZ ;  /* 0x0000040006087890 */ /* 0x000fe2000fffe03f */
[----:B------:R-:W-:Y:S01]  /*1b20*/  UMOV UR9, 0x40000040 ;  /* 0x4000004000097882 */ /* 0x000fe20000000000 */
[----:B------:R-:W-:Y:S02]  /*1b30*/  WARPGROUP.DEPBAR.LE gsb0, 0x0 ;  /* 0x00008000000079c5 */ /* 0x000fe40000010000 */
[----:B------:R-:W-:-:S07]  /*1b40*/  WARPGROUP.ARRIVE ;  /* 0x00000000000079c5 */ /* 0x000fce0000000000 */
[----:B------:R-:W-:Y:S01]  /*1b50*/  HGMMA.64x128x16.F32.BF16 R24, gdesc[UR8], RZ, !UPT, gsb0 ;  /* 0x01e00000081879f0 */ /* 0x000fe2000c0018ff */
[----:B------:R-:W-:Y:S02]  /*1b60*/  UIADD3 UR8, UR6, 0x2, URZ ;  /* 0x0000000206087890 */ /* 0x000fe4000fffe03f */
[----:B------:R-:W-:Y:S01]  /*1b70*/  UIADD3 UR10, UR7, 0x2, URZ ;  /* 0x00000002070a7890 */ /* 0x000fe2000fffe03f */
[----:B------:R-:W-:Y:S01]  /*1b80*/  UMOV UR9, 0x40000040 ;  /* 0x4000004000097882 */ /* 0x000fe20000000000 */
[----:B------:R-:W-:Y:S01]  /*1b90*/  UMOV UR11, 0x40000040 ;  /* 0x40000040000b7882 */ /* 0x000fe20000000000 */
[----:B------:R-:W-:Y:S02]  /*1ba0*/  WARPGROUP.DEPBAR.LE gsb0, 0x0 ;  /* 0x00008000000079c5 */ /* 0x000fe40000010000 */
[----:B------:R-:W-:-:S06]  /*1bb0*/  WARPGROUP.ARRIVE ;  /* 0x00000000000079c5 */ /* 0x000fcc0000000000 */
[----:B------:R-:W-:Y:S01]  /*1bc0*/  HGMMA.64x128x16.F32.BF16 R88, gdesc[UR8], R88, gsb0 ;  /* 0x01e00000085879f0 */ /* 0x000fe20008001858 */
[----:B------:R-:W-:Y:S01]  /*1bd0*/  UIADD3 UR8, UR6, 0x402, URZ ;  /* 0x0000040206087890 */ /* 0x000fe2000fffe03f */
[----:B------:R-:W-:Y:S01]  /*1be0*/  UMOV UR9, 0x40000040 ;  /* 0x4000004000097882 */ /* 0x000fe20000000000 */
[----:B------:R-:W-:Y:S02]  /*1bf0*/  WARPGROUP.DEPBAR.LE gsb0, 0x0 ;  /* 0x00008000000079c5 */ /* 0x000fe40000010000 */
[----:B------:R-:W-:-:S07]  /*1c00*/  WARPGROUP.ARRIVE ;  /* 0x00000000000079c5 */ /* 0x000fce0000000000 */
[----:B------:R-:W-:Y:S01]  /*1c10*/  HGMMA.64x128x16.F32.BF16 R24, gdesc[UR8], R24, gsb0 ;  /* 0x01e00000081879f0 */ /* 0x000fe20008001818 */
        /* <DEDUP_REMOVED lines=23> */
[----:B------:R-:W-:Y:S03]  /*1d90*/  HGMMA.64x128x16.F32.BF16 R24, gdesc[UR8], R24, gsb0 ;  /* 0x01e00000081879f0 */ /* 0x000fe60008001818 */
[----:B------:R-:W-:Y:S02]  /*1da0*/  WARPGROUP.DEPBAR.LE gsb0, 0x0 ;  /* 0x00008000000079c5 */ /* 0x000fe40000010000 */
[----:B------:R-:W-:Y:S05]  /*1db0*/  @!P1 BRA `(.L_x_28) ;  /* 0x0000000400609947 */ /* 0x000fea0003800000 */
[----:B------:R-:W-:Y:S02]  /*1dc0*/  UIADD3 UR6, UR49, 0x1, URZ ;  /* 0x0000000131067890 */ /* 0x000fe4000fffe03f */
[----:B------:R-:W-:Y:S02]  /*1dd0*/  IMAD.U32 R3, RZ, RZ, UR49 ;  /* 0x00000031ff037e24 */ /* 0x000fe4000f8e00ff */
[----:B------:R-:W-:-:S04]  /*1de0*/  UISETP.NE.AND UP0, UPT, UR6, 0x4, UPT ;  /* 0x000000040600788c */ /* 0x000fc8000bf05270 */
[----:B------:R-:W-:Y:S02]  /*1df0*/  USEL UR7, URZ, 0x1, UP0 ;  /* 0x000000013f077887 */ /* 0x000fe40008000000 */
[----:B------:R-:W-:Y:S02]  /*1e00*/  USEL UR6, UR6, URZ, UP0 ;  /* 0x0000003f06067287 */ /* 0x000fe40008000000 */
[----:B------:R-:W-:-:S06]  /*1e10*/  ULOP3.LUT UR7, UR48, UR7, URZ, 0x3c, !UPT ;  /* 0x0000000730077292 */ /* 0x000fcc000f8e3c3f */
[----:B------:R-:W-:-:S07]  /*1e20*/  MOV R6, UR7 ;  /* 0x0000000700067c02 */ /* 0x000fce0008000f00 */
.L_x_35:
[----:B------:R-:W-:Y:S05]  /*1e30*/  @!P0 BRA `(.L_x_29) ;  /* 0x0000000000048947 */ /* 0x000fea0003800000 */
[----:B-1----:R-:W-:Y:S01]  /*1e40*/  BPT.TRAP 0x1 ;  /* 0x000000040000795c */ /* 0x002fe20000300000 */
.L_x_29:
[----:B------:R-:W-:Y:S01]  /*1e50*/  ULEA UR7, UR6, UR52, 0x3 ;  /* 0x0000003406077291 */ /* 0x000fe2000f8e183f */
[----:B--2---:R-:W-:-:S08]  /*1e60*/  SHF.L.U32 R4, R6, 0x1f, RZ ;  /* 0x0000001f06047819 */ /* 0x004fd000000006ff */
[----:B------:R2:W3:Y:S01]  /*1e70*/  SYNCS.PHASECHK.TRANS64.TRYWAIT P1, [UR7], R4 ;  /* 0x00000004ff0075a7 */ /* 0x0004e20008020147 */
[----:B------:R-:W-:Y:S05]  /*1e80*/  @!P0 BRA `(.L_x_30) ;  /* 0x0000000000048947 */ /* 0x000fea0003800000 */
[----:B-1----:R-:W-:Y:S01]  /*1e90*/  BPT.TRAP 0x1 ;  /* 0x000000040000795c */ /* 0x002fe20000300000 */
.L_x_30:
[----:B---3--:R-:W-:Y:S05]  /*1ea0*/  @P1 BRA `(.L_x_31) ;  /* 0x0000000000081947 */ /* 0x008fea0003800000 */
[----:B------:R-:W3:Y:S02]  /*1eb0*/  SYNCS.PHASECHK.TRANS64.TRYWAIT P1, [UR7], R4 ;  /* 0x00000004ff0075a7 */ /* 0x000ee40008020147 */
[----:B---3--:R-:W-:Y:S05]  /*1ec0*/  @!P1 BRA `(.L_x_32) ;  /* 0x0000013400b09947 */ /* 0x008fea0003800000 */
.L_x_31:
[----:B------:R-:W-:Y:S01]  /*1ed0*/  ULEA UR7, UR6, UR4, 0xb ;  /* 0x0000000406077291 */ /* 0x000fe2000f8e583f */
[----:B------:R-:W-:Y:S01]  /*1ee0*/  WARPGROUP.ARRIVE ;  /* 0x00000000000079c5 */ /* 0x000fe20000000000 */
[----:B------:R-:W-:Y:S01]  /*1ef0*/  ULEA UR12, UR6, UR5, 0xa ;  /* 0x00000005060c7291 */ /* 0x000fe2000f8e503f */
[----:B------:R-:W-:Y:S01]  /*1f00*/  UMOV UR9, 0x40000040 ;  /* 0x4000004000097882 */ /* 0x000fe20000000000 */
[----:B------:R-:W-:-:S03]  /*1f10*/  UMOV UR11, 0x40000040 ;  /* 0x40000040000b7882 */ /* 0x000fc60000000000 */
[----:B------:R-:W-:Y:S02]  /*1f20*/  UMOV UR8, UR7 ;  /* 0x0000000700087c82 */ /* 0x000fe40008000000 */
[----:B------:R-:W-:Y:S02]  /*1f30*/  UMOV UR10, UR12 ;  /* 0x0000000c000a7c82 */ /* 0x000fe40008000000 */
        /* <DEDUP_REMOVED lines=44> */
[----:B-1----:R-:W-:Y:S01]  /*2200*/  BPT.TRAP 0x1 ;  /* 0x000000040000795c */ /* 0x002fe20000300000 */
.L_x_33:
[----:B------:R-:W-:-:S13]  /*2210*/  ISETP.NE.AND P1, PT, R152, RZ, PT ;  /* 0x000000ff9800720c */ /* 0x000fda0003f25270 */
[----:B--23--:R-:W-:-:S04]  /*2220*/  @P1 LEA R4, R3, UR52, 0x3 ;  /* 0x0000003403041c11 */ /* 0x00cfc8000f8e18ff */
[----:B------:R-:W-:-:S04]  /*2230*/  @P1 IADD3 R4, R4, 0x20, RZ ;  /* 0x0000002004041810 */ /* 0x000fc80007ffe0ff */
[----:B------:R-:W-:-:S04]  /*2240*/  @P1 PRMT R4, R153, 0x654, R4 ;  /* 0x0000065499041816 */ /* 0x000fc80000000004 */
[----:B------:R2:W-:Y:S01]  /*2250*/  @P1 SYNCS.ARRIVE.TRANS64.RED.A1T0 RZ, [R4+URZ], RZ ;  /* 0x000000ff04ff19a7 */ /* 0x0005e2000810043f */
[----:B------:R-:W-:-:S13]  /*2260*/  ISETP.GT.U32.AND P1, PT, R17, 0x1, PT ;  /* 0x000000011100780c */ /* 0x000fda0003f24070 */
[----:B--2---:R-:W-:Y:S05]  /*2270*/  @P1 BRA `(.L_x_34) ;  /* 0x0000000000041947 */ /* 0x004fea0003800000 */
[----:B-1----:R-:W-:Y:S01]  /*2280*/  BPT.TRAP 0x1 ;  /* 0x000000040000795c */ /* 0x002fe20000300000 */
.L_x_34:
[----:B------:R-:W-:Y:S01]  /*2290*/  UIADD3 UR6, UR6, 0x1, URZ ;  /* 0x0000000106067890 */ /* 0x000fe2000fffe03f */
[C---:B------:R-:W-:Y:S01]  /*22a0*/  ISETP.GT.AND P2, PT, R0.reuse, 0x1, PT ;  /* 0x000000010000780c */ /* 0x040fe20003f44270 */
[----:B------:R-:W-:Y:S01]  /*22b0*/  VIADD R0, R0, 0xffffffff ;  /* 0xffffffff00007836 */ /* 0x000fe20000000000 */
[----:B------:R-:W-:Y:S01]  /*22c0*/  IADD3 R3, R3, 0x1, RZ ;  /* 0x0000000103037810 */ /* 0x000fe20007ffe0ff */
[----:B------:R-:W-:-:S03]  /*22d0*/  UISETP.NE.AND UP0, UPT, UR6, 0x4, UPT ;  /* 0x000000040600788c */ /* 0x000fc6000bf05270 */
[C---:B------:R-:W-:Y:S01]  /*22e0*/  ISETP.NE.AND P1, PT, R3.reuse, 0x4, PT ;  /* 0x000000040300780c */ /* 0x040fe20003f25270 */
[----:B------:R-:W-:Y:S02]  /*22f0*/  USEL UR7, URZ, 0x1, UP0 ;  /* 0x000000013f077887 */ /* 0x000fe40008000000 */
[----:B------:R-:W-:Y:S01]  /*2300*/  USEL UR6, UR6, URZ, UP0 ;  /* 0x0000003f06067287 */ /* 0x000fe20008000000 */
[----:B------:R-:W-:-:S03]  /*2310*/  SEL R3, R3, RZ, P1 ;  /* 0x000000ff03037207 */ /* 0x000fc60000800000 */
[----:B------:R-:W-:Y:S01]  /*2320*/  LOP3.LUT R6, R6, UR7, RZ, 0x3c, !PT ;  /* 0x0000000706067c12 */ /* 0x000fe2000f8e3cff */
[----:B------:R-:W-:Y:S07]  /*2330*/  @P2 BRA `(.L_x_35) ;  /* 0xfffffff800bc2947 */ /* 0x000fee000383ffff */
.L_x_28:
[----:B------:R-:W3:Y:S02]  /*2340*/  LDC R0, c[0x0][0x28c] ;  /* 0x0000a300ff007b82 */ /* 0x000ee40000000800 */
[----:B---3--:R-:W-:-:S13]  /*2350*/  ISETP.GE.AND P1, PT, R0, 0x1, PT ;  /* 0x000000010000780c */ /* 0x008fda0003f26270 */
[----:B------:R-:W-:Y:S05]  /*2360*/  @!P1 BRA `(.L_x_36) ;  /* 0x0000000000449947 */ /* 0x000fea0003800000 */
[----:B------:R-:W-:Y:S05]  /*2370*/  @!P0 BRA `(.L_x_37) ;  /* 0x0000000000048947 */ /* 0x000fea0003800000 */
[----:B-1----:R-:W-:Y:S01]  /*2380*/  BPT.TRAP 0x1 ;  /* 0x000000040000795c */ /* 0x002fe20000300000 */
.L_x_37:
[----:B------:R-:W-:Y:S01]  /*2390*/  ISETP.NE.AND P0, PT, R152, RZ, PT ;  /* 0x000000ff9800720c */ /* 0x000fe20003f05270 */
[----:B------:R-:W-:Y:S01]  /*23a0*/  UISETP.LT.AND UP1, UPT, UR50, 0x1, UPT ;  /* 0x000000013200788c */ /* 0x000fe2000bf21270 */
[----:B------:R-:W-:-:S11]  /*23b0*/  MOV R3, UR52 ;  /* 0x0000003400037c02 */ /* 0x000fd60008000f00 */
[----:B------:R-:W-:-:S05]  /*23c0*/  VOTEU.ANY UP0, P0 ;  /* 0x00000000003f7886 */ /* 0x000fca0000000100 */
[----:B------:R-:W-:-:S04]  /*23d0*/  @UP0 USEL UR4, UR50, 0x1, UP1 ;  /* 0x0000000132040887 */ /* 0x000fc80008800000 */
[----:B------:R-:W-:-:S06]  /*23e0*/  @UP0 UIADD3 UR4, UR49, UR50, -UR4 ;  /* 0x0000003231040290 */ /* 0x000fcc000fffe804 */
[----:B------:R-:W-:-:S04]  /*23f0*/  MOV R0, UR4 ;  /* 0x0000000400007c02 */ /* 0x000fc80008000f00 */
[----:B------:R-:W-:-:S04]  /*2400*/  @P0 SHF.L.U32 R0, R0, 0x3, RZ ;  /* 0x0000000300000819 */ /* 0x000fc800000006ff */
[----:B------:R-:W-:-:S04]  /*2410*/  @P0 LOP3.LUT R0, R0, 0x18, RZ, 0xc0, !PT ;  /* 0x0000001800000812 */ /* 0x000fc800078ec0ff */
[----:B------:R-:W-:-:S04]  /*2420*/  @P0 IADD3 R0, R3, 0x20, R0 ;  /* 0x0000002003000810 */ /* 0x000fc80007ffe000 */
[----:B------:R-:W-:-:S04]  /*2430*/  @P0 PRMT R0, R153, 0x654, R0 ;  /* 0x0000065499000816 */ /* 0x000fc80000000000 */
[----:B------:R3:W-:Y:S01]  /*2440*/  @P0 SYNCS.ARRIVE.TRANS64.RED.A1T0 RZ, [R0+URZ], RZ ;  /* 0x000000ff00ff09a7 */ /* 0x0007e2000810043f */
[----:B------:R-:W-:-:S13]  /*2450*/  ISETP.GT.U32.AND P0, PT, R17, 0x1, PT ;  /* 0x000000011100780c */ /* 0x000fda0003f04070 */
[----:B---3--:R-:W-:Y:S05]  /*2460*/  @P0 BRA `(.L_x_36) ;  /* 0x0000000000040947 */ /* 0x008fea0003800000 */
[----:B-1----:R-:W-:Y:S01]  /*2470*/  BPT.TRAP 0x1 ;  /* 0x000000040000795c */ /* 0x002fe20000300000 */
.L_x_36:
[----:B------:R-:W-:Y:S01]  /*2480*/  UIADD3 UR4, UR52, 0x200, URZ ;  /* 0x0000020034047890 */ /* 0x000fe2000fffe03f */
[----:B------:R-:W-:Y:S02]  /*2490*/  R2UR UR46, R23 ;  /* 0x00000000172e72ca */ /* 0x000fe400000e0000 */
[----:B------:R-:W-:Y:S01]  /*24a0*/  R2UR UR45, R159 ;  /* 0x000000009f2d72ca */ /* 0x000fe200000e0000 */
[----:B------:R-:W-:-:S06]  /*24b0*/  ULOP3.LUT UP0, URZ, UR4, 0x1bf, URZ, 0xc0, !UPT ;  /* 0x000001bf043f7892 */ /* 0x000fcc000f80c03f */
[----:B------:R-:W-:-:S04]  /*24c0*/  PLOP3.LUT P0, PT, PT, PT, UP0, 0x80, 0x0 ;  /* 0x000000000000781c */ /* 0x000fc80003f0f008 */
[----:B------:R-:W-:Y:S02]  /*24d0*/  USHF.L.U32 UR46, UR46, 0x8, URZ ;  /* 0x000000082e2e7899 */ /* 0x000fe4000800063f */
[----:B------:R-:W-:-:S07]  /*24e0*/  USHF.L.U32 UR45, UR45, 0x7, URZ ;  /* 0x000000072d2d7899 */ /* 0x000fce000800063f */
[----:B------:R-:W-:Y:S05]  /*24f0*/  @!P0 BRA `(.L_x_38) ;  /* 0x00000000007c8947 */ /* 0x000fea0003800000 */
        /* <DEDUP_REMOVED lines=16> */
.L_x_39:
[----:B------:R1:W2:Y:S01]  /*2600*/  LDC.64 R14, c[0x4][R23] ;  /* 0x01000000170e7b82 */ /* 0x0002a20000000a00 */
[----:B------:R-:W-:Y:S01]  /*2610*/  ULDC.64 UR4, c[0x4][0x80] ;  /* 0x0100200000047ab9 */ /* 0x000fe20000000a00 */
[----:B------:R-:W-:Y:S01]  /*2620*/  ULDC.64 UR6, c[0x4][0x10] ;  /* 0x0100040000067ab9 */ /* 0x000fe20000000a00 */
[----:B------:R-:W-:Y:S01]  /*2630*/  MOV R4, UR4 ;  /* 0x0000000400047c02 */ /* 0x000fe20008000f00 */
[----:B------:R-:W-:Y:S01]  /*2640*/  IMAD.MOV.U32 R12, RZ, RZ, 0x1 ;  /* 0x00000001ff0c7424 */ /* 0x000fe200078e00ff */
[----:B------:R-:W-:Y:S01]  /*2650*/  MOV R5, UR5 ;  /* 0x0000000500057c02 */ /* 0x000fe20008000f00 */
[----:B------:R-:W-:Y:S01]  /*2660*/  ULDC.64 UR4, c[0x4][0x88] ;  /* 0x0100220000047ab9 */ /* 0x000fe20000000a00 */
[----:B------:R-:W-:Y:S01]  /*2670*/  MOV R10, UR6 ;  /* 0x00000006000a7c02 */ /* 0x000fe20008000f00 */
[----:B------:R-:W-:Y:S01]  /*2680*/  IMAD.U32 R7, RZ, RZ, UR5 ;  /* 0x00000005ff077e24 */ /* 0x000fe2000f8e00ff */
[----:B------:R-:W-:Y:S02]  /*2690*/  MOV R6, UR4 ;  /* 0x0000000400067c02 */ /* 0x000fe40008000f00 */
[----:B------:R-:W-:-:S02]  /*26a0*/  MOV R11, UR7 ;  /* 0x00000007000b7c02 */ /* 0x000fc40008000f00 */
[----:B------:R-:W-:Y:S02]  /*26b0*/  MOV R8, 0x70 ;  /* 0x0000007000087802 */ /* 0x000fe40000000f00 */
[----:B-1----:R-:W-:-:S07]  /*26c0*/  MOV R13, RZ ;  /* 0x000000ff000d7202 */ /* 0x002fce0000000f00 */
[----:B------:R-:W-:-:S07]  /*26d0*/  LEPC R20, `(.L_x_38) ;  /* 0x000000001014794e */ /* 0x000fce0000000000 */
[----:B--2---:R-:W-:Y:S05]  /*26e0*/  CALL.ABS.NOINC R14 ;  /* 0x000000000e007343 */ /* 0x004fea0003c00000 */
.L_x_38:
[----:B------:R-:W3:Y:S02]  /*26f0*/  LDC.64 R8, c[0x0][0x590] ;  /* 0x00016400ff087b82 */ /* 0x000ee40000000a00 */
[----:B---3--:R-:W-:-:S04]  /*2700*/  ISETP.NE.U32.AND P2, PT, R8, RZ, PT ;  /* 0x000000ff0800720c */ /* 0x008fc80003f45070 */
[----:B------:R-:W-:-:S13]  /*2710*/  ISETP.NE.AND.EX P2, PT, R9, RZ, PT, P2 ;  /* 0x000000ff0900720c */ /* 0x000fda0003f45320 */
[----:B------:R-:W-:Y:S05]  /*2720*/  @!P2 BRA `(.L_x_40) ;  /* 0x000000000034a947 */ /* 0x000fea0003800000 */
[----:B------:R-:W-:Y:S02]  /*2730*/  ULDC.64 UR4, c[0x0][0x588] ;  /* 0x0001620000047ab9 */ /* 0x000fe40000000a00 */
[----:B------:R-:W-:-:S04]  /*2740*/  ISETP.NE.U32.AND P0, PT, RZ, UR4, PT ;  /* 0x00000004ff007c0c */ /* 0x000fc8000bf05070 */
[----:B------:R-:W-:-:S13]  /*2750*/  ISETP.NE.AND.EX P0, PT, RZ, UR5, PT, P0 ;  /* 0x00000005ff007c0c */ /* 0x000fda000bf05300 */
[----:B------:R-:W-:Y:S05]  /*2760*/  @!P0 BRA `(.L_x_41) ;  /* 0x0000000000188947 */ /* 0x000fea0003800000 */
[----:B--2---:R-:W2:Y:S01]  /*2770*/  LDC.64 R4, c[0x0][0x588] ;  /* 0x00016200ff047b82 */ /* 0x004ea20000000a00 */
[----:B------:R-:W-:-:S04]  /*2780*/  IMAD R3, R8, UR47, RZ ;  /* 0x0000002f08037c24 */ /* 0x000fc8000f8e02ff */
[----:B--2---:R-:W-:-:S05]  /*2790*/  IMAD.WIDE R4, R3, 0x4, R4 ;  /* 0x0000000403047825 */ /* 0x004fca00078e0204 */
[----:B-----5:R3:W5:Y:S01]  /*27a0*/  LDG.E R155, desc[UR42][R4.64] ;  /* 0x0000002a049b7981 */ /* 0x020762000c1e1900 */
[----:B------:R-:W-:Y:S01]  /*27b0*/  MOV R154, 0x1 ;  /* 0x00000001009a7802 */ /* 0x000fe20000000f00 */
[----:B------:R-:W-:Y:S06]  /*27c0*/  BRA `(.L_x_40) ;  /* 0x00000000000c7947 */ /* 0x000fec0003800000 */
.L_x_41:
[----:B------:R-:W-:Y:S01]  /*27d0*/  ULDC UR4, c[0x0][0x580] ;  /* 0x0001600000047ab9 */ /* 0x000fe20000000800 */
[----:B------:R-:W-:Y:S01]  /*27e0*/  MOV R154, 0x1 ;  /* 0x00000001009a7802 */ /* 0x000fe20000000f00 */
[----:B-----5:R-:W-:-:S07]  /*27f0*/  IMAD.U32 R155, RZ, RZ, UR4 ;  /* 0x00000004ff9b7e24 */ /* 0x020fce000f8e00ff */
.L_x_40:
[----:B------:R-:W4:Y:S02]  /*2800*/  LDC.64 R6, c[0x0][0x5b0] ;  /* 0x00016c00ff067b82 */ /* 0x000f240000000a00 */
[----:B----4-:R-:W-:-:S04]  /*2810*/  ISETP.NE.U32.AND P0, PT, R6, RZ, PT ;  /* 0x000000ff0600720c */ /* 0x010fc80003f05070 */
[----:B------:R-:W-:-:S13]  /*2820*/  ISETP.NE.AND.EX P0, PT, R7, RZ, PT, P0 ;  /* 0x000000ff0700720c */ /* 0x000fda0003f05300 */
[----:B------:R-:W-:Y:S05]  /*2830*/  @!P0 BRA `(.L_x_42) ;  /* 0x00000000002c8947 */ /* 0x000fea0003800000 */
[----:B------:R-:W-:Y:S02]  /*2840*/  ULDC.64 UR4, c[0x0][0x5a8] ;  /* 0x00016a0000047ab9 */ /* 0x000fe40000000a00 */
[----:B------:R-:W-:-:S04]  /*2850*/  ISETP.NE.U32.AND P0, PT, RZ, UR4, PT ;  /* 0x00000004ff007c0c */ /* 0x000fc8000bf05070 */
[----:B------:R-:W-:-:S13]  /*2860*/  ISETP.NE.AND.EX P0, PT, RZ, UR5, PT, P0 ;  /* 0x00000005ff007c0c */ /* 0x000fda000bf05300 */
[----:B------:R-:W-:Y:S05]  /*2870*/  @!P0 BRA `(.L_x_43) ;  /* 0x0000000000148947 */ /* 0x000fea0003800000 */
[----:B--23--:R-:W2:Y:S01]  /*2880*/  LDC.64 R4, c[0x0][0x5a8] ;  /* 0x00016a00ff047b82 */ /* 0x00cea20000000a00 */
[----:B------:R-:W-:-:S04]  /*2890*/  IMAD R3, R6, UR47, RZ ;  /* 0x0000002f06037c24 */ /* 0x000fc8000f8e02ff */
[----:B--2---:R-:W-:-:S05]  /*28a0*/  IMAD.WIDE R4, R3, 0x4, R4 ;  /* 0x0000000403047825 */ /* 0x004fca00078e0204 */
[----:B-----5:R4:W5:Y:S01]  /*28b0*/  LDG.E R156, desc[UR42][R4.64] ;  /* 0x0000002a049c7981 */ /* 0x020962000c1e1900 */
[----:B------:R-:W-:Y:S05]  /*28c0*/  BRA `(.L_x_42) ;  /* 0x0000000000087947 */ /* 0x000fea0003800000 */
.L_x_43:
[----:B------:R-:W-:Y:S02]  /*28d0*/  ULDC UR4, c[0x0][0x5a0] ;  /* 0x0001680000047ab9 */ /* 0x000fe40000000800 */
[----:B-----5:R-:W-:-:S07]  /*28e0*/  MOV R156, UR4 ;  /* 0x00000004009c7c02 */ /* 0x020fce0008000f00 */
.L_x_42:
[----:B------:R-:W-:Y:S01]  /*28f0*/  ULDC.64 UR4, c[0x0][0x588] ;  /* 0x0001620000047ab9 */ /* 0x000fe20000000a00 */
[----:B------:R-:W-:Y:S01]  /*2900*/  ISETP.NE.U32.AND P3, PT, R8, RZ, PT ;  /* 0x000000ff0800720c */ /* 0x000fe20003f65070 */
[----:B------:R-:W-:Y:S02]  /*2910*/  UISETP.NE.U32.AND UP0, UPT, UR4, URZ, UPT ;  /* 0x0000003f0400728c */ /* 0x000fe4000bf05070 */
[----:B------:R-:W-:Y:S02]  /*2920*/  ISETP.NE.U32.AND P4, PT, RZ, UR4, PT ;  /* 0x00000004ff007c0c */ /* 0x000fe4000bf85070 */
[----:B------:R-:W-:Y:S01]  /*2930*/  ISETP.NE.AND.EX P3, PT, R9, RZ, PT, P3 ;  /* 0x000000ff0900720c */ /* 0x000fe20003f65330 */
[----:B------:R-:W-:Y:S02]  /*2940*/  UISETP.NE.AND.EX UP0, UPT, UR5, URZ, UPT, UP0 ;  /* 0x0000003f0500728c */ /* 0x000fe4000bf05300 */
[----:B------:R-:W-:Y:S02]  /*2950*/  ISETP.NE.AND.EX P4, PT, RZ, UR5, PT, P4 ;  /* 0x00000005ff007c0c */ /* 0x000fe4000bf85340 */
[----:B------:R-:W-:-:S02]  /*2960*/  PLOP3.LUT P0, PT, PT, PT, PT, 0x8, 0x0 ;  /* 0x000000000000781c */ /* 0x000fc40003f0e170 */
[----:B------:R-:W-:-:S04]  /*2970*/  PLOP3.LUT P1, PT, PT, PT, UP0, 0x80, 0x0 ;  /* 0x000000000000781c */ /* 0x000fc80003f2f008 */
[----:B------:R-:W-:-:S05]  /*2980*/  PLOP3.LUT P1, PT, P1, PT, PT, 0x8, 0x0 ;  /* 0x000000000000781c */ /* 0x000fca0000f2e170 */
[----:B------:R-:W-:Y:S08]  /*2990*/  @P4 BRA P3, `(.L_x_44) ;  /* 0x0000000000244947 */ /* 0x000ff00001800000 */
[----:B------:R-:W-:Y:S04]  /*29a0*/  BSSY B0, `(.L_x_44) ;  /* 0x0000008000007945 */ /* 0x000fe80003800000 */
[----:B------:R-:W-:Y:S05]  /*29b0*/  @!P2 BRA `(.L_x_45) ;  /* 0x000000000014a947 */ /* 0x000fea0003800000 */
[----:B------:R-:W-:Y:S02]  /*29c0*/  LOP3.LUT P3, RZ, R154, 0xff, RZ, 0xc0, !PT ;  /* 0x000000ff9aff7812 */ /* 0x000fe4000786c0ff */
[----:B------:R-:W-:-:S11]  /*29d0*/  PLOP3.LUT P0, PT, P1, PT, PT, 0x80, 0x0 ;  /* 0x000000000000781c */ /* 0x000fd60000f0f070 */
[----:B------:R-:W-:Y:S05]  /*29e0*/  @!P3 BRA `(.L_x_46) ;  /* 0x00000000000cb947 */ /* 0x000fea0003800000 */
[----:B-----5:R-:W-:Y:S01]  /*29f0*/  FSETP.EQ.AND P0, PT, R155, RZ, PT ;  /* 0x000000ff9b00720b */ /* 0x020fe20003f02000 */
[----:B------:R-:W-:-:S12]  /*2a00*/  BRA `(.L_x_46) ;  /* 0x0000000000047947 */ /* 0x000fd80003800000 */
.L_x_45:
[----:B-----5:R-:W-:-:S13]  /*2a10*/  FSETP.EQ.AND P0, PT, R155, RZ, PT ;  /* 0x000000ff9b00720b */ /* 0x020fda0003f02000 */
.L_x_46:
[----:B-1----:R-:W-:Y:S05]  /*2a20*/  BSYNC B0 ;  /* 0x0000000000007941 */ /* 0x002fea0003800000 */
.L_x_44:
[----:B------:R-:W-:Y:S04]  /*2a30*/  BSSY B0, `(.L_x_47) ;  /* 0x0000007000007945 */ /* 0x000fe80003800000 */
[----:B------:R-:W-:Y:S05]  /*2a40*/  @!P2 BRA `(.L_x_48) ;  /* 0x000000000010a947 */ /* 0x000fea0003800000 */
[----:B------:R-:W-:-:S13]  /*2a50*/  LOP3.LUT P2, RZ, R154, 0xff, RZ, 0xc0, !PT ;  /* 0x000000ff9aff7812 */ /* 0x000fda000784c0ff */
[----:B------:R-:W-:Y:S05]  /*2a60*/  @!P2 BRA `(.L_x_49) ;  /* 0x00000000000ca947 */ /* 0x000fea0003800000 */
[----:B-----5:R-:W-:Y:S01]  /*2a70*/  FSETP.EQ.AND P1, PT, R155, RZ, PT ;  /* 0x000000ff9b00720b */ /* 0x020fe20003f22000 */
[----:B------:R-:W-:-:S12]  /*2a80*/  BRA `(.L_x_49) ;  /* 0x0000000000047947 */ /* 0x000fd80003800000 */
.L_x_48:
[----:B-----5:R-:W-:-:S13]  /*2a90*/  FSETP.EQ.AND P1, PT, R155, RZ, PT ;  /* 0x000000ff9b00720b */ /* 0x020fda0003f22000 */
.L_x_49:
[----:B-1----:R-:W-:Y:S05]  /*2aa0*/  BSYNC B0 ;  /* 0x0000000000007941 */ /* 0x002fea0003800000 */
.L_x_47:
[----:B------:R-:W-:Y:S01]  /*2ab0*/  BSSY B0, `(.L_x_50) ;  /* 0x0000024000007945 */ /* 0x000fe20003800000 */
[----:B------:R-:W-:Y:S02]  /*2ac0*/  MOV R12, RZ ;  /* 0x000000ff000c7202 */ /* 0x000fe40000000f00 */
[----:B------:R-:W-:Y:S02]  /*2ad0*/  CS2R R6, SRZ ;  /* 0x0000000000067805 */ /* 0x000fe4000001ff00 */
[----:B--234-:R-:W-:Y:S02]  /*2ae0*/  CS2R R4, SRZ ;  /* 0x0000000000047805 */ /* 0x01cfe4000001ff00 */
[----:B------:R-:W-:Y:S02]  /*2af0*/  CS2R R10, SRZ ;  /* 0x00000000000a7805 */ /* 0x000fe4000001ff00 */
[----:B------:R-:W-:Y:S01]  /*2b00*/  CS2R R8, SRZ ;  /* 0x0000000000087805 */ /* 0x000fe2000001ff00 */
[----:B------:R-:W-:Y:S06]  /*2b10*/  @P0 BRA `(.L_x_51) ;  /* 0x0000000000740947 */ /* 0x000fec0003800000 */
[----:B------:R-:W-:-:S13]  /*2b20*/  ISETP.NE.AND P2, PT, R160, 0x3, PT ;  /* 0x00000003a000780c */ /* 0x000fda0003f45270 */
[----:B------:R-:W-:Y:S05]  /*2b30*/  @!P2 BRA `(.L_x_52) ;  /* 0x000000000004a947 */ /* 0x000fea0003800000 */
[----:B------:R-:W-:Y:S01]  /*2b40*/  BPT.TRAP 0x1 ;  /* 0x000000040000795c */ /* 0x000fe20000300000 */
.L_x_52:
[----:B------:R-:W-:Y:S01]  /*2b50*/  SHF.L.U32 R0, RZ, 0x1f, RZ ;  /* 0x0000001fff007819 */ /* 0x000fe200000006ff */
[----:B------:R-:W-:Y:S01]  /*2b60*/  IMAD.MOV.U32 R7, RZ, RZ, RZ ;  /* 0x000000ffff077224 */ /* 0x000fe200078e00ff */
[----:B------:R-:W-:Y:S02]  /*2b70*/  MOV R12, 0x1 ;  /* 0x00000001000c7802 */ /* 0x000fe40000000f00 */
[----:B------:R-:W1:Y:S02]  /*2b80*/  SYNCS.PHASECHK.TRANS64.TRYWAIT P2, [UR52+0x40], R0 ;  /* 0x00004000ff0075a7 */ /* 0x000e640008040174 */
[----:B-1----:R-:W-:Y:S05]  /*2b90*/  @!P2 BRA `(.L_x_53) ;  /* 0x000001280094a947 */ /* 0x002fea0003800000 */
.L_x_613:
[----:B------:R-:W-:Y:S02]  /*2ba0*/  MOV R6, RZ ;  /* 0x000000ff00067202 */ /* 0x000fe40000000f00 */
[----:B------:R-:W-:Y:S02]  /*2bb0*/  CS2R R4, SRZ ;  /* 0x0000000000047805 */ /* 0x000fe4000001ff00 */
[----:B------:R-:W-:Y:S02]  /*2bc0*/  CS2R R10, SRZ ;  /* 0x00000000000a7805 */ /* 0x000fe4000001ff00 */
[----:B------:R-:W-:Y:S01]  /*2bd0*/  CS2R R8, SRZ ;  /* 0x0000000000087805 */ /* 0x000fe2000001ff00 */
[----:B------:R-:W-:Y:S06]  /*2be0*/  @P1 BRA `(.L_x_51) ;  /* 0x0000000000401947 */ /* 0x000fec0003800000 */
[C---:B-1----:R-:W-:Y:S01]  /*2bf0*/  SHF.L.U32 R0, R18.reuse, 0x4, RZ ;  /* 0x0000000412007819 */ /* 0x042fe200000006ff */
[C---:B------:R-:W-:Y:S01]  /*2c00*/  IMAD.SHL.U32 R7, R18.reuse, 0x4, RZ ;  /* 0x0000000412077824 */ /* 0x040fe200078e00ff */
[----:B------:R-:W-:Y:S01]  /*2c10*/  SHF.L.U32 R3, R18, 0x5, RZ ;  /* 0x0000000512037819 */ /* 0x000fe200000006ff */
[----:B------:R-:W-:Y:S05]  /*2c20*/  WARPSYNC.ALL ;  /* 0x0000000000007948 */ /* 0x000fea0003800000 */
[----:B------:R-:W-:Y:S02]  /*2c30*/  SHF.R.U32.HI R5, RZ, 0x1, R18 ;  /* 0x00000001ff057819 */ /* 0x000fe40000011612 */
[----:B------:R-:W-:-:S02]  /*2c40*/  LOP3.LUT R0, R0, 0xe00, RZ, 0xc0, !PT ;  /* 0x00000e0000007812 */ /* 0x000fc400078ec0ff */
[----:B------:R-:W-:Y:S02]  /*2c50*/  LOP3.LUT R4, R3, 0xc0, RZ, 0xc0, !PT ;  /* 0x000000c003047812 */ /* 0x000fe400078ec0ff */
[----:B------:R-:W-:Y:S02]  /*2c60*/  LOP3.LUT R0, R0, 0x20, R3, 0xf8, !PT ;  /* 0x0000002000007812 */ /* 0x000fe400078ef803 */
[----:B------:R-:W-:Y:S02]  /*2c70*/  LOP3.LUT R4, R4, 0x8, R5, 0xf8, !PT ;  /* 0x0000000804047812 */ /* 0x000fe400078ef805 */
[----:B------:R-:W-:Y:S02]  /*2c80*/  LOP3.LUT R0, R0, 0x100, R3, 0xf8, !PT ;  /* 0x0000010000007812 */ /* 0x000fe400078ef803 */
[----:B------:R-:W-:-:S04]  /*2c90*/  LOP3.LUT R7, R4, 0x18, R7, 0x78, !PT ;  /* 0x0000001804077812 */ /* 0x000fc800078e7807 */
[----:B------:R-:W-:-:S04]  /*2ca0*/  LOP3.LUT R0, R0, R7, RZ, 0xfc, !PT ;  /* 0x0000000700007212 */ /* 0x000fc800078efcff */
[----:B------:R-:W-:-:S04]  /*2cb0*/  LEA R0, R0, UR52, 0x1 ;  /* 0x0000003400007c11 */ /* 0x000fc8000f8e08ff */
[----:B------:R-:W-:Y:S01]  /*2cc0*/  LEA R4, R157, R0, 0x1 ;  /* 0x000000009d047211 */ /* 0x000fe200078e08ff */
[----:B------:R2:W3:Y:S05]  /*2cd0*/  LDSM.16.M88.4 R8, [R0+0x200] ;  /* 0x000200000008783b */ /* 0x0004ea0000000200 */
[----:B------:R-:W4:Y:S02]  /*2ce0*/  LDSM.16.M88.4 R4, [R4+0x200] ;  /* 0x000200000404783b */ /* 0x000f240000000200 */
.L_x_51:
[----:B------:R-:W-:Y:S05]  /*2cf0*/  BSYNC B0 ;  /* 0x0000000000007941 */ /* 0x000fea0003800000 */
.L_x_50:
[----:B---3--:R-:W-:Y:S01]  /*2d00*/  SHF.L.U32 R14, R8, 0x10, RZ ;  /* 0x00000010080e7819 */ /* 0x008fe200000006ff */
[----:B------:R-:W-:Y:S01]  /*2d10*/  IMAD.U32 R168, R10, 0x10000, RZ ;  /* 0x000100000aa87824 */ /* 0x000fe200078e00ff */
[----:B------:R-:W-:Y:S01]  /*2d20*/  LOP3.LUT R162, R8, 0xffff0000, RZ, 0xc0, !PT ;  /* 0xffff000008a27812 */ /* 0x000fe200078ec0ff */
[----:B------:R-:W-:Y:S01]  /*2d30*/  BSSY B1, `(.L_x_54) ;  /* 0x00000c0000017945 */ /* 0x000fe20003800000 */
[----:B------:R-:W-:Y:S01]  /*2d40*/  LOP3.LUT R166, R9, 0xffff0000, RZ, 0xc0, !PT ;  /* 0xffff000009a67812 */ /* 0x000fe200078ec0ff */
[C---:B-----5:R-:W-:Y:S01]  /*2d50*/  FMUL R13, R155.reuse, R14 ;  /* 0x0000000e9b0d7220 */ /* 0x060fe20000400000 */
[----:B-12---:R-:W-:Y:S01]  /*2d60*/  LOP3.LUT R0, R18, 0xff, RZ, 0xc0, !PT ;  /* 0x000000ff12007812 */ /* 0x006fe200078ec0ff */
[----:B------:R-:W-:Y:S01]  /*2d70*/  FMUL R14, R155, R162 ;  /* 0x000000a29b0e7220 */ /* 0x000fe20000400000 */
[----:B------:R-:W-:Y:S01]  /*2d80*/  SHF.L.U32 R164, R9, 0x10, RZ ;  /* 0x0000001009a47819 */ /* 0x000fe200000006ff */
[----:B------:R-:W-:Y:S01]  /*2d90*/  FFMA R88, R156, R88, R13 ;  /* 0x000000589c587223 */ /* 0x000fe2000000000d */
[----:B------:R-:W-:Y:S01]  /*2da0*/  IADD3 R0, R0, 0x1f, RZ ;  /* 0x0000001f00007810 */ /* 0x000fe20007ffe0ff */
[C---:B------:R-:W-:Y:S01]  /*2db0*/  FMUL R21, R155.reuse, R166 ;  /* 0x000000a69b157220 */ /* 0x040fe20000400000 */
[----:B------:R-:W-:Y:S01]  /*2dc0*/  MOV R3, 0x3bbb989d ;  /* 0x3bbb989d00037802 */ /* 0x000fe20000000f00 */
[----:B------:R-:W-:Y:S01]  /*2dd0*/  FMUL R15, R155, R164 ;  /* 0x000000a49b0f7220 */ /* 0x000fe20000400000 */
[C---:B------:R-:W-:Y:S01]  /*2de0*/  SHF.L.U32 R172, R11.reuse, 0x10, RZ ;  /* 0x000000100bac7819 */ /* 0x040fe200000006ff */
[----:B------:R-:W-:Y:S01]  /*2df0*/  FFMA R164, R156, R89, R14 ;  /* 0x000000599ca47223 */ /* 0x000fe2000000000e */
[----:B------:R-:W-:Y:S01]  /*2e00*/  LOP3.LUT R174, R11, 0xffff0000, RZ, 0xc0, !PT ;  /* 0xffff00000bae7812 */ /* 0x000fe200078ec0ff */
[----:B------:R-:W-:Y:S01]  /*2e10*/  FFMA.SAT R11, -R88, R3, 0.5 ;  /* 0x3f000000580b7423 */ /* 0x000fe20000002103 */
[----:B------:R-:W-:Y:S01]  /*2e20*/  ISETP.GT.U32.AND P5, PT, R0, 0x3e, PT ;  /* 0x0000003e0000780c */ /* 0x000fe20003fa4070 */
[----:B------:R-:W-:Y:S01]  /*2e30*/  IMAD.MOV.U32 R0, RZ, RZ, 0x437c0000 ;  /* 0x437c0000ff007424 */ /* 0x000fe200078e00ff */
[----:B------:R-:W-:Y:S01]  /*2e40*/  LOP3.LUT R170, R10, 0xffff0000, RZ, 0xc0, !PT ;  /* 0xffff00000aaa7812 */ /* 0x000fe200078ec0ff */
[----:B------:R-:W-:Y:S01]  /*2e50*/  FFMA R166, R156, R91, R21 ;  /* 0x0000005b9ca67223 */ /* 0x000fe20000000015 */
[----:B----4-:R-:W-:Y:S01]  /*2e60*/  SHF.L.U32 R176, R4, 0x10, RZ ;  /* 0x0000001004b07819 */ /* 0x010fe200000006ff */
[----:B------:R-:W-:Y:S01]  /*2e70*/  IMAD.U32 R10, R6, 0x10000, RZ ;  /* 0x00010000060a7824 */ /* 0x000fe200078e00ff */
[----:B------:R-:W-:Y:S01]  /*2e80*/  LOP3.LUT R178, R4, 0xffff0000, RZ, 0xc0, !PT ;  /* 0xffff000004b27812 */ /* 0x000fe200078ec0ff */
[----:B------:R-:W-:Y:S01]  /*2e90*/  FFMA R90, R156, R90, R15 ;  /* 0x0000005a9c5a7223 */ /* 0x000fe2000000000f */
[----:B------:R-:W-:Y:S01]  /*2ea0*/  LOP3.LUT R8, R6, 0xffff0000, RZ, 0xc0, !PT ;  /* 0xffff000006087812 */ /* 0x000fe200078ec0ff */
[-C--:B------:R-:W-:Y:S01]  /*2eb0*/  FFMA.RM R11, R11, R0.reuse, 12582913 ;  /* 0x4b4000010b0b7423 */ /* 0x080fe20000004000 */
[C---:B------:R-:W-:Y:S01]  /*2ec0*/  SHF.L.U32 R6, R7.reuse, 0x10, RZ ;  /* 0x0000001007067819 */ /* 0x040fe200000006ff */
[-C--:B------:R-:W-:Y:S01]  /*2ed0*/  FFMA.SAT R9, -R90, R3.reuse, 0.5 ;  /* 0x3f0000005a097423 */ /* 0x080fe20000002103 */
[----:B------:R-:W-:Y:S01]  /*2ee0*/  LOP3.LUT R4, R7, 0xffff0000, RZ, 0xc0, !PT ;  /* 0xffff000007047812 */ /* 0x000fe200078ec0ff */
[-C--:B------:R-:W-:Y:S01]  /*2ef0*/  FFMA.SAT R7, -R164, R3.reuse, 0.5 ;  /* 0x3f000000a4077423 */ /* 0x080fe20000002103 */
[----:B------:R-:W-:Y:S01]  /*2f00*/  SHF.L.U32 R180, R5, 0x10, RZ ;  /* 0x0000001005b47819 */ /* 0x000fe200000006ff */
[----:B------:R-:W-:Y:S01]  /*2f10*/  FADD R23, R11, -12583039 ;  /* 0xcb40007f0b177421 */ /* 0x000fe20000000000 */
[----:B------:R-:W-:Y:S01]  /*2f20*/  LOP3.LUT R20, R5, 0xffff0000, RZ, 0xc0, !PT ;  /* 0xffff000005147812 */ /* 0x000fe200078ec0ff */
[----:B------:R-:W-:Y:S01]  /*2f30*/  FFMA.SAT R5, -R166, R3, 0.5 ;  /* 0x3f000000a6057423 */ /* 0x000fe20000002103 */
[-C--:B------:R-:W-:Y:S01]  /*2f40*/  FFMA.RM R7, R7, R0.reuse, 12582913 ;  /* 0x4b40000107077423 */ /* 0x080fe20000004000 */
[-C--:B------:R-:W-:Y:S01]  /*2f50*/  FFMA.RM R9, R9, R0.reuse, 12582913 ;  /* 0x4b40000109097423 */ /* 0x080fe20000004000 */
[C---:B------:R-:W-:Y:S01]  /*2f60*/  FFMA R23, -R88.reuse, 1.4426950216293334961, -R23 ;  /* 0x3fb8aa3b58177823 */ /* 0x040fe20000000917 */
[----:B------:R-:W-:Y:S01]  /*2f70*/  FFMA.RM R5, R5, R0, 12582913 ;  /* 0x4b40000105057423 */ /* 0x000fe20000004000 */
[----:B------:R-:W-:Y:S01]  /*2f80*/  FADD R89, R7, -12583039 ;  /* 0xcb40007f07597421 */ /* 0x000fe20000000000 */
[----:B------:R-:W-:Y:S01]  /*2f90*/  FADD R91, R9, -12583039 ;  /* 0xcb40007f095b7421 */ /* 0x000fe20000000000 */
[----:B------:R-:W-:Y:S01]  /*2fa0*/  FFMA R162, -R88, 1.925963033500011079e-08, R23 ;  /* 0x32a5706058a27823 */ /* 0x000fe20000000117 */
[----:B------:R-:W-:Y:S01]  /*2fb0*/  FADD R159, R5, -12583039 ;  /* 0xcb40007f059f7421 */ /* 0x000fe20000000000 */
[----:B------:R-:W-:Y:S01]  /*2fc0*/  FFMA R89, -R164, 1.4426950216293334961, -R89 ;  /* 0x3fb8aa3ba4597823 */ /* 0x000fe20000000959 */
[----:B------:R-:W-:Y:S01]  /*2fd0*/  FFMA R91, -R90, 1.4426950216293334961, -R91 ;  /* 0x3fb8aa3b5a5b7823 */ /* 0x000fe2000000095b */
[C---:B------:R-:W-:Y:S01]  /*2fe0*/  FMUL R23, R155.reuse, R168 ;  /* 0x000000a89b177220 */ /* 0x040fe20000400000 */
[----:B------:R-:W-:Y:S01]  /*2ff0*/  FFMA R159, -R166, 1.4426950216293334961, -R159 ;  /* 0x3fb8aa3ba69f7823 */ /* 0x000fe2000000099f */
[----:B------:R-:W-:Y:S01]  /*3000*/  FFMA R163, -R164, 1.925963033500011079e-08, R89 ;  /* 0x32a57060a4a37823 */ /* 0x000fe20000000159 */
[C---:B------:R-:W-:Y:S01]  /*3010*/  FMUL R89, R155.reuse, R170 ;  /* 0x000000aa9b597220 */ /* 0x040fe20000400000 */
[----:B------:R-:W-:Y:S01]  /*3020*/  FFMA R161, -R90, 1.925963033500011079e-08, R91 ;  /* 0x32a570605aa17823 */ /* 0x000fe2000000015b */
[----:B------:R-:W-:Y:S01]  /*3030*/  FFMA R167, -R166, 1.925963033500011079e-08, R159 ;  /* 0x32a57060a6a77823 */ /* 0x000fe2000000019f */
[C---:B------:R-:W-:Y:S01]  /*3040*/  FFMA R88, R156.reuse, R92, R23 ;  /* 0x0000005c9c587223 */ /* 0x040fe20000000017 */
[C---:B------:R-:W-:Y:S01]  /*3050*/  FMUL R159, R155.reuse, R174 ;  /* 0x000000ae9b9f7220 */ /* 0x040fe20000400000 */
[----:B------:R-:W-:Y:S01]  /*3060*/  FMUL R91, R155, R172 ;  /* 0x000000ac9b5b7220 */ /* 0x000fe20000400000 */
[----:B------:R-:W-:Y:S01]  /*3070*/  FFMA R90, R156, R93, R89 ;  /* 0x0000005d9c5a7223 */ /* 0x000fe20000000059 */
[----:B------:R-:W-:Y:S01]  /*3080*/  FFMA.SAT R93, -R88, R3, 0.5 ;  /* 0x3f000000585d7423 */ /* 0x000fe20000002103 */
[C---:B------:R-:W-:Y:S01]  /*3090*/  FFMA R172, R156.reuse, R95, R159 ;  /* 0x0000005f9cac7223 */ /* 0x040fe2000000009f */
[----:B------:R-:W-:Y:S01]  /*30a0*/  FFMA R170, R156, R94, R91 ;  /* 0x0000005e9caa7223 */ /* 0x000fe2000000005b */
[-C--:B------:R-:W-:Y:S01]  /*30b0*/  FFMA.SAT R165, -R90, R3.reuse, 0.5 ;  /* 0x3f0000005aa57423 */ /* 0x080fe20000002103 */
[-C--:B------:R-:W-:Y:S01]  /*30c0*/  FFMA.RM R94, R93, R0.reuse, 12582913 ;  /* 0x4b4000015d5e7423 */ /* 0x080fe20000004000 */
[-C--:B------:R-:W-:Y:S01]  /*30d0*/  FFMA.SAT R169, -R172, R3.reuse, 0.5 ;  /* 0x3f000000aca97423 */ /* 0x080fe20000002103 */
[----:B------:R-:W-:Y:S01]  /*30e0*/  FFMA.SAT R95, -R170, R3, 0.5 ;  /* 0x3f000000aa5f7423 */ /* 0x000fe20000002103 */
[-C--:B------:R-:W-:Y:S01]  /*30f0*/  FFMA.RM R165, R165, R0.reuse, 12582913 ;  /* 0x4b400001a5a57423 */ /* 0x080fe20000004000 */
[----:B------:R-:W-:Y:S01]  /*3100*/  FADD R93, R94, -12583039 ;  /* 0xcb40007f5e5d7421 */ /* 0x000fe20000000000 */
[-C--:B------:R-:W-:Y:S01]  /*3110*/  FFMA.RM R92, R169, R0.reuse, 12582913 ;  /* 0x4b400001a95c7423 */ /* 0x080fe20000004000 */
[----:B------:R-:W-:Y:S01]  /*3120*/  FFMA.RM R164, R95, R0, 12582913 ;  /* 0x4b4000015fa47423 */ /* 0x000fe20000004000 */
[----:B------:R1:W-:Y:S01]  /*3130*/  MUFU.EX2 R166, R161 ;  /* 0x000000a100a67308 */ /* 0x0003e20000000800 */
[----:B------:R-:W-:Y:S01]  /*3140*/  FADD R95, R165, -12583039 ;  /* 0xcb40007fa55f7421 */ /* 0x000fe20000000000 */
[----:B------:R-:W-:Y:S01]  /*3150*/  FFMA R93, -R88, 1.4426950216293334961, -R93 ;  /* 0x3fb8aa3b585d7823 */ /* 0x000fe2000000095d */
[----:B------:R-:W-:Y:S01]  /*3160*/  FADD R169, R164, -12583039 ;  /* 0xcb40007fa4a97421 */ /* 0x000fe20000000000 */
[C---:B------:R-:W-:Y:S01]  /*3170*/  FMUL R20, R155.reuse, R20 ;  /* 0x000000149b147220 */ /* 0x040fe20000400000 */
[----:B------:R-:W-:Y:S01]  /*3180*/  FFMA R95, -R90, 1.4426950216293334961, -R95 ;  /* 0x3fb8aa3b5a5f7823 */ /* 0x000fe2000000095f */
[----:B------:R-:W-:Y:S01]  /*3190*/  FFMA R168, -R88, 1.925963033500011079e-08, R93 ;  /* 0x32a5706058a87823 */ /* 0x000fe2000000015d */
[----:B------:R-:W-:Y:S01]  /*31a0*/  FFMA R93, -R170, 1.4426950216293334961, -R169 ;  /* 0x3fb8aa3baa5d7823 */ /* 0x000fe200000009a9 */
[----:B------:R-:W2:Y:S01]  /*31b0*/  MUFU.EX2 R162, R162 ;  /* 0x000000a200a27308 */ /* 0x000ea20000000800 */
[----:B-1----:R-:W-:Y:S01]  /*31c0*/  FADD R161, R92, -12583039 ;  /* 0xcb40007f5ca17421 */ /* 0x002fe20000000000 */
[----:B------:R-:W-:Y:S01]  /*31d0*/  FFMA R169, -R90, 1.925963033500011079e-08, R95 ;  /* 0x32a570605aa97823 */ /* 0x000fe2000000015f */
[C---:B------:R-:W-:Y:S01]  /*31e0*/  FMUL R95, R155.reuse, R178 ;  /* 0x000000b29b5f7220 */ /* 0x040fe20000400000 */
[----:B------:R-:W-:Y:S01]  /*31f0*/  FFMA R174, -R170, 1.925963033500011079e-08, R93 ;  /* 0x32a57060aaae7823 */ /* 0x000fe2000000015d */
[----:B------:R-:W-:Y:S01]  /*3200*/  FFMA R171, -R172, 1.4426950216293334961, -R161 ;  /* 0x3fb8aa3bacab7823 */ /* 0x000fe200000009a1 */
[C---:B------:R-:W-:Y:S01]  /*3210*/  FMUL R161, R155.reuse, R176 ;  /* 0x000000b09ba17220 */ /* 0x040fe20000400000 */
[----:B------:R-:W-:Y:S01]  /*3220*/  FMUL R93, R155, R180 ;  /* 0x000000b49b5d7220 */ /* 0x000fe20000400000 */
[C---:B------:R-:W-:Y:S01]  /*3230*/  FFMA R90, R156.reuse, R97, R95 ;  /* 0x000000619c5a7223 */ /* 0x040fe2000000005f */
[C---:B------:R-:W-:Y:S01]  /*3240*/  FFMA R178, R156.reuse, R99, R20 ;  /* 0x000000639cb27223 */ /* 0x040fe20000000014 */
[C---:B------:R-:W-:Y:S01]  /*3250*/  FFMA R88, R156.reuse, R96, R161 ;  /* 0x000000609c587223 */ /* 0x040fe200000000a1 */
[----:B------:R-:W-:Y:S01]  /*3260*/  FFMA R176, R156, R98, R93 ;  /* 0x000000629cb07223 */ /* 0x000fe2000000005d */
[----:B------:R-:W-:Y:S01]  /*3270*/  FFMA R173, -R172, 1.925963033500011079e-08, R171 ;  /* 0x32a57060acad7823 */ /* 0x000fe200000001ab */
[-C--:B------:R-:W-:Y:S01]  /*3280*/  FFMA.SAT R175, -R178, R3.reuse, 0.5 ;  /* 0x3f000000b2af7423 */ /* 0x080fe20000002103 */
[-C--:B------:R-:W-:Y:S01]  /*3290*/  FFMA.SAT R97, -R88, R3.reuse, 0.5 ;  /* 0x3f00000058617423 */ /* 0x080fe20000002103 */
[-C--:B------:R-:W-:Y:S01]  /*32a0*/  FFMA.SAT R99, -R176, R3.reuse, 0.5 ;  /* 0x3f000000b0637423 */ /* 0x080fe20000002103 */
[----:B------:R-:W-:Y:S01]  /*32b0*/  FFMA.SAT R171, -R90, R3, 0.5 ;  /* 0x3f0000005aab7423 */ /* 0x000fe20000002103 */
[-C--:B------:R-:W-:Y:S01]  /*32c0*/  FFMA.RM R96, R175, R0.reuse, 12582913 ;  /* 0x4b400001af607423 */ /* 0x080fe20000004000 */
[-C--:B------:R-:W-:Y:S01]  /*32d0*/  FFMA.RM R98, R97, R0.reuse, 12582913 ;  /* 0x4b40000161627423 */ /* 0x080fe20000004000 */
[-C--:B------:R-:W-:Y:S01]  /*32e0*/  FFMA.RM R170, R99, R0.reuse, 12582913 ;  /* 0x4b40000163aa7423 */ /* 0x080fe20000004000 */
[----:B------:R-:W-:Y:S01]  /*32f0*/  FFMA.RM R171, R171, R0, 12582913 ;  /* 0x4b400001abab7423 */ /* 0x000fe20000004000 */
[----:B------:R1:W-:Y:S01]  /*3300*/  MUFU.EX2 R172, R174 ;  /* 0x000000ae00ac7308 */ /* 0x0003e20000000800 */
[----:B------:R-:W-:Y:S01]  /*3310*/  FADD R97, R98, -12583039 ;  /* 0xcb40007f62617421 */ /* 0x000fe20000000000 */
[----:B------:R-:W-:Y:S01]  /*3320*/  FADD R175, R170, -12583039 ;  /* 0xcb40007faaaf7421 */ /* 0x000fe20000000000 */
[----:B------:R-:W-:Y:S01]  /*3330*/  FADD R99, R171, -12583039 ;  /* 0xcb40007fab637421 */ /* 0x000fe20000000000 */
[----:B------:R-:W-:Y:S01]  /*3340*/  FADD R177, R96, -12583039 ;  /* 0xcb40007f60b17421 */ /* 0x000fe20000000000 */
[----:B------:R-:W-:Y:S01]  /*3350*/  FFMA R97, -R88, 1.4426950216293334961, -R97 ;  /* 0x3fb8aa3b58617823 */ /* 0x000fe20000000961 */
[----:B------:R-:W-:Y:S01]  /*3360*/  SHF.L.U32 R11, R11, 0x17, RZ ;  /* 0x000000170b0b7819 */ /* 0x000fe200000006ff */
[----:B------:R-:W-:Y:S01]  /*3370*/  FFMA R99, -R90, 1.4426950216293334961, -R99 ;  /* 0x3fb8aa3b5a637823 */ /* 0x000fe20000000963 */
[----:B------:R-:W-:Y:S01]  /*3380*/  FFMA R177, -R178, 1.4426950216293334961, -R177 ;  /* 0x3fb8aa3bb2b17823 */ /* 0x000fe200000009b1 */
[----:B-1----:R-:W-:Y:S01]  /*3390*/  FFMA R174, -R88, 1.925963033500011079e-08, R97 ;  /* 0x32a5706058ae7823 */ /* 0x002fe20000000161 */
[----:B------:R-:W-:Y:S01]  /*33a0*/  FFMA R97, -R176, 1.4426950216293334961, -R175 ;  /* 0x3fb8aa3bb0617823 */ /* 0x000fe200000009af */
[C---:B------:R-:W-:Y:S01]  /*33b0*/  FMUL R88, R155.reuse, R8 ;  /* 0x000000089b587220 */ /* 0x040fe20000400000 */
[----:B------:R-:W-:Y:S01]  /*33c0*/  FFMA R175, -R90, 1.925963033500011079e-08, R99 ;  /* 0x32a570605aaf7823 */ /* 0x000fe20000000163 */
[C---:B------:R-:W-:Y:S01]  /*33d0*/  FMUL R90, R155.reuse, R4 ;  /* 0x000000049b5a7220 */ /* 0x040fe20000400000 */
[----:B------:R-:W-:Y:S01]  /*33e0*/  FFMA R176, -R176, 1.925963033500011079e-08, R97 ;  /* 0x32a57060b0b07823 */ /* 0x000fe20000000161 */
[C---:B------:R-:W-:Y:S01]  /*33f0*/  FMUL R97, R155.reuse, R10 ;  /* 0x0000000a9b617220 */ /* 0x040fe20000400000 */
[C---:B------:R-:W-:Y:S01]  /*3400*/  FFMA R4, R156.reuse, R101, R88 ;  /* 0x000000659c047223 */ /* 0x040fe20000000058 */
[----:B------:R-:W-:Y:S01]  /*3410*/  FMUL R99, R155, R6 ;  /* 0x000000069b637220 */ /* 0x000fe20000400000 */
[C---:B------:R-:W-:Y:S01]  /*3420*/  FFMA R6, R156.reuse, R103, R90 ;  /* 0x000000679c067223 */ /* 0x040fe2000000005a */
[----:B------:R-:W-:Y:S01]  /*3430*/  FFMA R100, R156, R100, R97 ;  /* 0x000000649c647223 */ /* 0x000fe20000000061 */
[-C--:B------:R-:W-:Y:S01]  /*3440*/  FFMA.SAT R103, -R4, R3.reuse, 0.5 ;  /* 0x3f00000004677423 */ /* 0x080fe20000002103 */
[----:B------:R-:W-:Y:S01]  /*3450*/  FFMA R177, -R178, 1.925963033500011079e-08, R177 ;  /* 0x32a57060b2b17823 */ /* 0x000fe200000001b1 */
[----:B------:R-:W-:Y:S01]  /*3460*/  FFMA R102, R156, R102, R99 ;  /* 0x000000669c667223 */ /* 0x000fe20000000063 */
[-C--:B------:R-:W-:Y:S01]  /*3470*/  FFMA.SAT R101, -R100, R3.reuse, 0.5 ;  /* 0x3f00000064657423 */ /* 0x080fe20000002103 */
[-C--:B------:R-:W-:Y:S01]  /*3480*/  FFMA.RM R178, R103, R0.reuse, 12582913 ;  /* 0x4b40000167b27423 */ /* 0x080fe20000004000 */
[----:B------:R-:W1:Y:S01]  /*3490*/  MUFU.EX2 R163, R163 ;  /* 0x000000a300a37308 */ /* 0x000e620000000800 */
[----:B------:R-:W-:Y:S01]  /*34a0*/  FFMA.SAT R179, -R102, R3, 0.5 ;  /* 0x3f00000066b37423 */ /* 0x000fe20000002103 */
[----:B------:R-:W-:Y:S01]  /*34b0*/  FFMA.RM R10, R101, R0, 12582913 ;  /* 0x4b400001650a7423 */ /* 0x000fe20000004000 */
[----:B--2---:R-:W-:Y:S01]  /*34c0*/  FFMA R162, R11, R162, 1 ;  /* 0x3f8000000ba27423 */ /* 0x004fe200000000a2 */
[----:B------:R-:W-:-:S02]  /*34d0*/  IMAD.SHL.U32 R92, R92, 0x800000, RZ ;  /* 0x008000005c5c7824 */ /* 0x000fc400078e00ff */
[----:B------:R-:W-:Y:S01]  /*34e0*/  FFMA.RM R179, R179, R0, 12582913 ;  /* 0x4b400001b3b37423 */ /* 0x000fe20000004000 */
[----:B------:R-:W-:Y:S01]  /*34f0*/  FADD R103, R10, -12583039 ;  /* 0xcb40007f0a677421 */ /* 0x000fe20000000000 */
[----:B------:R-:W-:Y:S01]  /*3500*/  IMAD.SHL.U32 R170, R170, 0x800000, RZ ;  /* 0x00800000aaaa7824 */ /* 0x000fe200078e00ff */
[----:B------:R-:W2:Y:S01]  /*3510*/  MUFU.EX2 R169, R169 ;  /* 0x000000a900a97308 */ /* 0x000ea20000000800 */
[----:B------:R-:W-:Y:S01]  /*3520*/  SHF.L.U32 R9, R9, 0x17, RZ ;  /* 0x0000001709097819 */ /* 0x000fe200000006ff */
[----:B------:R-:W-:Y:S01]  /*3530*/  FFMA R103, -R100, 1.4426950216293334961, -R103 ;  /* 0x3fb8aa3b64677823 */ /* 0x000fe20000000967 */
[----:B------:R-:W-:-:S03]  /*3540*/  SHF.L.U32 R11, R171, 0x17, RZ ;  /* 0x00000017ab0b7819 */ /* 0x000fc600000006ff */
[----:B------:R-:W-:Y:S01]  /*3550*/  FFMA R103, -R100, 1.925963033500011079e-08, R103 ;  /* 0x32a5706064677823 */ /* 0x000fe20000000167 */
[----:B------:R-:W-:Y:S01]  /*3560*/  FFMA R166, R9, R166, 1 ;  /* 0x3f80000009a67423 */ /* 0x000fe200000000a6 */
[----:B------:R3:W-:Y:S08]  /*3570*/  MUFU.EX2 R8, R175 ;  /* 0x000000af00087308 */ /* 0x0007f00000000800 */
[----:B------:R-:W4:Y:S01]  /*3580*/  MUFU.EX2 R167, R167 ;  /* 0x000000a700a77308 */ /* 0x000f220000000800 */
[----:B---3--:R-:W-:Y:S01]  /*3590*/  FFMA.SAT R175, -R6, R3, 0.5 ;  /* 0x3f00000006af7423 */ /* 0x008fe20000002103 */
[----:B------:R-:W-:-:S03]  /*35a0*/  FADD R3, R178, -12583039 ;  /* 0xcb40007fb2037421 */ /* 0x000fc60000000000 */
[----:B------:R-:W-:Y:S01]  /*35b0*/  FFMA.RM R180, R175, R0, 12582913 ;  /* 0x4b400001afb47423 */ /* 0x000fe20000004000 */
[----:B------:R-:W-:Y:S01]  /*35c0*/  FFMA R3, -R4, 1.4426950216293334961, -R3 ;  /* 0x3fb8aa3b04037823 */ /* 0x000fe20000000903 */
[----:B------:R-:W-:Y:S01]  /*35d0*/  FADD R175, R179, -12583039 ;  /* 0xcb40007fb3af7421 */ /* 0x000fe20000000000 */
[----:B------:R-:W-:Y:S01]  /*35e0*/  SHF.L.U32 R0, R7, 0x17, RZ ;  /* 0x0000001707007819 */ /* 0x000fe200000006ff */
[----:B------:R-:W-:Y:S01]  /*35f0*/  FADD R181, R180, -12583039 ;  /* 0xcb40007fb4b57421 */ /* 0x000fe20000000000 */
[----:B------:R-:W-:Y:S01]  /*3600*/  FFMA R100, -R4, 1.925963033500011079e-08, R3 ;  /* 0x32a5706004647823 */ /* 0x000fe20000000103 */
[----:B------:R-:W-:Y:S01]  /*3610*/  SHF.L.U32 R4, R165, 0x17, RZ ;  /* 0x00000017a5047819 */ /* 0x000fe200000006ff */
[----:B------:R-:W-:Y:S01]  /*3620*/  FFMA R175, -R102, 1.4426950216293334961, -R175 ;  /* 0x3fb8aa3b66af7823 */ /* 0x000fe200000009af */
[----:B------:R-:W-:Y:S01]  /*3630*/  FFMA R181, -R6, 1.4426950216293334961, -R181 ;  /* 0x3fb8aa3b06b57823 */ /* 0x000fe200000009b5 */
[----:B------:R-:W3:Y:S01]  /*3640*/  MUFU.EX2 R168, R168 ;  /* 0x000000a800a87308 */ /* 0x000ee20000000800 */
[----:B-1----:R-:W-:Y:S01]  /*3650*/  FFMA R163, R0, R163, 1 ;  /* 0x3f80000000a37423 */ /* 0x002fe200000000a3 */
[----:B--2---:R-:W-:Y:S01]  /*3660*/  FFMA R169, R4, R169, 1 ;  /* 0x3f80000004a97423 */ /* 0x004fe200000000a9 */
[----:B------:R-:W-:Y:S01]  /*3670*/  FFMA R181, -R6, 1.925963033500011079e-08, R181 ;  /* 0x32a5706006b57823 */ /* 0x000fe200000001b5 */
[----:B------:R-:W-:Y:S01]  /*3680*/  IMAD.SHL.U32 R0, R5, 0x800000, RZ ;  /* 0x0080000005007824 */ /* 0x000fe200078e00ff */
[----:B------:R-:W-:Y:S01]  /*3690*/  IADD3 R4, R162, 0x1800000, RZ ;  /* 0x01800000a2047810 */ /* 0x000fe20007ffe0ff */
[----:B------:R-:W-:Y:S01]  /*36a0*/  FFMA R175, -R102, 1.925963033500011079e-08, R175 ;  /* 0x32a5706066af7823 */ /* 0x000fe200000001af */
[----:B------:R-:W-:Y:S01]  /*36b0*/  SHF.L.U32 R3, R94, 0x17, RZ ;  /* 0x000000175e037819 */ /* 0x000fe200000006ff */
[----:B------:R-:W1:Y:S01]  /*36c0*/  MUFU.EX2 R173, R173 ;  /* 0x000000ad00ad7308 */ /* 0x000e620000000800 */
[----:B------:R-:W-:Y:S01]  /*36d0*/  LOP3.LUT R4, R4, 0x7f800000, RZ, 0xc0, !PT ;  /* 0x7f80000004047812 */ /* 0x000fe200078ec0ff */
[----:B----4-:R-:W-:Y:S01]  /*36e0*/  FFMA R167, R0, R167, 1 ;  /* 0x3f80000000a77423 */ /* 0x010fe200000000a7 */
[----:B------:R-:W-:Y:S01]  /*36f0*/  SHF.L.U32 R5, R164, 0x17, RZ ;  /* 0x00000017a4057819 */ /* 0x000fe200000006ff */
[----:B------:R-:W-:Y:S01]  /*3700*/  FFMA R11, R11, R8, 1 ;  /* 0x3f8000000b0b7423 */ /* 0x000fe20000000008 */
[----:B------:R-:W-:-:S02]  /*3710*/  ISETP.GT.U32.AND P2, PT, R4, 0x1ffffff, PT ;  /* 0x01ffffff0400780c */ /* 0x000fc40003f44070 */
[----:B------:R-:W-:Y:S01]  /*3720*/  SHF.L.U32 R94, R96, 0x17, RZ ;  /* 0x00000017605e7819 */ /* 0x000fe200000006ff */
[----:B------:R-:W2:Y:S01]  /*3730*/  MUFU.EX2 R101, R176 ;  /* 0x000000b000657308 */ /* 0x000ea20000000800 */
[----:B---3--:R-:W-:Y:S01]  /*3740*/  FFMA R168, R3, R168, 1 ;  /* 0x3f80000003a87423 */ /* 0x008fe200000000a8 */
[----:B------:R-:W-:Y:S01]  /*3750*/  SHF.L.U32 R3, R98, 0x17, RZ ;  /* 0x0000001762037819 */ /* 0x000fe200000006ff */
[----:B------:R-:W-:Y:S01]  /*3760*/  FFMA R172, R5, R172, 1 ;  /* 0x3f80000005ac7423 */ /* 0x000fe200000000ac */
[----:B------:R-:W-:Y:S02]  /*3770*/  SHF.L.U32 R98, R10, 0x17, RZ ;  /* 0x000000170a627819 */ /* 0x000fe400000006ff */
[----:B------:R-:W-:Y:S02]  /*3780*/  SHF.L.U32 R102, R180, 0x17, RZ ;  /* 0x00000017b4667819 */ /* 0x000fe400000006ff */
[----:B------:R-:W3:Y:S01]  /*3790*/  MUFU.EX2 R174, R174 ;  /* 0x000000ae00ae7308 */ /* 0x000ee20000000800 */
[----:B-1----:R-:W-:-:S07]  /*37a0*/  FFMA R173, R92, R173, 1 ;  /* 0x3f8000005cad7423 */ /* 0x002fce00000000ad */
[----:B------:R-:W1:Y:S01]  /*37b0*/  MUFU.EX2 R177, R177 ;  /* 0x000000b100b17308 */ /* 0x000e620000000800 */
[----:B--2---:R-:W-:Y:S01]  /*37c0*/  FFMA R92, R170, R101, 1 ;  /* 0x3f800000aa5c7423 */ /* 0x004fe20000000065 */
[----:B------:R-:W-:-:S06]  /*37d0*/  IMAD.SHL.U32 R101, R179, 0x800000, RZ ;  /* 0x00800000b3657824 */ /* 0x000fcc00078e00ff */
[----:B------:R-:W2:Y:S01]  /*37e0*/  MUFU.EX2 R103, R103 ;  /* 0x0000006700677308 */ /* 0x000ea20000000800 */
[----:B---3--:R-:W-:-:S07]  /*37f0*/  FFMA R174, R3, R174, 1 ;  /* 0x3f80000003ae7423 */ /* 0x008fce00000000ae */
[----:B------:R3:W4:Y:S01]  /*3800*/  MUFU.EX2 R7, R100 ;  /* 0x0000006400077308 */ /* 0x0007220000000800 */
[----:B-1----:R-:W-:-:S07]  /*3810*/  FFMA R94, R94, R177, 1 ;  /* 0x3f8000005e5e7423 */ /* 0x002fce00000000b1 */
[----:B------:R-:W1:Y:S01]  /*3820*/  MUFU.EX2 R0, R175 ;  /* 0x000000af00007308 */ /* 0x000e620000000800 */
[----:B---3--:R-:W-:Y:S01]  /*3830*/  SHF.L.U32 R100, R178, 0x17, RZ ;  /* 0x00000017b2647819 */ /* 0x008fe200000006ff */
[----:B--2---:R-:W-:-:S06]  /*3840*/  FFMA R98, R98, R103, 1 ;  /* 0x3f80000062627423 */ /* 0x004fcc0000000067 */
[----:B------:R-:W2:Y:S01]  /*3850*/  MUFU.EX2 R181, R181 ;  /* 0x000000b500b57308 */ /* 0x000ea20000000800 */
[----:B----4-:R-:W-:Y:S01]  /*3860*/  FFMA R100, R100, R7, 1 ;  /* 0x3f80000064647423 */ /* 0x010fe20000000007 */
[----:B-1----:R-:W-:Y:S01]  /*3870*/  FFMA R101, R101, R0, 1 ;  /* 0x3f80000065657423 */ /* 0x002fe20000000000 */
[----:B--2---:R-:W-:Y:S01]  /*3880*/  FFMA R102, R102, R181, 1 ;  /* 0x3f80000066667423 */ /* 0x004fe200000000b5 */
[----:B------:R-:W-:Y:S06]  /*3890*/  @P2 BRA `(.L_x_55) ;  /* 0x0000000000142947 */ /* 0x000fec0003800000 */
[----:B------:R-:W-:Y:S02]  /*38a0*/  MOV R0, R162 ;  /* 0x000000a200007202 */ /* 0x000fe40000000f00 */
[----:B------:R-:W-:-:S07]  /*38b0*/  MOV R4, 0x38d0 ;  /* 0x000038d000047802 */ /* 0x000fce0000000f00 */
[----:B------:R-:W-:Y:S05]  /*38c0*/  CALL.REL.NOINC `($__internal_0_$__cuda_sm20_rcp_rn_f32_slowpath) ;  /* 0x0000012400907944 */ /* 0x000fea0003c00000 */
[----:B------:R-:W-:Y:S01]  /*38d0*/  MOV R103, R0 ;  /* 0x0000000000677202 */ /* 0x000fe20000000f00 */
[----:B------:R-:W-:Y:S06]  /*38e0*/  BRA `(.L_x_56) ;  /* 0x0000000000107947 */ /* 0x000fec0003800000 */
.L_x_55:
[----:B------:R-:W1:Y:S02]  /*38f0*/  MUFU.RCP R103, R162 ;  /* 0x000000a200677308 */ /* 0x000e640000001000 */
[----:B-1----:R-:W-:-:S04]  /*3900*/  FFMA R0, R162, R103, -1 ;  /* 0xbf800000a2007423 */ /* 0x002fc80000000067 */
[----:B------:R-:W-:-:S04]  /*3910*/  FADD.FTZ R0, -R0, -RZ ;  /* 0x800000ff00007221 */ /* 0x000fc80000010100 */
[----:B------:R-:W-:-:S07]  /*3920*/  FFMA R103, R103, R0, R103 ;  /* 0x0000000067677223 */ /* 0x000fce0000000067 */
.L_x_56:
[----:B------:R-:W-:Y:S05]  /*3930*/  BSYNC B1 ;  /* 0x0000000000017941 */ /* 0x000fea0003800000 */
.L_x_54:
[----:B------:R-:W-:Y:S01]  /*3940*/  VIADD R0, R163, 0x1800000 ;  /* 0x01800000a3007836 */ /* 0x000fe20000000000 */
[----:B------:R-:W-:Y:S04]  /*3950*/  BSSY B1, `(.L_x_57) ;  /* 0x000000d000017945 */ /* 0x000fe80003800000 */
[----:B------:R-:W-:-:S04]  /*3960*/  LOP3.LUT R0, R0, 0x7f800000, RZ, 0xc0, !PT ;  /* 0x7f80000000007812 */ /* 0x000fc800078ec0ff */
[----:B------:R-:W-:-:S13]  /*3970*/  ISETP.GT.U32.AND P2, PT, R0, 0x1ffffff, PT ;  /* 0x01ffffff0000780c */ /* 0x000fda0003f44070 */
[----:B------:R-:W-:Y:S05]  /*3980*/  @P2 BRA `(.L_x_58) ;  /* 0x0000000000142947 */ /* 0x000fea0003800000 */
[----:B------:R-:W-:Y:S02]  /*3990*/  MOV R0, R163 ;  /* 0x000000a300007202 */ /* 0x000fe40000000f00 */
[----:B------:R-:W-:-:S07]  /*39a0*/  MOV R4, 0x39c0 ;  /* 0x000039c000047802 */ /* 0x000fce0000000f00 */
[----:B------:R-:W-:Y:S05]  /*39b0*/  CALL.REL.NOINC `($__internal_0_$__cuda_sm20_rcp_rn_f32_slowpath) ;  /* 0x0000012400547944 */ /* 0x000fea0003c00000 */
[----:B------:R-:W-:Y:S01]  /*39c0*/  MOV R162, R0 ;  /* 0x0000000000a27202 */ /* 0x000fe20000000f00 */
[----:B------:R-:W-:Y:S06]  /*39d0*/  BRA `(.L_x_59) ;  /* 0x0000000000107947 */ /* 0x000fec0003800000 */
.L_x_58:
[----:B------:R-:W1:Y:S02]  /*39e0*/  MUFU.RCP R162, R163 ;  /* 0x000000a300a27308 */ /* 0x000e640000001000 */
[----:B-1----:R-:W-:-:S04]  /*39f0*/  FFMA R0, R163, R162, -1 ;  /* 0xbf800000a3007423 */ /* 0x002fc800000000a2 */
[----:B------:R-:W-:-:S04]  /*3a00*/  FADD.FTZ R3, -R0, -RZ ;  /* 0x800000ff00037221 */ /* 0x000fc80000010100 */
[----:B------:R-:W-:-:S07]  /*3a10*/  FFMA R162, R162, R3, R162 ;  /* 0x00000003a2a27223 */ /* 0x000fce00000000a2 */
.L_x_59:
[----:B------:R-:W-:Y:S05]  /*3a20*/  BSYNC B1 ;  /* 0x0000000000017941 */ /* 0x000fea0003800000 */
.L_x_57:
[----:B------:R-:W-:Y:S01]  /*3a30*/  IADD3 R0, R166, 0x1800000, RZ ;  /* 0x01800000a6007810 */ /* 0x000fe20007ffe0ff */
[----:B------:R-:W-:Y:S03]  /*3a40*/  BSSY B1, `(.L_x_60) ;  /* 0x000000d000017945 */ /* 0x000fe60003800000 */
[----:B------:R-:W-:-:S04]  /*3a50*/  LOP3.LUT R0, R0, 0x7f800000, RZ, 0xc0, !PT ;  /* 0x7f80000000007812 */ /* 0x000fc800078ec0ff */
[----:B------:R-:W-:-:S13]  /*3a60*/  ISETP.GT.U32.AND P2, PT, R0, 0x1ffffff, PT ;  /* 0x01ffffff0000780c */ /* 0x000fda0003f44070 */
[----:B------:R-:W-:Y:S05]  /*3a70*/  @P2 BRA `(.L_x_61) ;  /* 0x0000000000142947 */ /* 0x000fea0003800000 */
[----:B------:R-:W-:Y:S01]  /*3a80*/  IMAD.MOV.U32 R0, RZ, RZ, R166 ;  /* 0x000000ffff007224 */ /* 0x000fe200078e00a6 */
[----:B------:R-:W-:-:S07]  /*3a90*/  MOV R4, 0x3ab0 ;  /* 0x00003ab000047802 */ /* 0x000fce0000000f00 */
[----:B------:R-:W-:Y:S05]  /*3aa0*/  CALL.REL.NOINC `($__internal_0_$__cuda_sm20_rcp_rn_f32_slowpath) ;  /* 0x0000012400187944 */ /* 0x000fea0003c00000 */
[----:B------:R-:W-:Y:S01]  /*3ab0*/  MOV R163, R0 ;  /* 0x0000000000a37202 */ /* 0x000fe20000000f00 */
[----:B------:R-:W-:Y:S06]  /*3ac0*/  BRA `(.L_x_62) ;  /* 0x0000000000107947 */ /* 0x000fec0003800000 */
.L_x_61:
[----:B------:R-:W1:Y:S02]  /*3ad0*/  MUFU.RCP R163, R166 ;  /* 0x000000a600a37308 */ /* 0x000e640000001000 */
[----:B-1----:R-:W-:-:S04]  /*3ae0*/  FFMA R0, R166, R163, -1 ;  /* 0xbf800000a6007423 */ /* 0x002fc800000000a3 */
[----:B------:R-:W-:-:S04]  /*3af0*/  FADD.FTZ R0, -R0, -RZ ;  /* 0x800000ff00007221 */ /* 0x000fc80000010100 */
[----:B------:R-:W-:-:S07]  /*3b00*/  FFMA R163, R163, R0, R163 ;  /* 0x00000000a3a37223 */ /* 0x000fce00000000a3 */
.L_x_62:
[----:B------:R-:W-:Y:S05]  /*3b10*/  BSYNC B1 ;  /* 0x0000000000017941 */ /* 0x000fea0003800000 */
.L_x_60:
[----:B------:R-:W-:Y:S01]  /*3b20*/  IADD3 R0, R167, 0x1800000, RZ ;  /* 0x01800000a7007810 */ /* 0x000fe20007ffe0ff */
[----:B------:R-:W-:Y:S03]  /*3b30*/  BSSY B1, `(.L_x_63) ;  /* 0x000000d000017945 */ /* 0x000fe60003800000 */
[----:B------:R-:W-:-:S04]  /*3b40*/  LOP3.LUT R0, R0, 0x7f800000, RZ, 0xc0, !PT ;  /* 0x7f80000000007812 */ /* 0x000fc800078ec0ff */
[----:B------:R-:W-:-:S13]  /*3b50*/  ISETP.GT.U32.AND P2, PT, R0, 0x1ffffff, PT ;  /* 0x01ffffff0000780c */ /* 0x000fda0003f44070 */
[----:B------:R-:W-:Y:S05]  /*3b60*/  @P2 BRA `(.L_x_64) ;  /* 0x0000000000142947 */ /* 0x000fea0003800000 */
[----:B------:R-:W-:Y:S02]  /*3b70*/  MOV R0, R167 ;  /* 0x000000a700007202 */ /* 0x000fe40000000f00 */
[----:B------:R-:W-:-:S07]  /*3b80*/  MOV R4, 0x3ba0 ;  /* 0x00003ba000047802 */ /* 0x000fce0000000f00 */
[----:B------:R-:W-:Y:S05]  /*3b90*/  CALL.REL.NOINC `($__internal_0_$__cuda_sm20_rcp_rn_f32_slowpath) ;  /* 0x0000012000dc7944 */ /* 0x000fea0003c00000 */
[----:B------:R-:W-:Y:S01]  /*3ba0*/  IMAD.MOV.U32 R164, RZ, RZ, R0 ;  /* 0x000000ffffa47224 */ /* 0x000fe200078e0000 */
[----:B------:R-:W-:Y:S06]  /*3bb0*/  BRA `(.L_x_65) ;  /* 0x0000000000107947 */ /* 0x000fec0003800000 */
.L_x_64:
[----:B------:R-:W1:Y:S02]  /*3bc0*/  MUFU.RCP R164, R167 ;  /* 0x000000a700a47308 */ /* 0x000e640000001000 */
[----:B-1----:R-:W-:-:S04]  /*3bd0*/  FFMA R0, R167, R164, -1 ;  /* 0xbf800000a7007423 */ /* 0x002fc800000000a4 */
[----:B------:R-:W-:-:S04]  /*3be0*/  FADD.FTZ R3, -R0, -RZ ;  /* 0x800000ff00037221 */ /* 0x000fc80000010100 */
[----:B------:R-:W-:-:S07]  /*3bf0*/  FFMA R164, R164, R3, R164 ;  /* 0x00000003a4a47223 */ /* 0x000fce00000000a4 */
.L_x_65:
[----:B------:R-:W-:Y:S05]  /*3c00*/  BSYNC B1 ;  /* 0x0000000000017941 */ /* 0x000fea0003800000 */
.L_x_63:
        /* <DEDUP_REMOVED lines=10> */
.L_x_67:
[----:B------:R-:W1:Y:S02]  /*3cb0*/  MUFU.RCP R165, R168 ;  /* 0x000000a800a57308 */ /* 0x000e640000001000 */
[----:B-1----:R-:W-:-:S04]  /*3cc0*/  FFMA R0, R168, R165, -1 ;  /* 0xbf800000a8007423 */ /* 0x002fc800000000a5 */
[----:B------:R-:W-:-:S04]  /*3cd0*/  FADD.FTZ R0, -R0, -RZ ;  /* 0x800000ff00007221 */ /* 0x000fc80000010100 */
[----:B------:R-:W-:-:S07]  /*3ce0*/  FFMA R165, R165, R0, R165 ;  /* 0x00000000a5a57223 */ /* 0x000fce00000000a5 */
.L_x_68:
[----:B------:R-:W-:Y:S05]  /*3cf0*/  BSYNC B1 ;  /* 0x0000000000017941 */ /* 0x000fea0003800000 */
.L_x_66:
        /* <DEDUP_REMOVED lines=10> */
.L_x_70:
[----:B------:R-:W1:Y:S02]  /*3da0*/  MUFU.RCP R166, R169 ;  /* 0x000000a900a67308 */ /* 0x000e640000001000 */
[----:B-1----:R-:W-:-:S04]  /*3db0*/  FFMA R0, R169, R166, -1 ;  /* 0xbf800000a9007423 */ /* 0x002fc800000000a6 */
[----:B------:R-:W-:-:S04]  /*3dc0*/  FADD.FTZ R3, -R0, -RZ ;  /* 0x800000ff00037221 */ /* 0x000fc80000010100 */
[----:B------:R-:W-:-:S07]  /*3dd0*/  FFMA R166, R166, R3, R166 ;  /* 0x00000003a6a67223 */ /* 0x000fce00000000a6 */
.L_x_71:
[----:B------:R-:W-:Y:S05]  /*3de0*/  BSYNC B1 ;  /* 0x0000000000017941 */ /* 0x000fea0003800000 */
.L_x_69:
        /* <DEDUP_REMOVED lines=10> */
.L_x_73:
[----:B------:R-:W1:Y:S02]  /*3e90*/  MUFU.RCP R167, R172 ;  /* 0x000000ac00a77308 */ /* 0x000e640000001000 */
[----:B-1----:R-:W-:-:S04]  /*3ea0*/  FFMA R0, R172, R167, -1 ;  /* 0xbf800000ac007423 */ /* 0x002fc800000000a7 */
[----:B------:R-:W-:-:S04]  /*3eb0*/  FADD.FTZ R0, -R0, -RZ ;  /* 0x800000ff00007221 */ /* 0x000fc80000010100 */
[----:B------:R-:W-:-:S07]  /*3ec0*/  FFMA R167, R167, R0, R167 ;  /* 0x00000000a7a77223 */ /* 0x000fce00000000a7 */
.L_x_74:
[----:B------:R-:W-:Y:S05]  /*3ed0*/  BSYNC B1 ;  /* 0x0000000000017941 */ /* 0x000fea0003800000 */
.L_x_72:
        /* <DEDUP_REMOVED lines=10> */
.L_x_76:
[----:B------:R-:W1:Y:S02]  /*3f80*/  MUFU.RCP R168, R173 ;  /* 0x000000ad00a87308 */ /* 0x000e640000001000 */
[----:B-1----:R-:W-:-:S04]  /*3f90*/  FFMA R0, R173, R168, -1 ;  /* 0xbf800000ad007423 */ /* 0x002fc800000000a8 */
[----:B------:R-:W-:-:S04]  /*3fa0*/  FADD.FTZ R3, -R0, -RZ ;  /* 0x800000ff00037221 */ /* 0x000fc80000010100 */
[----:B------:R-:W-:-:S07]  /*3fb0*/  FFMA R168, R168, R3, R168 ;  /* 0x00000003a8a87223 */ /* 0x000fce00000000a8 */
.L_x_77:
[----:B------:R-:W-:Y:S05]  /*3fc0*/  BSYNC B1 ;  /* 0x0000000000017941 */ /* 0x000fea0003800000 */
.L_x_75:
        /* <DEDUP_REMOVED lines=10> */
.L_x_79:
[----:B------:R-:W1:Y:S02]  /*4070*/  MUFU.RCP R169, R174 ;  /* 0x000000ae00a97308 */ /* 0x000e640000001000 */
[----:B-1----:R-:W-:-:S04]  /*4080*/  FFMA R0, R174, R169, -1 ;  /* 0xbf800000ae007423 */ /* 0x002fc800000000a9 */
[----:B------:R-:W-:-:S04]  /*4090*/  FADD.FTZ R0, -R0, -RZ ;  /* 0x800000ff00007221 */ /* 0x000fc80000010100 */
[----:B------:R-:W-:-:S07]  /*40a0*/  FFMA R169, R169, R0, R169 ;  /* 0x00000000a9a97223 */ /* 0x000fce00000000a9 */
.L_x_80:
[----:B------:R-:W-:Y:S05]  /*40b0*/  BSYNC B1 ;  /* 0x0000000000017941 */ /* 0x000fea0003800000 */
.L_x_78:
        /* <DEDUP_REMOVED lines=10> */
.L_x_82:
[----:B------:R-:W1:Y:S02]  /*4160*/  MUFU.RCP R170, R11 ;  /* 0x0000000b00aa7308 */ /* 0x000e640000001000 */
[----:B-1----:R-:W-:-:S04]  /*4170*/  FFMA R0, R11, R170, -1 ;  /* 0xbf8000000b007423 */ /* 0x002fc800000000aa */
[----:B------:R-:W-:-:S04]  /*4180*/  FADD.FTZ R3, -R0, -RZ ;  /* 0x800000ff00037221 */ /* 0x000fc80000010100 */
[----:B------:R-:W-:-:S07]  /*4190*/  FFMA R170, R170, R3, R170 ;  /* 0x00000003aaaa7223 */ /* 0x000fce00000000aa */
.L_x_83:
[----:B------:R-:W-:Y:S05]  /*41a0*/  BSYNC B1 ;  /* 0x0000000000017941 */ /* 0x000fea0003800000 */
.L_x_81:
        /* <DEDUP_REMOVED lines=10> */
.L_x_85:
[----:B------:R-:W1:Y:S02]  /*4250*/  MUFU.RCP R11, R92 ;  /* 0x0000005c000b7308 */ /* 0x000e640000001000 */
[----:B-1----:R-:W-:-:S04]  /*4260*/  FFMA R0, R92, R11, -1 ;  /* 0xbf8000005c007423 */ /* 0x002fc8000000000b */
[----:B------:R-:W-:-:S04]  /*4270*/  FADD.FTZ R0, -R0, -RZ ;  /* 0x800000ff00007221 */ /* 0x000fc80000010100 */
[----:B------:R-:W-:-:S07]  /*4280*/  FFMA R11, R11, R0, R11 ;  /* 0x000000000b0b7223 */ /* 0x000fce000000000b */
.L_x_86:
[----:B------:R-:W-:Y:S05]  /*4290*/  BSYNC B1 ;  /* 0x0000000000017941 */ /* 0x000fea0003800000 */
.L_x_84:
        /* <DEDUP_REMOVED lines=10> */
.L_x_88:
[----:B------:R-:W1:Y:S02]  /*4340*/  MUFU.RCP R3, R94 ;  /* 0x0000005e00037308 */ /* 0x000e640000001000 */
[----:B-1----:R-:W-:-:S04]  /*4350*/  FFMA R0, R94, R3, -1 ;  /* 0xbf8000005e007423 */ /* 0x002fc80000000003 */
[----:B------:R-:W-:-:S04]  /*4360*/  FADD.FTZ R0, -R0, -RZ ;  /* 0x800000ff00007221 */ /* 0x000fc80000010100 */
[----:B------:R-:W-:-:S07]  /*4370*/  FFMA R172, R3, R0, R3 ;  /* 0x0000000003ac7223 */ /* 0x000fce0000000003 */
.L_x_89:
[----:B------:R-:W-:Y:S05]  /*4380*/  BSYNC B1 ;  /* 0x0000000000017941 */ /* 0x000fea0003800000 */
.L_x_87:
        /* <DEDUP_REMOVED lines=10> */
.L_x_91:
[----:B------:R-:W1:Y:S02]  /*4430*/  MUFU.RCP R3, R98 ;  /* 0x0000006200037308 */ /* 0x000e640000001000 */
[----:B-1----:R-:W-:-:S04]  /*4440*/  FFMA R0, R98, R3, -1 ;  /* 0xbf80000062007423 */ /* 0x002fc80000000003 */
[----:B------:R-:W-:-:S04]  /*4450*/  FADD.FTZ R0, -R0, -RZ ;  /* 0x800000ff00007221 */ /* 0x000fc80000010100 */
[----:B------:R-:W-:-:S07]  /*4460*/  FFMA R94, R3, R0, R3 ;  /* 0x00000000035e7223 */ /* 0x000fce0000000003 */
.L_x_92:
[----:B------:R-:W-:Y:S05]  /*4470*/  BSYNC B1 ;  /* 0x0000000000017941 */ /* 0x000fea0003800000 */
.L_x_90:
        /* <DEDUP_REMOVED lines=10> */
.L_x_94:
[----:B------:R-:W1:Y:S02]  /*4520*/  MUFU.RCP R171, R100 ;  /* 0x0000006400ab7308 */ /* 0x000e640000001000 */
[----:B-1----:R-:W-:-:S04]  /*4530*/  FFMA R0, R100, R171, -1 ;  /* 0xbf80000064007423 */ /* 0x002fc800000000ab */
[----:B------:R-:W-:-:S04]  /*4540*/  FADD.FTZ R0, -R0, -RZ ;  /* 0x800000ff00007221 */ /* 0x000fc80000010100 */
[----:B------:R-:W-:-:S07]  /*4550*/  FFMA R171, R171, R0, R171 ;  /* 0x00000000abab7223 */ /* 0x000fce00000000ab */
.L_x_95:
[----:B------:R-:W-:Y:S05]  /*4560*/  BSYNC B1 ;  /* 0x0000000000017941 */ /* 0x000fea0003800000 */
.L_x_93:
        /* <DEDUP_REMOVED lines=10> */
.L_x_97:
[----:B------:R-:W1:Y:S02]  /*4610*/  MUFU.RCP R98, R101 ;  /* 0x0000006500627308 */ /* 0x000e640000001000 */
[----:B-1----:R-:W-:-:S04]  /*4620*/  FFMA R0, R101, R98, -1 ;  /* 0xbf80000065007423 */ /* 0x002fc80000000062 */
[----:B------:R-:W-:-:S04]  /*4630*/  FADD.FTZ R3, -R0, -RZ ;  /* 0x800000ff00037221 */ /* 0x000fc80000010100 */
[----:B------:R-:W-:-:S07]  /*4640*/  FFMA R98, R98, R3, R98 ;  /* 0x0000000362627223 */ /* 0x000fce0000000062 */
.L_x_98:
[----:B------:R-:W-:Y:S05]  /*4650*/  BSYNC B1 ;  /* 0x0000000000017941 */ /* 0x000fea0003800000 */
.L_x_96:
        /* <DEDUP_REMOVED lines=8> */
[----:B------:R-:W-:Y:S05]  /*46e0*/  BRA `(.L_x_101) ;  /* 0x0000000000107947 */ /* 0x000fea0003800000 */
.L_x_100:
[----:B------:R-:W1:Y:S02]  /*46f0*/  MUFU.RCP R3, R102 ;  /* 0x0000006600037308 */ /* 0x000e640000001000 */
[----:B-1----:R-:W-:-:S04]  /*4700*/  FFMA R0, R102, R3, -1 ;  /* 0xbf80000066007423 */ /* 0x002fc80000000003 */
[----:B------:R-:W-:-:S04]  /*4710*/  FADD.FTZ R0, -R0, -RZ ;  /* 0x800000ff00007221 */ /* 0x000fc80000010100 */
[----:B------:R-:W-:-:S07]  /*4720*/  FFMA R0, R3, R0, R3 ;  /* 0x0000000003007223 */ /* 0x000fce0000000003 */
.L_x_101:
[----:B------:R-:W-:Y:S05]  /*4730*/  BSYNC B1 ;  /* 0x0000000000017941 */ /* 0x000fea0003800000 */
.L_x_99:
[C---:B------:R-:W-:Y:S01]  /*4740*/  IMAD.SHL.U32 R3, R18.reuse, 0x10, RZ ;  /* 0x0000001012037824 */ /* 0x040fe200078e00ff */
[----:B------:R-:W-:Y:S01]  /*4750*/  SHF.L.U32 R4, R18, 0x5, RZ ;  /* 0x0000000512047819 */ /* 0x000fe200000006ff */
[----:B------:R-:W-:Y:S05]  /*4760*/  WARPSYNC.ALL ;  /* 0x0000000000007948 */ /* 0x000fea0003800000 */
[----:B------:R-:W-:Y:S01]  /*4770*/  SHF.R.U32.HI R6, RZ, 0x1, R18 ;  /* 0x00000001ff067819 */ /* 0x000fe20000011612 */
[----:B------:R-:W-:Y:S01]  /*4780*/  BSSY B0, `(.L_x_102) ;  /* 0x0000023000007945 */ /* 0x000fe20003800000 */
[----:B------:R-:W-:Y:S02]  /*4790*/  LOP3.LUT R3, R3, 0xe00, RZ, 0xc0, !PT ;  /* 0x00000e0003037812 */ /* 0x000fe400078ec0ff */
[----:B------:R-:W-:-:S02]  /*47a0*/  LOP3.LUT R5, R4, 0xc0, RZ, 0xc0, !PT ;  /* 0x000000c004057812 */ /* 0x000fc400078ec0ff */
[----:B------:R-:W-:Y:S02]  /*47b0*/  SHF.L.U32 R8, R18, 0x2, RZ ;  /* 0x0000000212087819 */ /* 0x000fe400000006ff */
[----:B------:R-:W-:Y:S02]  /*47c0*/  LOP3.LUT R3, R3, 0x20, R4, 0xf8, !PT ;  /* 0x0000002003037812 */ /* 0x000fe400078ef804 */
[----:B------:R-:W-:Y:S02]  /*47d0*/  LOP3.LUT R5, R5, 0x8, R6, 0xf8, !PT ;  /* 0x0000000805057812 */ /* 0x000fe400078ef806 */
[----:B------:R-:W-:Y:S02]  /*47e0*/  LOP3.LUT R3, R3, 0x100, R4, 0xf8, !PT ;  /* 0x0000010003037812 */ /* 0x000fe400078ef804 */
[----:B------:R-:W-:Y:S02]  /*47f0*/  LOP3.LUT R8, R5, 0x18, R8, 0x78, !PT ;  /* 0x0000001805087812 */ /* 0x000fe400078e7808 */
[----:B------:R-:W-:-:S02]  /*4800*/  F2FP.BF16.F32.PACK_AB R9, R172, R11 ;  /* 0x0000000bac09723e */ /* 0x000fc400000010ff */
[----:B------:R-:W-:Y:S02]  /*4810*/  LOP3.LUT R3, R3, R8, RZ, 0xfc, !PT ;  /* 0x0000000803037212 */ /* 0x000fe400078efcff */
[----:B------:R-:W-:Y:S02]  /*4820*/  F2FP.BF16.F32.PACK_AB R4, R162, R103 ;  /* 0x00000067a204723e */ /* 0x000fe400000010ff */
[----:B------:R-:W-:Y:S02]  /*4830*/  LEA R92, R3, UR52, 0x1 ;  /* 0x00000034035c7c11 */ /* 0x000fe4000f8e08ff */
[----:B------:R-:W-:Y:S02]  /*4840*/  F2FP.BF16.F32.PACK_AB R5, R164, R163 ;  /* 0x000000a3a405723e */ /* 0x000fe400000010ff */
[----:B------:R-:W-:Y:S02]  /*4850*/  F2FP.BF16.F32.PACK_AB R6, R166, R165 ;  /* 0x000000a5a606723e */ /* 0x000fe400000010ff */
[----:B------:R-:W-:-:S02]  /*4860*/  F2FP.BF16.F32.PACK_AB R7, R168, R167 ;  /* 0x000000a7a807723e */ /* 0x000fc400000010ff */
[----:B------:R-:W-:Y:S02]  /*4870*/  F2FP.BF16.F32.PACK_AB R11, R0, R98 ;  /* 0x00000062000b723e */ /* 0x000fe400000010ff */
[----:B------:R-:W-:Y:S01]  /*4880*/  F2FP.BF16.F32.PACK_AB R8, R170, R169 ;  /* 0x000000a9aa08723e */ /* 0x000fe200000010ff */
[----:B------:R1:W-:Y:S01]  /*4890*/  STSM.16.M88.4 [R92+0x200], R4 ;  /* 0x000200045c007844 */ /* 0x0003e20000000200 */
[----:B------:R-:W-:Y:S02]  /*48a0*/  F2FP.BF16.F32.PACK_AB R10, R171, R94 ;  /* 0x0000005eab0a723e */ /* 0x000fe400000010ff */
[----:B------:R-:W-:-:S05]  /*48b0*/  LEA R0, R157, R92, 0x1 ;  /* 0x0000005c9d007211 */ /* 0x000fca00078e08ff */
[----:B------:R1:W-:Y:S01]  /*48c0*/  STSM.16.M88.4 [R0+0x200], R8 ;  /* 0x0002000800007844 */ /* 0x0003e20000000200 */
[----:B------:R-:W-:Y:S01]  /*48d0*/  @!PT LDS RZ, [RZ] ;  /* 0x00000000fffff984 */ /* 0x000fe20000000800 */
[----:B------:R-:W-:Y:S01]  /*48e0*/  @!PT LDS RZ, [RZ] ;  /* 0x00000000fffff984 */ /* 0x000fe20000000800 */
[----:B------:R-:W-:Y:S01]  /*48f0*/  @!PT LDS RZ, [RZ] ;  /* 0x00000000fffff984 */ /* 0x000fe20000000800 */
[----:B------:R-:W-:Y:S01]  /*4900*/  @!PT LDS RZ, [RZ] ;  /* 0x00000000fffff984 */ /* 0x000fe20000000800 */
[----:B------:R2:W-:Y:S06]  /*4910*/  MEMBAR.ALL.CTA ;  /* 0x0000000000007992 */ /* 0x0005ec0000008000 */
[----:B--2---:R-:W2:Y:S02]  /*4920*/  FENCE.VIEW.ASYNC.S ;  /* 0x00000000000073c6 */ /* 0x004ea40000000000 */
[----:B--2---:R-:W-:Y:S06]  /*4930*/  BAR.SYNC.DEFER_BLOCKING 0x1, 0x100 ;  /* 0x0044000000007b1d */ /* 0x004fec0000010000 */
[----:B------:R-:W-:Y:S05]  /*4940*/  @P5 BRA `(.L_x_103) ;  /* 0x0000000000185947 */ /* 0x000fea0003800000 */
[----:B------:R-:W-:Y:S02]  /*4950*/  UIADD3 UR4, UP0, UR54, 0x4f0, URZ ;  /* 0x000004f036047890 */ /* 0x000fe4000ff1e03f */
[----:B------:R-:W-:Y:S02]  /*4960*/  UIADD3 UR44, UR52, 0x200, URZ ;  /* 0x00000200342c7890 */ /* 0x000fe4000fffe03f */
[----:B------:R-:W-:-:S09]  /*4970*/  UIADD3.X UR5, URZ, UR55, URZ, UP0, !UPT ;  /* 0x000000373f057290 */ /* 0x000fd200087fe43f */
[----:B------:R2:W-:Y:S01]  /*4980*/  UTMASTG.3D [UR44], [UR4] ;  /* 0x0000002c040073b5 */ /* 0x0005e20008010000 */
[----:B------:R0:W-:Y:S01]  /*4990*/  UTMACMDFLUSH ;  /* 0x00000000000079b7 */ /* 0x0001e20000000000 */
[----:B--2---:R-:W-:-:S04]  /*49a0*/  DEPBAR.LE SB0, 0x1 ;  /* 0x000080400000791a */ /* 0x004fc80000000000 */
.L_x_103:
[----:B------:R-:W-:Y:S05]  /*49b0*/  BSYNC B0 ;  /* 0x0000000000007941 */ /* 0x000fea0003800000 */
.L_x_102:
[----:B------:R-:W-:Y:S01]  /*49c0*/  BAR.SYNC.DEFER_BLOCKING 0x1, 0x100 ;  /* 0x0044000000007b1d */ /* 0x000fe20000010000 */
[----:B------:R-:W-:Y:S01]  /*49d0*/  ISETP.NE.AND P2, PT, RZ, UR39, PT ;  /* 0x00000027ff007c0c */ /* 0x000fe2000bf45270 */
[----:B------:R-:W-:-:S05]  /*49e0*/  VIADD R101, R92, 0x200 ;  /* 0x000002005c657836 */ /* 0x000fca0000000000 */
[----:B------:R-:W-:-:S07]  /*49f0*/  LEA R94, R157, R101, 0x1 ;  /* 0x000000659d5e7211 */ /* 0x000fce00078e08ff */
[----:B------:R-:W-:Y:S05]  /*4a00*/  @!P2 BRA `(.L_x_104) ;  /* 0x000000000034a947 */ /* 0x000fea0003800000 */
[----:B------:R-:W-:Y:S04]  /*4a10*/  BSSY B0, `(.L_x_105) ;  /* 0x0000009000007945 */ /* 0x000fe80003800000 */
[----:B------:R-:W-:Y:S05]  /*4a20*/  @P0 BRA `(.L_x_106) ;  /* 0x00000000001c0947 */ /* 0x000fea0003800000 */
[----:B------:R-:W-:-:S13]  /*4a30*/  ISETP.NE.AND P2, PT, R160, 0x3, PT ;  /* 0x00000003a000780c */ /* 0x000fda0003f45270 */
[----:B------:R-:W-:Y:S05]  /*4a40*/  @!P2 BRA `(.L_x_107) ;  /* 0x000000000004a947 */ /* 0x000fea0003800000 */
[----:B------:R-:W-:Y:S01]  /*4a50*/  BPT.TRAP 0x1 ;  /* 0x000000040000795c */ /* 0x000fe20000300000 */
.L_x_107:
[----:B------:R-:W-:-:S04]  /*4a60*/  ULEA UR4, UR36, UR52, 0x3 ;  /* 0x0000003424047291 */ /* 0x000fc8000f8e183f */
[----:B------:R-:W-:-:S04]  /*4a70*/  UIADD3 UR4, UR4, 0x60, URZ ;  /* 0x0000006004047890 */ /* 0x000fc8000fffe03f */
[----:B------:R-:W-:-:S09]  /*4a80*/  UPRMT UR4, UR51, 0x654, UR4 ;  /* 0x0000065433047896 */ /* 0x000fd20008000004 */
[----:B------:R-:W-:Y:S03]  /*4a90*/  SYNCS.ARRIVE.TRANS64.RED.A1T0 RZ, [UR4], RZ ;  /* 0x000000ffffff79a7 */ /* 0x000fe60008100404 */
.L_x_106:
[----:B------:R-:W-:Y:S05]  /*4aa0*/  BSYNC B0 ;  /* 0x0000000000007941 */ /* 0x000fea0003800000 */
.L_x_105:
[----:B------:R-:W-:-:S04]  /*4ab0*/  UIADD3 UR36, UR36, 0x1, URZ ;  /* 0x0000000124247890 */ /* 0x000fc8000fffe03f */
[----:B------:R-:W-:-:S04]  /*4ac0*/  UISETP.NE.AND UP0, UPT, UR36, 0x4, UPT ;  /* 0x000000042400788c */ /* 0x000fc8000bf05270 */
[----:B------:R-:W-:-:S12]  /*4ad0*/  USEL UR36, UR36, URZ, UP0 ;  /* 0x0000003f24247287 */ /* 0x000fd80008000000 */
.L_x_104:
[----:B------:R-:W-:Y:S04]  /*4ae0*/  BSSY B0, `(.L_x_108) ;  /* 0x0000032000007945 */ /* 0x000fe80003800000 */
[----:B------:R-:W-:Y:S05]  /*4af0*/  @P0 BRA `(.L_x_109) ;  /* 0x0000000000c00947 */ /* 0x000fea0003800000 */
[----:B------:R-:W-:-:S13]  /*4b00*/  ISETP.NE.AND P2, PT, R160, 0x3, PT ;  /* 0x00000003a000780c */ /* 0x000fda0003f45270 */
[----:B------:R-:W-:Y:S05]  /*4b10*/  @!P2 BRA `(.L_x_110) ;  /* 0x000000000004a947 */ /* 0x000fea0003800000 */
[----:B------:R-:W-:Y:S01]  /*4b20*/  BPT.TRAP 0x1 ;  /* 0x000000040000795c */ /* 0x000fe20000300000 */
.L_x_110:
[----:B-1----:R-:W-:Y:S01]  /*4b30*/  LEA R0, R12, UR52, 0x3 ;  /* 0x000000340c007c11 */ /* 0x002fe2000f8e18ff */
[----:B------:R-:W-:Y:S01]  /*4b40*/  BSSY B1, `(.L_x_111) ;  /* 0x0000004000017945 */ /* 0x000fe20003800000 */
[----:B------:R-:W-:-:S04]  /*4b50*/  SHF.L.U32 R3, RZ, 0x1f, RZ ;  /* 0x0000001fff037819 */ /* 0x000fc800000006ff */
[----:B------:R-:W1:Y:S02]  /*4b60*/  SYNCS.PHASECHK.TRANS64.TRYWAIT P2, [R0+URZ+0x40], R3 ;  /* 0x00004003000075a7 */ /* 0x000e64000804017f */
[----:B-1----:R-:W-:Y:S05]  /*4b70*/  @!P2 BRA `(.L_x_112) ;  /* 0x0000010800b4a947 */ /* 0x002fea0003800000 */
.L_x_614:
[----:B------:R-:W-:Y:S05]  /*4b80*/  BSYNC B1 ;  /* 0x0000000000017941 */ /* 0x000fea0003800000 */
.L_x_111:
[----:B------:R-:W-:Y:S05]  /*4b90*/  @P1 BRA `(.L_x_113) ;  /* 0x0000000000941947 */ /* 0x000fea0003800000 */
[----:B-1----:R-:W-:Y:S01]  /*4ba0*/  LEA R0, R12, R101, 0xd ;  /* 0x000000650c007211 */ /* 0x002fe200078e68ff */
[----:B------:R-:W-:Y:S05]  /*4bb0*/  WARPSYNC.ALL ;  /* 0x0000000000007948 */ /* 0x000fea0003800000 */
[----:B------:R-:W-:Y:S01]  /*4bc0*/  LEA R8, R157, R0, 0x1 ;  /* 0x000000009d087211 */ /* 0x000fe200078e08ff */
[----:B------:R-:W1:Y:S05]  /*4bd0*/  LDSM.16.M88.4 R4, [R0] ;  /* 0x000000000004783b */ /* 0x000e6a0000000200 */
[----:B------:R-:W2:Y:S01]  /*4be0*/  LDSM.16.M88.4 R8, [R8] ;  /* 0x000000000808783b */ /* 0x000ea20000000200 */
[----:B-1----:R-:W-:Y:S01]  /*4bf0*/  IMAD.U32 R14, R4, 0x10000, RZ ;  /* 0x00010000040e7824 */ /* 0x002fe200078e00ff */
[----:B------:R-:W-:-:S02]  /*4c00*/  SHF.L.U32 R20, R5, 0x10, RZ ;  /* 0x0000001005147819 */ /* 0x000fc400000006ff */
[----:B------:R-:W-:Y:S01]  /*4c10*/  LOP3.LUT R88, R5, 0xffff0000, RZ, 0xc0, !PT ;  /* 0xffff000005587812 */ /* 0x000fe200078ec0ff */
[C---:B------:R-:W-:Y:S01]  /*4c20*/  FMUL R13, R155.reuse, R14 ;  /* 0x0000000e9b0d7220 */ /* 0x040fe20000400000 */
[----:B------:R-:W-:Y:S01]  /*4c30*/  SHF.L.U32 R90, R6, 0x10, RZ ;  /* 0x00000010065a7819 */ /* 0x000fe200000006ff */
[C---:B--2---:R-:W-:Y:S01]  /*4c40*/  IMAD.U32 R0, R8.reuse, 0x10000, RZ ;  /* 0x0001000008007824 */ /* 0x044fe200078e00ff */
[----:B------:R-:W-:Y:S01]  /*4c50*/  LOP3.LUT R100, R8, 0xffff0000, RZ, 0xc0, !PT ;  /* 0xffff000008647812 */ /* 0x000fe200078ec0ff */
[C---:B------:R-:W-:Y:S01]  /*4c60*/  FMUL R15, R155.reuse, R20 ;  /* 0x000000149b0f7220 */ /* 0x040fe20000400000 */
[----:B------:R-:W-:Y:S01]  /*4c70*/  SHF.L.U32 R162, R10, 0x10, RZ ;  /* 0x000000100aa27819 */ /* 0x000fe200000006ff */
[C---:B------:R-:W-:Y:S01]  /*4c80*/  FMUL R21, R155.reuse, R88 ;  /* 0x000000589b157220 */ /* 0x040fe20000400000 */
[----:B------:R-:W-:Y:S01]  /*4c90*/  LOP3.LUT R4, R4, 0xffff0000, RZ, 0xc0, !PT ;  /* 0xffff000004047812 */ /* 0x000fe200078ec0ff */
[C---:B------:R-:W-:Y:S01]  /*4ca0*/  FMUL R23, R155.reuse, R90 ;  /* 0x0000005a9b177220 */ /* 0x040fe20000400000 */
[----:B------:R-:W-:Y:S01]  /*4cb0*/  LOP3.LUT R6, R6, 0xffff0000, RZ, 0xc0, !PT ;  /* 0xffff000006067812 */ /* 0x000fe200078ec0ff */
[----:B------:R-:W-:Y:S01]  /*4cc0*/  FMUL R161, R155, R0 ;  /* 0x000000009ba17220 */ /* 0x000fe20000400000 */
[----:B------:R-:W-:Y:S01]  /*4cd0*/  SHF.L.U32 R96, R7, 0x10, RZ ;  /* 0x0000001007607819 */ /* 0x000fe200000006ff */
[----:B------:R-:W-:Y:S01]  /*4ce0*/  FMUL R14, R155, R4 ;  /* 0x000000049b0e7220 */ /* 0x000fe20000400000 */
[----:B------:R-:W-:Y:S01]  /*4cf0*/  LOP3.LUT R98, R7, 0xffff0000, RZ, 0xc0, !PT ;  /* 0xffff000007627812 */ /* 0x000fe200078ec0ff */
[----:B------:R-:W-:Y:S01]  /*4d00*/  FMUL R89, R155, R6 ;  /* 0x000000069b597220 */ /* 0x000fe20000400000 */
[----:B------:R-:W-:Y:S01]  /*4d10*/  SHF.L.U32 R8, R9, 0x10, RZ ;  /* 0x0000001009087819 */ /* 0x000fe200000006ff */
[----:B------:R-:W-:Y:S01]  /*4d20*/  FMUL R91, R155, R96 ;  /* 0x000000609b5b7220 */ /* 0x000fe20000400000 */
[----:B------:R-:W-:Y:S01]  /*4d30*/  LOP3.LUT R102, R9, 0xffff0000, RZ, 0xc0, !PT ;  /* 0xffff000009667812 */ /* 0x000fe200078ec0ff */
[C---:B------:R-:W-:Y:S01]  /*4d40*/  FMUL R159, R155.reuse, R98 ;  /* 0x000000629b9f7220 */ /* 0x040fe20000400000 */
[----:B------:R-:W-:Y:S01]  /*4d50*/  LOP3.LUT R10, R10, 0xffff0000, RZ, 0xc0, !PT ;  /* 0xffff00000a0a7812 */ /* 0x000fe200078ec0ff */
[----:B------:R-:W-:Y:S01]  /*4d60*/  FMUL R95, R155, R100 ;  /* 0x000000649b5f7220 */ /* 0x000fe20000400000 */
[----:B------:R-:W-:Y:S01]  /*4d70*/  SHF.L.U32 R164, R11, 0x10, RZ ;  /* 0x000000100ba47819 */ /* 0x000fe200000006ff */
[----:B------:R-:W-:Y:S01]  /*4d80*/  FMUL R93, R155, R8 ;  /* 0x000000089b5d7220 */ /* 0x000fe20000400000 */
[----:B------:R-:W-:Y:S01]  /*4d90*/  LOP3.LUT R166, R11, 0xffff0000, RZ, 0xc0, !PT ;  /* 0xffff00000ba67812 */ /* 0x000fe200078ec0ff */
[C---:B------:R-:W-:Y:S01]  /*4da0*/  FMUL R20, R155.reuse, R102 ;  /* 0x000000669b147220 */ /* 0x040fe20000400000 */
[C---:B------:R-:W-:Y:S01]  /*4db0*/  FMUL R97, R155.reuse, R162 ;  /* 0x000000a29b617220 */ /* 0x040fe20000400000 */
[C---:B------:R-:W-:Y:S01]  /*4dc0*/  FMUL R88, R155.reuse, R10 ;  /* 0x0000000a9b587220 */ /* 0x040fe20000400000 */
[C---:B------:R-:W-:Y:S01]  /*4dd0*/  FMUL R99, R155.reuse, R164 ;  /* 0x000000a49b637220 */ /* 0x040fe20000400000 */
[----:B------:R-:W-:-:S07]  /*4de0*/  FMUL R90, R155, R166 ;  /* 0x000000a69b5a7220 */ /* 0x000fce0000400000 */
.L_x_113:
[----:B------:R-:W-:-:S07]  /*4df0*/  VIADD R12, R12, 0x1 ;  /* 0x000000010c0c7836 */ /* 0x000fce0000000000 */
.L_x_109:
[----:B------:R-:W-:Y:S05]  /*4e00*/  BSYNC B0 ;  /* 0x0000000000007941 */ /* 0x000fea0003800000 */
.L_x_108:
[----:B-1----:R-:W-:Y:S01]  /*4e10*/  MOV R0, 0x3bbb989d ;  /* 0x3bbb989d00007802 */ /* 0x002fe20000000f00 */
[C---:B------:R-:W-:Y:S01]  /*4e20*/  FFMA R7, R156.reuse, R24, R13 ;  /* 0x000000189c077223 */ /* 0x040fe2000000000d */
[----:B------:R-:W-:Y:S01]  /*4e30*/  MOV R3, 0x437c0000 ;  /* 0x437c000000037802 */ /* 0x000fe20000000f00 */
[C---:B------:R-:W-:Y:S01]  /*4e40*/  FFMA R25, R156.reuse, R25, R14 ;  /* 0x000000199c197223 */ /* 0x040fe2000000000e */
[C---:B------:R-:W-:Y:S01]  /*4e50*/  FFMA R11, R156.reuse, R26, R15 ;  /* 0x0000001a9c0b7223 */ /* 0x040fe2000000000f */
[-C--:B------:R-:W-:Y:S01]  /*4e60*/  FFMA.SAT R4, -R7, R0.reuse, 0.5 ;  /* 0x3f00000007047423 */ /* 0x080fe20000002100 */
[----:B------:R-:W-:Y:S01]  /*4e70*/  FFMA R27, R156, R27, R21 ;  /* 0x0000001b9c1b7223 */ /* 0x000fe20000000015 */
[-C--:B------:R-:W-:Y:S01]  /*4e80*/  FFMA.SAT R8, -R25, R0.reuse, 0.5 ;  /* 0x3f00000019087423 */ /* 0x080fe20000002100 */
[----:B------:R-:W-:Y:S01]  /*4e90*/  FFMA.SAT R10, -R11, R0, 0.5 ;  /* 0x3f0000000b0a7423 */ /* 0x000fe20000002100 */
[-C--:B------:R-:W-:Y:S01]  /*4ea0*/  FFMA.RM R4, R4, R3.reuse, 12582913 ;  /* 0x4b40000104047423 */ /* 0x080fe20000004003 */
[----:B------:R-:W-:Y:S01]  /*4eb0*/  FFMA R103, R156, R28, R23 ;  /* 0x0000001c9c677223 */ /* 0x000fe20000000017 */
[----:B------:R-:W-:Y:S01]  /*4ec0*/  FFMA.RM R5, R8, R3, 12582913 ;  /* 0x4b40000108057423 */ /* 0x000fe20000004003 */
[-C--:B------:R-:W-:Y:S01]  /*4ed0*/  FFMA.SAT R24, -R27, R0.reuse, 0.5 ;  /* 0x3f0000001b187423 */ /* 0x080fe20000002100 */
[----:B------:R-:W-:Y:S01]  /*4ee0*/  FADD R6, R4, -12583039 ;  /* 0xcb40007f04067421 */ /* 0x000fe20000000000 */
[-C--:B------:R-:W-:Y:S01]  /*4ef0*/  FFMA.SAT R26, -R103, R0.reuse, 0.5 ;  /* 0x3f000000671a7423 */ /* 0x080fe20000002100 */
[----:B------:R-:W-:Y:S01]  /*4f00*/  FADD R8, R5, -12583039 ;  /* 0xcb40007f05087421 */ /* 0x000fe20000000000 */
[C---:B------:R-:W-:Y:S01]  /*4f10*/  FFMA R29, R156.reuse, R29, R89 ;  /* 0x0000001d9c1d7223 */ /* 0x040fe20000000059 */
[----:B------:R-:W-:Y:S01]  /*4f20*/  FFMA R6, -R7, 1.4426950216293334961, -R6 ;  /* 0x3fb8aa3b07067823 */ /* 0x000fe20000000906 */
[----:B------:R-:W-:Y:S01]  /*4f30*/  FFMA R31, R156, R31, R159 ;  /* 0x0000001f9c1f7223 */ /* 0x000fe2000000009f */
[----:B------:R-:W-:Y:S01]  /*4f40*/  FFMA R8, -R25, 1.4426950216293334961, -R8 ;  /* 0x3fb8aa3b19087823 */ /* 0x000fe20000000908 */
[----:B------:R-:W-:Y:S01]  /*4f50*/  FFMA.SAT R28, -R29, R0, 0.5 ;  /* 0x3f0000001d1c7423 */ /* 0x000fe20000002100 */
[----:B------:R-:W-:Y:S01]  /*4f60*/  FFMA R7, -R7, 1.925963033500011079e-08, R6 ;  /* 0x32a5706007077823 */ /* 0x000fe20000000106 */
[-C--:B------:R-:W-:Y:S01]  /*4f70*/  FFMA.RM R6, R10, R3.reuse, 12582913 ;  /* 0x4b4000010a067423 */ /* 0x080fe20000004003 */
[----:B------:R-:W-:Y:S01]  /*4f80*/  FFMA R9, -R25, 1.925963033500011079e-08, R8 ;  /* 0x32a5706019097823 */ /* 0x000fe20000000108 */
[-C--:B------:R-:W-:Y:S01]  /*4f90*/  FFMA.RM R8, R24, R3.reuse, 12582913 ;  /* 0x4b40000118087423 */ /* 0x080fe20000004003 */
[-C--:B------:R-:W-:Y:S01]  /*4fa0*/  FFMA.RM R25, R28, R3.reuse, 12582913 ;  /* 0x4b4000011c197423 */ /* 0x080fe20000004003 */
[----:B------:R-:W-:Y:S01]  /*4fb0*/  FADD R10, R6, -12583039 ;  /* 0xcb40007f060a7421 */ /* 0x000fe20000000000 */
[----:B------:R-:W-:Y:S01]  /*4fc0*/  FFMA R163, R156, R30, R91 ;  /* 0x0000001e9ca37223 */ /* 0x000fe2000000005b */
[----:B------:R-:W-:Y:S01]  /*4fd0*/  FADD R24, R8, -12583039 ;  /* 0xcb40007f08187421 */ /* 0x000fe20000000000 */
[----:B------:R-:W-:Y:S01]  /*4fe0*/  FADD R30, R25, -12583039 ;  /* 0xcb40007f191e7421 */ /* 0x000fe20000000000 */
[----:B------:R-:W-:Y:S01]  /*4ff0*/  FFMA R10, -R11, 1.4426950216293334961, -R10 ;  /* 0x3fb8aa3b0b0a7823 */ /* 0x000fe2000000090a */
[----:B------:R-:W-:Y:S01]  /*5000*/  FFMA.SAT R28, -R163, R0, 0.5 ;  /* 0x3f000000a31c7423 */ /* 0x000fe20000002100 */
[----:B------:R-:W-:Y:S01]  /*5010*/  FFMA R24, -R27, 1.4426950216293334961, -R24 ;  /* 0x3fb8aa3b1b187823 */ /* 0x000fe20000000918 */
[----:B------:R-:W-:Y:S01]  /*5020*/  FFMA R30, -R29, 1.4426950216293334961, -R30 ;  /* 0x3fb8aa3b1d1e7823 */ /* 0x000fe2000000091e */
[----:B------:R-:W-:Y:S01]  /*5030*/  FFMA R11, -R11, 1.925963033500011079e-08, R10 ;  /* 0x32a570600b0b7823 */ /* 0x000fe2000000010a */
[----:B------:R-:W-:Y:S01]  /*5040*/  FFMA.RM R10, R26, R3, 12582913 ;  /* 0x4b4000011a0a7423 */ /* 0x000fe20000004003 */
[----:B------:R-:W-:Y:S01]  /*5050*/  FFMA R24, -R27, 1.925963033500011079e-08, R24 ;  /* 0x32a570601b187823 */ /* 0x000fe20000000118 */
[----:B------:R-:W-:Y:S01]  /*5060*/  FFMA R30, -R29, 1.925963033500011079e-08, R30 ;  /* 0x32a570601d1e7823 */ /* 0x000fe2000000011e */
[----:B------:R-:W-:Y:S01]  /*5070*/  FFMA R29, R156, R32, R161 ;  /* 0x000000209c1d7223 */ /* 0x000fe200000000a1 */
[----:B------:R-:W-:Y:S01]  /*5080*/  FADD R26, R10, -12583039 ;  /* 0xcb40007f0a1a7421 */ /* 0x000fe20000000000 */
[----:B------:R-:W-:Y:S01]  /*5090*/  FFMA R35, R156, R35, R20 ;  /* 0x000000239c237223 */ /* 0x000fe20000000014 */
[-C--:B------:R-:W-:Y:S01]  /*50a0*/  FFMA.RM R28, R28, R3.reuse, 12582913 ;  /* 0x4b4000011c1c7423 */ /* 0x080fe20000004003 */
[-C--:B------:R-:W-:Y:S01]  /*50b0*/  FFMA.SAT R32, -R29, R0.reuse, 0.5 ;  /* 0x3f0000001d207423 */ /* 0x080fe20000002100 */
[----:B------:R-:W-:Y:S01]  /*50c0*/  FFMA R26, -R103, 1.4426950216293334961, -R26 ;  /* 0x3fb8aa3b671a7823 */ /* 0x000fe2000000091a */
[-C--:B------:R-:W-:Y:S01]  /*50d0*/  FFMA.SAT R162, -R35, R0.reuse, 0.5 ;  /* 0x3f00000023a27423 */ /* 0x080fe20000002100 */
[----:B------:R-:W-:Y:S01]  /*50e0*/  FADD R96, R28, -12583039 ;  /* 0xcb40007f1c607421 */ /* 0x000fe20000000000 */
[-C--:B------:R-:W-:Y:S01]  /*50f0*/  FFMA.RM R32, R32, R3.reuse, 12582913 ;  /* 0x4b40000120207423 */ /* 0x080fe20000004003 */
[----:B------:R-:W-:Y:S01]  /*5100*/  FFMA R27, -R103, 1.925963033500011079e-08, R26 ;  /* 0x32a57060671b7823 */ /* 0x000fe2000000011a */
[-C--:B------:R-:W-:Y:S01]  /*5110*/  FFMA.SAT R26, -R31, R0.reuse, 0.5 ;  /* 0x3f0000001f1a7423 */ /* 0x080fe20000002100 */
[----:B------:R-:W-:Y:S01]  /*5120*/  FFMA.RM R164, R162, R3, 12582913 ;  /* 0x4b400001a2a47423 */ /* 0x000fe20000004003 */
[C---:B------:R-:W-:Y:S01]  /*5130*/  FFMA R33, R156.reuse, R33, R95 ;  /* 0x000000219c217223 */ /* 0x040fe2000000005f */
[----:B------:R-:W-:Y:S01]  /*5140*/  FFMA R37, R156, R37, R88 ;  /* 0x000000259c257223 */ /* 0x000fe20000000058 */
[-C--:B------:R-:W-:Y:S01]  /*5150*/  FFMA.RM R26, R26, R3.reuse, 12582913 ;  /* 0x4b4000011a1a7423 */ /* 0x080fe20000004003 */
[----:B------:R-:W-:Y:S01]  /*5160*/  FFMA R96, -R163, 1.4426950216293334961, -R96 ;  /* 0x3fb8aa3ba3607823 */ /* 0x000fe20000000960 */
[----:B------:R-:W-:Y:S01]  /*5170*/  FFMA.SAT R100, -R33, R0, 0.5 ;  /* 0x3f00000021647423 */ /* 0x000fe20000002100 */
[----:B------:R-:W1:Y:S01]  /*5180*/  MUFU.EX2 R7, R7 ;  /* 0x0000000700077308 */ /* 0x000e620000000800 */
[----:B------:R-:W-:Y:S01]  /*5190*/  FADD R98, R26, -12583039 ;  /* 0xcb40007f1a627421 */ /* 0x000fe20000000000 */
[----:B------:R-:W-:Y:S01]  /*51a0*/  FFMA R96, -R163, 1.925963033500011079e-08, R96 ;  /* 0x32a57060a3607823 */ /* 0x000fe20000000160 */
[----:B------:R-:W-:Y:S01]  /*51b0*/  FFMA.RM R100, R100, R3, 12582913 ;  /* 0x4b40000164647423 */ /* 0x000fe20000004003 */
[----:B------:R-:W-:Y:S01]  /*51c0*/  FFMA R39, R156, R39, R90 ;  /* 0x000000279c277223 */ /* 0x000fe2000000005a */
[C---:B------:R-:W-:Y:S01]  /*51d0*/  FFMA R98, -R31.reuse, 1.4426950216293334961, -R98 ;  /* 0x3fb8aa3b1f627823 */ /* 0x040fe20000000962 */
[----:B------:R-:W-:Y:S01]  /*51e0*/  SHF.L.U32 R4, R4, 0x17, RZ ;  /* 0x0000001704047819 */ /* 0x000fe200000006ff */
[----:B------:R-:W-:Y:S01]  /*51f0*/  FADD R166, R164, -12583039 ;  /* 0xcb40007fa4a67421 */ /* 0x000fe20000000000 */
[----:B------:R-:W2:Y:S01]  /*5200*/  MUFU.EX2 R9, R9 ;  /* 0x0000000900097308 */ /* 0x000ea20000000800 */
[----:B------:R-:W-:Y:S01]  /*5210*/  FFMA R98, -R31, 1.925963033500011079e-08, R98 ;  /* 0x32a570601f627823 */ /* 0x000fe20000000162 */
[----:B------:R-:W-:Y:S01]  /*5220*/  FFMA R31, R156, R34, R93 ;  /* 0x000000229c1f7223 */ /* 0x000fe2000000005d */
[----:B------:R-:W-:Y:S01]  /*5230*/  FADD R34, R32, -12583039 ;  /* 0xcb40007f20227421 */ /* 0x000fe20000000000 */
[-C--:B------:R-:W-:Y:S01]  /*5240*/  FFMA.SAT R168, -R39, R0.reuse, 0.5 ;  /* 0x3f00000027a87423 */ /* 0x080fe20000002100 */
[----:B------:R-:W-:Y:S01]  /*5250*/  FFMA R166, -R35, 1.4426950216293334961, -R166 ;  /* 0x3fb8aa3b23a67823 */ /* 0x000fe200000009a6 */
[----:B------:R-:W-:Y:S01]  /*5260*/  FFMA.SAT R102, -R31, R0, 0.5 ;  /* 0x3f0000001f667423 */ /* 0x000fe20000002100 */
[C---:B------:R-:W-:Y:S01]  /*5270*/  FFMA R34, -R29.reuse, 1.4426950216293334961, -R34 ;  /* 0x3fb8aa3b1d227823 */ /* 0x040fe20000000922 */
[----:B------:R3:W-:Y:S01]  /*5280*/  MUFU.EX2 R103, R96 ;  /* 0x0000006000677308 */ /* 0x0007e20000000800 */
[-C--:B------:R-:W-:Y:S01]  /*5290*/  FFMA.RM R168, R168, R3.reuse, 12582913 ;  /* 0x4b400001a8a87423 */ /* 0x080fe20000004003 */
[----:B------:R-:W-:Y:S01]  /*52a0*/  FFMA.RM R102, R102, R3, 12582913 ;  /* 0x4b40000166667423 */ /* 0x000fe20000004003 */
[----:B------:R-:W-:Y:S01]  /*52b0*/  FFMA R34, -R29, 1.925963033500011079e-08, R34 ;  /* 0x32a570601d227823 */ /* 0x000fe20000000122 */
[----:B------:R-:W-:Y:S01]  /*52c0*/  FFMA R29, R156, R36, R97 ;  /* 0x000000249c1d7223 */ /* 0x000fe20000000061 */
[----:B------:R-:W-:Y:S01]  /*52d0*/  FADD R170, R168, -12583039 ;  /* 0xcb40007fa8aa7421 */ /* 0x000fe20000000000 */
[----:B------:R-:W-:Y:S01]  /*52e0*/  FADD R162, R102, -12583039 ;  /* 0xcb40007f66a27421 */ /* 0x000fe20000000000 */
[----:B-1----:R-:W-:Y:S01]  /*52f0*/  FFMA R7, R4, R7, 1 ;  /* 0x3f80000004077423 */ /* 0x002fe20000000007 */
[----:B------:R1:W-:Y:S01]  /*5300*/  MUFU.EX2 R165, R34 ;  /* 0x0000002200a57308 */ /* 0x0003e20000000800 */
[----:B------:R-:W-:Y:S01]  /*5310*/  FFMA.SAT R36, -R29, R0, 0.5 ;  /* 0x3f0000001d247423 */ /* 0x000fe20000002100 */
[----:B------:R-:W-:Y:S01]  /*5320*/  FFMA R162, -R31, 1.4426950216293334961, -R162 ;  /* 0x3fb8aa3b1fa27823 */ /* 0x000fe200000009a2 */
[----:B---3--:R-:W-:Y:S01]  /*5330*/  FADD R96, R100, -12583039 ;  /* 0xcb40007f64607421 */ /* 0x008fe20000000000 */
[----:B------:R-:W-:Y:S01]  /*5340*/  FFMA R170, -R39, 1.4426950216293334961, -R170 ;  /* 0x3fb8aa3b27aa7823 */ /* 0x000fe200000009aa */
[-C--:B------:R-:W-:Y:S01]  /*5350*/  FFMA.RM R36, R36, R3.reuse, 12582913 ;  /* 0x4b40000124247423 */ /* 0x080fe20000004003 */
[----:B------:R-:W-:Y:S01]  /*5360*/  FFMA R162, -R31, 1.925963033500011079e-08, R162 ;  /* 0x32a570601fa27823 */ /* 0x000fe200000001a2 */
[----:B------:R-:W-:Y:S01]  /*5370*/  FFMA R31, R156, R38, R99 ;  /* 0x000000269c1f7223 */ /* 0x000fe20000000063 */
[----:B------:R3:W-:Y:S01]  /*5380*/  MUFU.EX2 R163, R98 ;  /* 0x0000006200a37308 */ /* 0x0007e20000000800 */
[-C--:B-1----:R-:W-:Y:S01]  /*5390*/  FFMA.SAT R34, -R37, R0.reuse, 0.5 ;  /* 0x3f00000025227423 */ /* 0x082fe20000002100 */
[----:B------:R-:W-:Y:S01]  /*53a0*/  FFMA R96, -R33, 1.4426950216293334961, -R96 ;  /* 0x3fb8aa3b21607823 */ /* 0x000fe20000000960 */
[----:B------:R-:W-:Y:S01]  /*53b0*/  FFMA R166, -R35, 1.925963033500011079e-08, R166 ;  /* 0x32a5706023a67823 */ /* 0x000fe200000001a6 */
[----:B------:R-:W-:Y:S01]  /*53c0*/  FFMA R170, -R39, 1.925963033500011079e-08, R170 ;  /* 0x32a5706027aa7823 */ /* 0x000fe200000001aa */
[----:B------:R-:W-:Y:S01]  /*53d0*/  FFMA.RM R38, R34, R3, 12582913 ;  /* 0x4b40000122267423 */ /* 0x000fe20000004003 */
[----:B------:R-:W-:Y:S01]  /*53e0*/  FADD R34, R36, -12583039 ;  /* 0xcb40007f24227421 */ /* 0x000fe20000000000 */
[----:B------:R-:W-:Y:S01]  /*53f0*/  FFMA R96, -R33, 1.925963033500011079e-08, R96 ;  /* 0x32a5706021607823 */ /* 0x000fe20000000160 */
[----:B------:R-:W1:Y:S01]  /*5400*/  MUFU.EX2 R24, R24 ;  /* 0x0000001800187308 */ /* 0x000e620000000800 */
[----:B---3--:R-:W-:Y:S01]  /*5410*/  FFMA.SAT R98, -R31, R0, 0.5 ;  /* 0x3f0000001f627423 */ /* 0x008fe20000002100 */
[----:B------:R-:W-:Y:S01]  /*5420*/  FADD R0, R38, -12583039 ;  /* 0xcb40007f26007421 */ /* 0x000fe20000000000 */
[----:B------:R-:W-:Y:S01]  /*5430*/  FFMA R34, -R29, 1.4426950216293334961, -R34 ;  /* 0x3fb8aa3b1d227823 */ /* 0x000fe20000000922 */
[----:B------:R-:W-:-:S02]  /*5440*/  IMAD.SHL.U32 R25, R25, 0x800000, RZ ;  /* 0x0080000019197824 */ /* 0x000fc400078e00ff */
[----:B------:R-:W-:Y:S01]  /*5450*/  FFMA.RM R98, R98, R3, 12582913 ;  /* 0x4b40000162627423 */ /* 0x000fe20000004003 */
[----:B------:R-:W-:Y:S01]  /*5460*/  FFMA R0, -R37, 1.4426950216293334961, -R0 ;  /* 0x3fb8aa3b25007823 */ /* 0x000fe20000000900 */
[----:B------:R-:W-:Y:S01]  /*5470*/  FFMA R34, -R29, 1.925963033500011079e-08, R34 ;  /* 0x32a570601d227823 */ /* 0x000fe20000000122 */
[----:B------:R-:W3:Y:S01]  /*5480*/  MUFU.EX2 R30, R30 ;  /* 0x0000001e001e7308 */ /* 0x000ee20000000800 */
[----:B------:R-:W-:Y:S01]  /*5490*/  SHF.L.U32 R3, R8, 0x17, RZ ;  /* 0x0000001708037819 */ /* 0x000fe200000006ff */
[----:B------:R-:W-:Y:S01]  /*54a0*/  FFMA R37, -R37, 1.925963033500011079e-08, R0 ;  /* 0x32a5706025257823 */ /* 0x000fe20000000100 */
[----:B------:R-:W-:Y:S01]  /*54b0*/  IMAD.SHL.U32 R0, R5, 0x800000, RZ ;  /* 0x0080000005007824 */ /* 0x000fe200078e00ff */
[----:B------:R-:W-:Y:S01]  /*54c0*/  SHF.L.U32 R38, R38, 0x17, RZ ;  /* 0x0000001726267819 */ /* 0x000fe200000006ff */
[----:B------:R-:W-:Y:S01]  /*54d0*/  BSSY B1, `(.L_x_114) ;  /* 0x0000034000017945 */ /* 0x000fe20003800000 */
[----:B------:R-:W-:Y:S01]  /*54e0*/  SHF.L.U32 R6, R6, 0x17, RZ ;  /* 0x0000001706067819 */ /* 0x000fe200000006ff */
[----:B--2---:R-:W-:Y:S01]  /*54f0*/  FFMA R29, R0, R9, 1 ;  /* 0x3f800000001d7423 */ /* 0x004fe20000000009 */
[----:B------:R2:W4:Y:S01]  /*5500*/  MUFU.EX2 R33, R162 ;  /* 0x000000a200217308 */ /* 0x0005220000000800 */
[----:B------:R-:W-:Y:S01]  /*5510*/  IADD3 R0, R7, 0x1800000, RZ ;  /* 0x0180000007007810 */ /* 0x000fe20007ffe0ff */
[----:B-1----:R-:W-:Y:S01]  /*5520*/  FFMA R24, R3, R24, 1 ;  /* 0x3f80000003187423 */ /* 0x002fe20000000018 */
[----:B------:R-:W-:-:S02]  /*5530*/  SHF.L.U32 R10, R10, 0x17, RZ ;  /* 0x000000170a0a7819 */ /* 0x000fc400000006ff */
[----:B------:R-:W-:Y:S02]  /*5540*/  LOP3.LUT R0, R0, 0x7f800000, RZ, 0xc0, !PT ;  /* 0x7f80000000007812 */ /* 0x000fe400078ec0ff */
[----:B------:R-:W-:Y:S01]  /*5550*/  SHF.L.U32 R28, R28, 0x17, RZ ;  /* 0x000000171c1c7819 */ /* 0x000fe200000006ff */
[----:B------:R1:W5:Y:S01]  /*5560*/  MUFU.EX2 R35, R34 ;  /* 0x0000002200237308 */ /* 0x0003620000000800 */
[----:B--2---:R-:W-:Y:S01]  /*5570*/  FADD R162, R98, -12583039 ;  /* 0xcb40007f62a27421 */ /* 0x004fe20000000000 */
[----:B------:R-:W-:Y:S01]  /*5580*/  ISETP.GT.U32.AND P2, PT, R0, 0x1ffffff, PT ;  /* 0x01ffffff0000780c */ /* 0x000fe20003f44070 */
[----:B---3--:R-:W-:Y:S01]  /*5590*/  FFMA R25, R25, R30, 1 ;  /* 0x3f80000019197423 */ /* 0x008fe2000000001e */
[----:B------:R-:W-:Y:S01]  /*55a0*/  SHF.L.U32 R30, R32, 0x17, RZ ;  /* 0x00000017201e7819 */ /* 0x000fe200000006ff */
[C---:B------:R-:W-:Y:S01]  /*55b0*/  FFMA R162, -R31.reuse, 1.4426950216293334961, -R162 ;  /* 0x3fb8aa3b1fa27823 */ /* 0x040fe200000009a2 */
[----:B------:R-:W-:Y:S01]  /*55c0*/  SHF.L.U32 R32, R102, 0x17, RZ ;  /* 0x0000001766207819 */ /* 0x000fe200000006ff */
[----:B------:R-:W-:Y:S01]  /*55d0*/  FFMA R28, R28, R103, 1 ;  /* 0x3f8000001c1c7423 */ /* 0x000fe20000000067 */
[----:B------:R-:W2:Y:S01]  /*55e0*/  MUFU.EX2 R37, R37 ;  /* 0x0000002500257308 */ /* 0x000ea20000000800 */
[----:B------:R-:W-:Y:S01]  /*55f0*/  FFMA R162, -R31, 1.925963033500011079e-08, R162 ;  /* 0x32a570601fa27823 */ /* 0x000fe200000001a2 */
[----:B-1----:R-:W-:-:S02]  /*5600*/  IMAD.SHL.U32 R34, R36, 0x800000, RZ ;  /* 0x0080000024227824 */ /* 0x002fc400078e00ff */
[----:B----4-:R-:W-:Y:S01]  /*5610*/  FFMA R32, R32, R33, 1 ;  /* 0x3f80000020207423 */ /* 0x010fe20000000021 */
[----:B------:R-:W-:Y:S01]  /*5620*/  SHF.L.U32 R26, R26, 0x17, RZ ;  /* 0x000000171a1a7819 */ /* 0x000fe200000006ff */
[----:B------:R-:W-:Y:S01]  /*5630*/  IMAD.SHL.U32 R31, R100, 0x800000, RZ ;  /* 0x00800000641f7824 */ /* 0x000fe200078e00ff */
[----:B------:R-:W-:Y:S01]  /*5640*/  SHF.L.U32 R33, R164, 0x17, RZ ;  /* 0x00000017a4217819 */ /* 0x000fe200000006ff */
[----:B------:R-:W-:Y:S01]  /*5650*/  FFMA R30, R30, R165, 1 ;  /* 0x3f8000001e1e7423 */ /* 0x000fe200000000a5 */
[----:B------:R-:W1:Y:S01]  /*5660*/  MUFU.EX2 R11, R11 ;  /* 0x0000000b000b7308 */ /* 0x000e620000000800 */
[----:B------:R-:W-:Y:S01]  /*5670*/  SHF.L.U32 R36, R98, 0x17, RZ ;  /* 0x0000001762247819 */ /* 0x000fe200000006ff */
[----:B-----5:R-:W-:Y:S01]  /*5680*/  FFMA R34, R34, R35, 1 ;  /* 0x3f80000022227423 */ /* 0x020fe20000000023 */
[----:B------:R-:W-:Y:S01]  /*5690*/  SHF.L.U32 R168, R168, 0x17, RZ ;  /* 0x00000017a8a87819 */ /* 0x000fe200000006ff */
[----:B------:R-:W-:-:S04]  /*56a0*/  FFMA R26, R26, R163, 1 ;  /* 0x3f8000001a1a7423 */ /* 0x000fc800000000a3 */
[----:B------:R-:W3:Y:S01]  /*56b0*/  MUFU.EX2 R27, R27 ;  /* 0x0000001b001b7308 */ /* 0x000ee20000000800 */
[----:B--2---:R-:W-:-:S07]  /*56c0*/  FFMA R35, R38, R37, 1 ;  /* 0x3f80000026237423 */ /* 0x004fce0000000025 */
[----:B------:R-:W2:Y:S01]  /*56d0*/  MUFU.EX2 R96, R96 ;  /* 0x0000006000607308 */ /* 0x000ea20000000800 */
[----:B-1----:R-:W-:-:S07]  /*56e0*/  FFMA R11, R6, R11, 1 ;  /* 0x3f800000060b7423 */ /* 0x002fce000000000b */
[----:B------:R-:W1:Y:S01]  /*56f0*/  MUFU.EX2 R166, R166 ;  /* 0x000000a600a67308 */ /* 0x000e620000000800 */
[----:B---3--:R-:W-:-:S07]  /*5700*/  FFMA R27, R10, R27, 1 ;  /* 0x3f8000000a1b7423 */ /* 0x008fce000000001b */
[----:B------:R-:W3:Y:S01]  /*5710*/  MUFU.EX2 R3, R162 ;  /* 0x000000a200037308 */ /* 0x000ee20000000800 */
[----:B--2---:R-:W-:-:S07]  /*5720*/  FFMA R31, R31, R96, 1 ;  /* 0x3f8000001f1f7423 */ /* 0x004fce0000000060 */
[----:B------:R-:W2:Y:S01]  /*5730*/  MUFU.EX2 R5, R170 ;  /* 0x000000aa00057308 */ /* 0x000ea20000000800 */
[----:B-1----:R-:W-:Y:S01]  /*5740*/  FFMA R33, R33, R166, 1 ;  /* 0x3f80000021217423 */ /* 0x002fe200000000a6 */
[----:B---3--:R-:W-:Y:S01]  /*5750*/  FFMA R36, R36, R3, 1 ;  /* 0x3f80000024247423 */ /* 0x008fe20000000003 */
[----:B--2---:R-:W-:Y:S01]  /*5760*/  FFMA R37, R168, R5, 1 ;  /* 0x3f800000a8257423 */ /* 0x004fe20000000005 */
[----:B------:R-:W-:Y:S06]  /*5770*/  @P2 BRA `(.L_x_115) ;  /* 0x0000000000142947 */ /* 0x000fec0003800000 */
[----:B------:R-:W-:Y:S01]  /*5780*/  IMAD.MOV.U32 R0, RZ, RZ, R7 ;  /* 0x000000ffff007224 */ /* 0x000fe200078e0007 */
[----:B------:R-:W-:-:S07]  /*5790*/  MOV R4, 0x57b0 ;  /* 0x000057b000047802 */ /* 0x000fce0000000f00 */
[----:B------:R-:W-:Y:S05]  /*57a0*/  CALL.REL.NOINC `($__internal_0_$__cuda_sm20_rcp_rn_f32_slowpath) ;  /* 0x0000010400d87944 */ /* 0x000fea0003c00000 */
[----:B------:R-:W-:Y:S01]  /*57b0*/  MOV R38, R0 ;  /* 0x0000000000267202 */ /* 0x000fe20000000f00 */
[----:B------:R-:W-:Y:S06]  /*57c0*/  BRA `(.L_x_116) ;  /* 0x0000000000107947 */ /* 0x000fec0003800000 */
.L_x_115:
[----:B------:R-:W1:Y:S02]  /*57d0*/  MUFU.RCP R38, R7 ;  /* 0x0000000700267308 */ /* 0x000e640000001000 */
[----:B-1----:R-:W-:-:S04]  /*57e0*/  FFMA R0, R7, R38, -1 ;  /* 0xbf80000007007423 */ /* 0x002fc80000000026 */
[----:B------:R-:W-:-:S04]  /*57f0*/  FADD.FTZ R3, -R0, -RZ ;  /* 0x800000ff00037221 */ /* 0x000fc80000010100 */
[----:B------:R-:W-:-:S07]  /*5800*/  FFMA R38, R38, R3, R38 ;  /* 0x0000000326267223 */ /* 0x000fce0000000026 */
.L_x_116:
[----:B------:R-:W-:Y:S05]  /*5810*/  BSYNC B1 ;  /* 0x0000000000017941 */ /* 0x000fea0003800000 */
.L_x_114:
        /* <DEDUP_REMOVED lines=10> */
.L_x_118:
[----:B------:R-:W1:Y:S02]  /*58c0*/  MUFU.RCP R0, R29 ;  /* 0x0000001d00007308 */ /* 0x000e640000001000 */
[----:B-1----:R-:W-:-:S04]  /*58d0*/  FFMA R3, R29, R0, -1 ;  /* 0xbf8000001d037423 */ /* 0x002fc80000000000 */
[----:B------:R-:W-:-:S04]  /*58e0*/  FADD.FTZ R3, -R3, -RZ ;  /* 0x800000ff03037221 */ /* 0x000fc80000010100 */
[----:B------:R-:W-:-:S07]  /*58f0*/  FFMA R39, R0, R3, R0 ;  /* 0x0000000300277223 */ /* 0x000fce0000000000 */
.L_x_119:
[----:B------:R-:W-:Y:S05]  /*5900*/  BSYNC B1 ;  /* 0x0000000000017941 */ /* 0x000fea0003800000 */
.L_x_117:
        /* <DEDUP_REMOVED lines=10> */
.L_x_121:
[----:B------:R-:W1:Y:S02]  /*59b0*/  MUFU.RCP R0, R11 ;  /* 0x0000000b00007308 */ /* 0x000e640000001000 */
[----:B-1----:R-:W-:-:S04]  /*59c0*/  FFMA R3, R11, R0, -1 ;  /* 0xbf8000000b037423 */ /* 0x002fc80000000000 */
[----:B------:R-:W-:-:S04]  /*59d0*/  FADD.FTZ R3, -R3, -RZ ;  /* 0x800000ff03037221 */ /* 0x000fc80000010100 */
[----:B------:R-:W-:-:S07]  /*59e0*/  FFMA R29, R0, R3, R0 ;  /* 0x00000003001d7223 */ /* 0x000fce0000000000 */
.L_x_122:
[----:B------:R-:W-:Y:S05]  /*59f0*/  BSYNC B1 ;  /* 0x0000000000017941 */ /* 0x000fea0003800000 */
.L_x_120:
        /* <DEDUP_REMOVED lines=10> */
.L_x_124:
[----:B------:R-:W1:Y:S02]  /*5aa0*/  MUFU.RCP R3, R24 ;  /* 0x0000001800037308 */ /* 0x000e640000001000 */
[----:B-1----:R-:W-:-:S04]  /*5ab0*/  FFMA R0, R24, R3, -1 ;  /* 0xbf80000018007423 */ /* 0x002fc80000000003 */
[----:B------:R-:W-:-:S04]  /*5ac0*/  FADD.FTZ R0, -R0, -RZ ;  /* 0x800000ff00007221 */ /* 0x000fc80000010100 */
[----:B------:R-:W-:-:S07]  /*5ad0*/  FFMA R98, R3, R0, R3 ;  /* 0x0000000003627223 */ /* 0x000fce0000000003 */
.L_x_125:
[----:B------:R-:W-:Y:S05]  /*5ae0*/  BSYNC B1 ;  /* 0x0000000000017941 */ /* 0x000fea0003800000 */
.L_x_123:
        /* <DEDUP_REMOVED lines=10> */
.L_x_127:
[----:B------:R-:W1:Y:S02]  /*5b90*/  MUFU.RCP R0, R27 ;  /* 0x0000001b00007308 */ /* 0x000e640000001000 */
[----:B-1----:R-:W-:-:S04]  /*5ba0*/  FFMA R3, R27, R0, -1 ;  /* 0xbf8000001b037423 */ /* 0x002fc80000000000 */
[----:B------:R-:W-:-:S04]  /*5bb0*/  FADD.FTZ R3, -R3, -RZ ;  /* 0x800000ff03037221 */ /* 0x000fc80000010100 */
[----:B------:R-:W-:-:S07]  /*5bc0*/  FFMA R11, R0, R3, R0 ;  /* 0x00000003000b7223 */ /* 0x000fce0000000000 */
.L_x_128:
[----:B------:R-:W-:Y:S05]  /*5bd0*/  BSYNC B1 ;  /* 0x0000000000017941 */ /* 0x000fea0003800000 */
.L_x_126:
        /* <DEDUP_REMOVED lines=10> */
.L_x_130:
[----:B------:R-:W1:Y:S02]  /*5c80*/  MUFU.RCP R24, R25 ;  /* 0x0000001900187308 */ /* 0x000e640000001000 */
[----:B-1----:R-:W-:-:S04]  /*5c90*/  FFMA R0, R25, R24, -1 ;  /* 0xbf80000019007423 */ /* 0x002fc80000000018 */
[----:B------:R-:W-:-:S04]  /*5ca0*/  FADD.FTZ R3, -R0, -RZ ;  /* 0x800000ff00037221 */ /* 0x000fc80000010100 */
[----:B------:R-:W-:-:S07]  /*5cb0*/  FFMA R24, R24, R3, R24 ;  /* 0x0000000318187223 */ /* 0x000fce0000000018 */
.L_x_131:
[----:B------:R-:W-:Y:S05]  /*5cc0*/  BSYNC B1 ;  /* 0x0000000000017941 */ /* 0x000fea0003800000 */
.L_x_129:
        /* <DEDUP_REMOVED lines=10> */
.L_x_133:
[----:B------:R-:W1:Y:S02]  /*5d70*/  MUFU.RCP R25, R28 ;  /* 0x0000001c00197308 */ /* 0x000e640000001000 */
[----:B-1----:R-:W-:-:S04]  /*5d80*/  FFMA R0, R28, R25, -1 ;  /* 0xbf8000001c007423 */ /* 0x002fc80000000019 */
[----:B------:R-:W-:-:S04]  /*5d90*/  FADD.FTZ R0, -R0, -RZ ;  /* 0x800000ff00007221 */ /* 0x000fc80000010100 */
[----:B------:R-:W-:-:S07]  /*5da0*/  FFMA R25, R25, R0, R25 ;  /* 0x0000000019197223 */ /* 0x000fce0000000019 */
.L_x_134:
[----:B------:R-:W-:Y:S05]  /*5db0*/  BSYNC B1 ;  /* 0x0000000000017941 */ /* 0x000fea0003800000 */
.L_x_132:
        /* <DEDUP_REMOVED lines=10> */
.L_x_136:
[----:B------:R-:W1:Y:S02]  /*5e60*/  MUFU.RCP R3, R26 ;  /* 0x0000001a00037308 */ /* 0x000e640000001000 */
[----:B-1----:R-:W-:-:S04]  /*5e70*/  FFMA R0, R26, R3, -1 ;  /* 0xbf8000001a007423 */ /* 0x002fc80000000003 */
[----:B------:R-:W-:-:S04]  /*5e80*/  FADD.FTZ R0, -R0, -RZ ;  /* 0x800000ff00007221 */ /* 0x000fc80000010100 */
[----:B------:R-:W-:-:S07]  /*5e90*/  FFMA R28, R3, R0, R3 ;  /* 0x00000000031c7223 */ /* 0x000fce0000000003 */
.L_x_137:
[----:B------:R-:W-:Y:S05]  /*5ea0*/  BSYNC B1 ;  /* 0x0000000000017941 */ /* 0x000fea0003800000 */
.L_x_135:
        /* <DEDUP_REMOVED lines=10> */
.L_x_139:
[----:B------:R-:W1:Y:S02]  /*5f50*/  MUFU.RCP R3, R30 ;  /* 0x0000001e00037308 */ /* 0x000e640000001000 */
[----:B-1----:R-:W-:-:S04]  /*5f60*/  FFMA R0, R30, R3, -1 ;  /* 0xbf8000001e007423 */ /* 0x002fc80000000003 */
[----:B------:R-:W-:-:S04]  /*5f70*/  FADD.FTZ R0, -R0, -RZ ;  /* 0x800000ff00007221 */ /* 0x000fc80000010100 */
[----:B------:R-:W-:-:S07]  /*5f80*/  FFMA R26, R3, R0, R3 ;  /* 0x00000000031a7223 */ /* 0x000fce0000000003 */
.L_x_140:
[----:B------:R-:W-:Y:S05]  /*5f90*/  BSYNC B1 ;  /* 0x0000000000017941 */ /* 0x000fea0003800000 */
.L_x_138:
        /* <DEDUP_REMOVED lines=10> */
.L_x_142:
[----:B------:R-:W1:Y:S02]  /*6040*/  MUFU.RCP R0, R31 ;  /* 0x0000001f00007308 */ /* 0x000e640000001000 */
[----:B-1----:R-:W-:-:S04]  /*6050*/  FFMA R3, R31, R0, -1 ;  /* 0xbf8000001f037423 */ /* 0x002fc80000000000 */
[----:B------:R-:W-:-:S04]  /*6060*/  FADD.FTZ R3, -R3, -RZ ;  /* 0x800000ff03037221 */ /* 0x000fc80000010100 */
[----:B------:R-:W-:-:S07]  /*6070*/  FFMA R27, R0, R3, R0 ;  /* 0x00000003001b7223 */ /* 0x000fce0000000000 */
.L_x_143:
[----:B------:R-:W-:Y:S05]  /*6080*/  BSYNC B1 ;  /* 0x0000000000017941 */ /* 0x000fea0003800000 */
.L_x_141:
        /* <DEDUP_REMOVED lines=10> */
.L_x_145:
[----:B------:R-:W1:Y:S02]  /*6130*/  MUFU.RCP R3, R32 ;  /* 0x0000002000037308 */ /* 0x000e640000001000 */
[----:B-1----:R-:W-:-:S04]  /*6140*/  FFMA R0, R32, R3, -1 ;  /* 0xbf80000020007423 */ /* 0x002fc80000000003 */
[----:B------:R-:W-:-:S04]  /*6150*/  FADD.FTZ R0, -R0, -RZ ;  /* 0x800000ff00007221 */ /* 0x000fc80000010100 */
[----:B------:R-:W-:-:S07]  /*6160*/  FFMA R30, R3, R0, R3 ;  /* 0x00000000031e7223 */ /* 0x000fce0000000003 */
.L_x_146:
[----:B------:R-:W-:Y:S05]  /*6170*/  BSYNC B1 ;  /* 0x0000000000017941 */ /* 0x000fea0003800000 */
.L_x_144:
        /* <DEDUP_REMOVED lines=10> */
.L_x_148:
[----:B------:R-:W1:Y:S02]  /*6220*/  MUFU.RCP R0, R33 ;  /* 0x0000002100007308 */ /* 0x000e640000001000 */
[----:B-1----:R-:W-:-:S04]  /*6230*/  FFMA R3, R33, R0, -1 ;  /* 0xbf80000021037423 */ /* 0x002fc80000000000 */
[----:B------:R-:W-:-:S04]  /*6240*/  FADD.FTZ R3, -R3, -RZ ;  /* 0x800000ff03037221 */ /* 0x000fc80000010100 */
[----:B------:R-:W-:-:S07]  /*6250*/  FFMA R31, R0, R3, R0 ;  /* 0x00000003001f7223 */ /* 0x000fce0000000000 */
.L_x_149:
[----:B------:R-:W-:Y:S05]  /*6260*/  BSYNC B1 ;  /* 0x0000000000017941 */ /* 0x000fea0003800000 */
.L_x_147:
        /* <DEDUP_REMOVED lines=10> */
.L_x_151:
[----:B------:R-:W1:Y:S02]  /*6310*/  MUFU.RCP R3, R34 ;  /* 0x0000002200037308 */ /* 0x000e640000001000 */
[----:B-1----:R-:W-:-:S04]  /*6320*/  FFMA R0, R34, R3, -1 ;  /* 0xbf80000022007423 */ /* 0x002fc80000000003 */
[----:B------:R-:W-:-:S04]  /*6330*/  FADD.FTZ R0, -R0, -RZ ;  /* 0x800000ff00007221 */ /* 0x000fc80000010100 */
[----:B------:R-:W-:-:S07]  /*6340*/  FFMA R32, R3, R0, R3 ;  /* 0x0000000003207223 */ /* 0x000fce0000000003 */
.L_x_152:
[----:B------:R-:W-:Y:S05]  /*6350*/  BSYNC B1 ;  /* 0x0000000000017941 */ /* 0x000fea0003800000 */
.L_x_150:
        /* <DEDUP_REMOVED lines=10> */
.L_x_154:
[----:B------:R-:W1:Y:S02]  /*6400*/  MUFU.RCP R0, R35 ;  /* 0x0000002300007308 */ /* 0x000e640000001000 */
[----:B-1----:R-:W-:-:S04]  /*6410*/  FFMA R3, R35, R0, -1 ;  /* 0xbf80000023037423 */ /* 0x002fc80000000000 */
[----:B------:R-:W-:-:S04]  /*6420*/  FADD.FTZ R3, -R3, -RZ ;  /* 0x800000ff03037221 */ /* 0x000fc80000010100 */
[----:B------:R-:W-:-:S07]  /*6430*/  FFMA R33, R0, R3, R0 ;  /* 0x0000000300217223 */ /* 0x000fce0000000000 */
.L_x_155:
[----:B------:R-:W-:Y:S05]  /*6440*/  BSYNC B1 ;  /* 0x0000000000017941 */ /* 0x000fea0003800000 */
.L_x_153:
        /* <DEDUP_REMOVED lines=10> */
.L_x_157:
[----:B------:R-:W1:Y:S02]  /*64f0*/  MUFU.RCP R3, R36 ;  /* 0x0000002400037308 */ /* 0x000e640000001000 */
[----:B-1----:R-:W-:-:S04]  /*6500*/  FFMA R0, R36, R3, -1 ;  /* 0xbf80000024007423 */ /* 0x002fc80000000003 */
[----:B------:R-:W-:-:S04]  /*6510*/  FADD.FTZ R0, -R0, -RZ ;  /* 0x800000ff00007221 */ /* 0x000fc80000010100 */
[----:B------:R-:W-:-:S07]  /*6520*/  FFMA R34, R3, R0, R3 ;  /* 0x0000000003227223 */ /* 0x000fce0000000003 */
.L_x_158:
[----:B------:R-:W-:Y:S05]  /*6530*/  BSYNC B1 ;  /* 0x0000000000017941 */ /* 0x000fea0003800000 */
.L_x_156:
[----:B------:R-:W-:-:S05]  /*6540*/  VIADD R0, R37, 0x1800000 ;  /* 0x0180000025007836 */ /* 0x000fca0000000000 */
[----:B------:R-:W-:-:S04]  /*6550*/  LOP3.LUT R0, R0, 0x7f800000, RZ, 0xc0, !PT ;  /* 0x7f80000000007812 */ /* 0x000fc800078ec0ff */
[----:B------:R-:W-:-:S13]  /*6560*/  ISETP.GT.U32.AND P2, PT, R0, 0x1ffffff, PT ;  /* 0x01ffffff0000780c */ /* 0x000fda0003f44070 */
[----:B------:R-:W-:Y:S05]  /*6570*/  @P2 BRA `(.L_x_159) ;  /* 0x0000000000102947 */ /* 0x000fea0003800000 */
[----:B------:R-:W-:Y:S02]  /*6580*/  MOV R0, R37 ;  /* 0x0000002500007202 */ /* 0x000fe40000000f00 */
[----:B------:R-:W-:-:S07]  /*6590*/  MOV R4, 0x65b0 ;  /* 0x000065b000047802 */ /* 0x000fce0000000f00 */
[----:B------:R-:W-:Y:S05]  /*65a0*/  CALL.REL.NOINC `($__internal_0_$__cuda_sm20_rcp_rn_f32_slowpath) ;  /* 0x000000f800587944 */ /* 0x000fea0003c00000 */
[----:B------:R-:W-:Y:S05]  /*65b0*/  BRA `(.L_x_160) ;  /* 0x0000000000107947 */ /* 0x000fea0003800000 */
.L_x_159:
[----:B------:R-:W1:Y:S02]  /*65c0*/  MUFU.RCP R0, R37 ;  /* 0x0000002500007308 */ /* 0x000e640000001000 */
[----:B-1----:R-:W-:-:S04]  /*65d0*/  FFMA R3, R37, R0, -1 ;  /* 0xbf80000025037423 */ /* 0x002fc80000000000 */
[----:B------:R-:W-:-:S04]  /*65e0*/  FADD.FTZ R3, -R3, -RZ ;  /* 0x800000ff03037221 */ /* 0x000fc80000010100 */
[----:B------:R-:W-:-:S07]  /*65f0*/  FFMA R0, R0, R3, R0 ;  /* 0x0000000300007223 */ /* 0x000fce0000000000 */
.L_x_160:
[----:B------:R-:W-:Y:S01]  /*6600*/  F2FP.BF16.F32.PACK_AB R6, R24, R11 ;  /* 0x0000000b1806723e */ /* 0x000fe200000010ff */
[----:B------:R-:W-:Y:S05]  /*6610*/  WARPSYNC.ALL ;  /* 0x0000000000007948 */ /* 0x000fea0003800000 */
[----:B------:R-:W-:Y:S01]  /*6620*/  F2FP.BF16.F32.PACK_AB R4, R39, R38 ;  /* 0x000000262704723e */ /* 0x000fe200000010ff */
[----:B------:R-:W-:Y:S01]  /*6630*/  BSSY B0, `(.L_x_161) ;  /* 0x000001b000007945 */ /* 0x000fe20003800000 */
[----:B------:R-:W-:Y:S02]  /*6640*/  F2FP.BF16.F32.PACK_AB R5, R98, R29 ;  /* 0x0000001d6205723e */ /* 0x000fe400000010ff */
[----:B------:R-:W-:-:S02]  /*6650*/  F2FP.BF16.F32.PACK_AB R7, R28, R25 ;  /* 0x000000191c07723e */ /* 0x000fc400000010ff */
[----:B------:R-:W-:Y:S02]  /*6660*/  F2FP.BF16.F32.PACK_AB R11, R0, R34 ;  /* 0x00000022000b723e */ /* 0x000fe400000010ff */
[----:B------:R-:W-:Y:S01]  /*6670*/  F2FP.BF16.F32.PACK_AB R8, R27, R26 ;  /* 0x0000001a1b08723e */ /* 0x000fe200000010ff */
[----:B------:R1:W-:Y:S01]  /*6680*/  STSM.16.M88.4 [R92+0x2200], R4 ;  /* 0x002200045c007844 */ /* 0x0003e20000000200 */
[----:B------:R-:W-:Y:S02]  /*6690*/  F2FP.BF16.F32.PACK_AB R9, R31, R30 ;  /* 0x0000001e1f09723e */ /* 0x000fe400000010ff */
        /* <DEDUP_REMOVED lines=13> */
[----:B------:R-:W-:Y:S02]  /*6770*/  UIADD3 UR4, UR52, 0x2200, URZ ;  /* 0x0000220034047890 */ /* 0x000fe4000fffe03f */
[----:B------:R-:W-:Y:S01]  /*6780*/  UIADD3.X UR9, URZ, UR55, URZ, UP0, !UPT ;  /* 0x000000373f097290 */ /* 0x000fe200087fe43f */
[----:B------:R-:W-:Y:S01]  /*6790*/  UMOV UR5, UR45 ;  /* 0x0000002d00057c82 */ /* 0x000fe20008000000 */
[----:B------:R-:W-:-:S07]  /*67a0*/  UMOV UR7, UR47 ;  /* 0x0000002f00077c82 */ /* 0x000fce0008000000 */
[----:B------:R2:W-:Y:S01]  /*67b0*/  UTMASTG.3D [UR4], [UR8] ;  /* 0x00000004080073b5 */ /* 0x0005e20008010000 */
[----:B------:R0:W-:Y:S01]  /*67c0*/  UTMACMDFLUSH ;  /* 0x00000000000079b7 */ /* 0x0001e20000000000 */
[----:B--2---:R-:W-:-:S04]  /*67d0*/  DEPBAR.LE SB0, 0x1 ;  /* 0x000080400000791a */ /* 0x004fc80000000000 */
.L_x_162:
[----:B------:R-:W-:Y:S05]  /*67e0*/  BSYNC B0 ;  /* 0x0000000000007941 */ /* 0x000fea0003800000 */
.L_x_161:
[----:B------:R-:W-:Y:S01]  /*67f0*/  IADD3 R24, R92, 0x2200, RZ ;  /* 0x000022005c187810 */ /* 0x000fe20007ffe0ff */
[----:B------:R-:W-:Y:S04]  /*6800*/  BAR.SYNC.DEFER_BLOCKING 0x1, 0x100 ;  /* 0x0044000000007b1d */ /* 0x000fe80000010000 */
[----:B------:R-:W-:Y:S02]  /*6810*/  IMAD R24, R157, 0x2, R24 ;  /* 0x000000029d187824 */ /* 0x000fe400078e0218 */
[----:B------:R-:W-:Y:S04]  /*6820*/  BSSY B0, `(.L_x_163) ;  /* 0x0000009000007945 */ /* 0x000fe80003800000 */
[----:B------:R-:W-:Y:S05]  /*6830*/  @P0 BRA `(.L_x_164) ;  /* 0x00000000001c0947 */ /* 0x000fea0003800000 */
[----:B------:R-:W-:-:S13]  /*6840*/  ISETP.NE.AND P2, PT, R160, 0x3, PT ;  /* 0x00000003a000780c */ /* 0x000fda0003f45270 */
[----:B------:R-:W-:Y:S05]  /*6850*/  @!P2 BRA `(.L_x_165) ;  /* 0x000000000004a947 */ /* 0x000fea0003800000 */
[----:B------:R-:W-:Y:S01]  /*6860*/  BPT.TRAP 0x1 ;  /* 0x000000040000795c */ /* 0x000fe20000300000 */
.L_x_165:
[----:B------:R-:W-:-:S04]  /*6870*/  ULEA UR4, UR36, UR52, 0x3 ;  /* 0x0000003424047291 */ /* 0x000fc8000f8e183f */
[----:B------:R-:W-:-:S04]  /*6880*/  UIADD3 UR4, UR4, 0x60, URZ ;  /* 0x0000006004047890 */ /* 0x000fc8000fffe03f */
[----:B------:R-:W-:-:S09]  /*6890*/  UPRMT UR4, UR51, 0x654, UR4 ;  /* 0x0000065433047896 */ /* 0x000fd20008000004 */
[----:B------:R-:W-:Y:S03]  /*68a0*/  SYNCS.ARRIVE.TRANS64.RED.A1T0 RZ, [UR4], RZ ;  /* 0x000000ffffff79a7 */ /* 0x000fe60008100404 */
.L_x_164:
[----:B------:R-:W-:Y:S05]  /*68b0*/  BSYNC B0 ;  /* 0x0000000000007941 */ /* 0x000fea0003800000 */
.L_x_163:
[----:B------:R-:W-:Y:S01]  /*68c0*/  UIADD3 UR36, UR36, 0x1, URZ ;  /* 0x0000000124247890 */ /* 0x000fe2000fffe03f */
[----:B------:R-:W-:Y:S01]  /*68d0*/  BSSY B0, `(.L_x_166) ;  /* 0x0000038000007945 */ /* 0x000fe20003800000 */
[----:B------:R-:W-:Y:S02]  /*68e0*/  MOV R25, RZ ;  /* 0x000000ff00197202 */ /* 0x000fe40000000f00 */
[----:B------:R-:W-:-:S04]  /*68f0*/  UISETP.NE.AND UP0, UPT, UR36, 0x4, UPT ;  /* 0x000000042400788c */ /* 0x000fc8000bf05270 */
[----:B------:R-:W-:Y:S01]  /*6900*/  USEL UR36, UR36, URZ, UP0 ;  /* 0x0000003f24247287 */ /* 0x000fe20008000000 */
[----:B------:R-:W-:Y:S11]  /*6910*/  @P0 BRA `(.L_x_167) ;  /* 0x0000000000cc0947 */ /* 0x000ff60003800000 */
[----:B------:R-:W-:-:S13]  /*6920*/  ISETP.NE.AND P2, PT, R160, 0x3, PT ;  /* 0x00000003a000780c */ /* 0x000fda0003f45270 */
[----:B------:R-:W-:Y:S05]  /*6930*/  @!P2 BRA `(.L_x_168) ;  /* 0x000000000004a947 */ /* 0x000fea0003800000 */
[----:B------:R-:W-:Y:S01]  /*6940*/  BPT.TRAP 0x1 ;  /* 0x000000040000795c */ /* 0x000fe20000300000 */
.L_x_168:
[C---:B-1----:R-:W-:Y:S01]  /*6950*/  LEA R0, R12.reuse, UR52, 0x3 ;  /* 0x000000340c007c11 */ /* 0x042fe2000f8e18ff */
[----:B------:R-:W-:Y:S01]  /*6960*/  BSSY B1, `(.L_x_169) ;  /* 0x0000006000017945 */ /* 0x000fe20003800000 */
[----:B------:R-:W-:Y:S02]  /*6970*/  SHF.L.U32 R3, RZ, 0x1f, RZ ;  /* 0x0000001fff037819 */ /* 0x000fe400000006ff */
[----:B------:R-:W-:Y:S02]  /*6980*/  IADD3 R27, R12, 0x1, RZ ;  /* 0x000000010c1b7810 */ /* 0x000fe40007ffe0ff */
[----:B------:R-:W1:Y:S02]  /*6990*/  SYNCS.PHASECHK.TRANS64.TRYWAIT P2, [R0+URZ+0x40], R3 ;  /* 0x00004003000075a7 */ /* 0x000e64000804017f */
[----:B------:R-:W-:Y:S01]  /*69a0*/  ISETP.NE.AND P3, PT, R27, 0x4, PT ;  /* 0x000000041b00780c */ /* 0x000fe20003f65270 */
[----:B-1----:R-:W-:-:S12]  /*69b0*/  @!P2 BRA `(.L_x_170) ;  /* 0x000000ec0038a947 */ /* 0x002fd80003800000 */
.L_x_615:
[----:B------:R-:W-:Y:S05]  /*69c0*/  BSYNC B1 ;  /* 0x0000000000017941 */ /* 0x000fea0003800000 */
.L_x_169:
[----:B------:R-:W-:Y:S05]  /*69d0*/  @P1 BRA `(.L_x_171) ;  /* 0x0000000000941947 */ /* 0x000fea0003800000 */
[----:B------:R-:W-:Y:S01]  /*69e0*/  LEA R14, R12, R101, 0xd ;  /* 0x000000650c0e7211 */ /* 0x000fe200078e68ff */
[----:B------:R-:W-:Y:S05]  /*69f0*/  WARPSYNC.ALL ;  /* 0x0000000000007948 */ /* 0x000fea0003800000 */
[----:B------:R-:W-:Y:S01]  /*6a00*/  IMAD R5, R157, 0x2, R14 ;  /* 0x000000029d057824 */ /* 0x000fe200078e020e */
[----:B------:R-:W1:Y:S05]  /*6a10*/  LDSM.16.M88.4 R8, [R14] ;  /* 0x000000000e08783b */ /* 0x000e6a0000000200 */
[----:B------:R-:W2:Y:S01]  /*6a20*/  LDSM.16.M88.4 R4, [R5] ;  /* 0x000000000504783b */ /* 0x000ea20000000200 */
[----:B-1----:R-:W-:Y:S01]  /*6a30*/  SHF.L.U32 R0, R8, 0x10, RZ ;  /* 0x0000001008007819 */ /* 0x002fe200000006ff */
[----:B------:R-:W-:Y:S01]  /*6a40*/  IMAD.U32 R28, R11, 0x10000, RZ ;  /* 0x000100000b1c7824 */ /* 0x000fe200078e00ff */
[----:B------:R-:W-:-:S02]  /*6a50*/  LOP3.LUT R20, R9, 0xffff0000, RZ, 0xc0, !PT ;  /* 0xffff000009147812 */ /* 0x000fc400078ec0ff */
[----:B------:R-:W-:Y:S01]  /*6a60*/  SHF.L.U32 R26, R10, 0x10, RZ ;  /* 0x000000100a1a7819 */ /* 0x000fe200000006ff */
[----:B--2---:R-:W-:Y:S01]  /*6a70*/  IMAD.U32 R90, R7, 0x10000, RZ ;  /* 0x00010000075a7824 */ /* 0x004fe200078e00ff */
[----:B------:R-:W-:Y:S01]  /*6a80*/  SHF.L.U32 R32, R4, 0x10, RZ ;  /* 0x0000001004207819 */ /* 0x000fe200000006ff */
[C---:B------:R-:W-:Y:S01]  /*6a90*/  FMUL R21, R155.reuse, R20 ;  /* 0x000000149b157220 */ /* 0x040fe20000400000 */
[----:B------:R-:W-:Y:S01]  /*6aa0*/  SHF.L.U32 R38, R6, 0x10, RZ ;  /* 0x0000001006267819 */ /* 0x000fe200000006ff */
[C---:B------:R-:W-:Y:S01]  /*6ab0*/  FMUL R99, R155.reuse, R90 ;  /* 0x0000005a9b637220 */ /* 0x040fe20000400000 */
[----:B------:R-:W-:Y:S01]  /*6ac0*/  LOP3.LUT R8, R8, 0xffff0000, RZ, 0xc0, !PT ;  /* 0xffff000008087812 */ /* 0x000fe200078ec0ff */
[----:B------:R-:W-:Y:S01]  /*6ad0*/  FMUL R13, R155, R0 ;  /* 0x000000009b0d7220 */ /* 0x000fe20000400000 */
[----:B------:R-:W-:Y:S01]  /*6ae0*/  SHF.L.U32 R12, R9, 0x10, RZ ;  /* 0x00000010090c7819 */ /* 0x000fe200000006ff */
[C---:B------:R-:W-:Y:S01]  /*6af0*/  FMUL R23, R155.reuse, R26 ;  /* 0x0000001a9b177220 */ /* 0x040fe20000400000 */
[----:B------:R-:W-:Y:S01]  /*6b00*/  LOP3.LUT R10, R10, 0xffff0000, RZ, 0xc0, !PT ;  /* 0xffff00000a0a7812 */ /* 0x000fe200078ec0ff */
        /* <DEDUP_REMOVED lines=11> */
[----:B------:R-:W-:Y:S01]  /*6bc0*/  LOP3.LUT R96, R7, 0xffff0000, RZ, 0xc0, !PT ;  /* 0xffff000007607812 */ /* 0x000fe200078ec0ff */
[C---:B------:R-:W-:Y:S01]  /*6bd0*/  FMUL R95, R155.reuse, R4 ;  /* 0x000000049b5f7220 */ /* 0x040fe20000400000 */
[C---:B------:R-:W-:Y:S01]  /*6be0*/  FMUL R93, R155.reuse, R34 ;  /* 0x000000229b5d7220 */ /* 0x040fe20000400000 */
[C---:B------:R-:W-:Y:S01]  /*6bf0*/  FMUL R20, R155.reuse, R36 ;  /* 0x000000249b147220 */ /* 0x040fe20000400000 */
[C---:B------:R-:W-:Y:S01]  /*6c00*/  FMUL R97, R155.reuse, R38 ;  /* 0x000000269b617220 */ /* 0x040fe20000400000 */
[C---:B------:R-:W-:Y:S01]  /*6c10*/  FMUL R88, R155.reuse, R6 ;  /* 0x000000069b587220 */ /* 0x040fe20000400000 */
[----:B------:R-:W-:-:S07]  /*6c20*/  FMUL R90, R155, R96 ;  /* 0x000000609b5a7220 */ /* 0x000fce0000400000 */
.L_x_171:
[----:B------:R-:W-:Y:S02]  /*6c30*/  SEL R25, RZ, 0x1, P3 ;  /* 0x00000001ff197807 */ /* 0x000fe40001800000 */
[----:B------:R-:W-:-:S07]  /*6c40*/  SEL R12, R27, RZ, P3 ;  /* 0x000000ff1b0c7207 */ /* 0x000fce0001800000 */
.L_x_167:
[----:B------:R-:W-:Y:S05]  /*6c50*/  BSYNC B0 ;  /* 0x0000000000007941 */ /* 0x000fea0003800000 */
.L_x_166:
[----:B------:R-:W-:Y:S01]  /*6c60*/  MOV R162, 0x3bbb989d ;  /* 0x3bbb989d00a27802 */ /* 0x000fe20000000f00 */
[C---:B------:R-:W-:Y:S01]  /*6c70*/  FFMA R111, R156.reuse, R111, R159 ;  /* 0x0000006f9c6f7223 */ /* 0x040fe2000000009f */
[----:B-1----:R-:W-:Y:S01]  /*6c80*/  MOV R5, 0x437c0000 ;  /* 0x437c000000057802 */ /* 0x002fe20000000f00 */
[C---:B------:R-:W-:Y:S01]  /*6c90*/  FFMA R104, R156.reuse, R104, R13 ;  /* 0x000000689c687223 */ /* 0x040fe2000000000d */
[C---:B------:R-:W-:Y:S01]  /*6ca0*/  FFMA R112, R156.reuse, R112, R161 ;  /* 0x000000709c707223 */ /* 0x040fe200000000a1 */
[-C--:B------:R-:W-:Y:S01]  /*6cb0*/  FFMA.SAT R34, -R111, R162.reuse, 0.5 ;  /* 0x3f0000006f227423 */ /* 0x080fe200000021a2 */
[C---:B------:R-:W-:Y:S01]  /*6cc0*/  FFMA R105, R156.reuse, R105, R14 ;  /* 0x000000699c697223 */ /* 0x040fe2000000000e */
[----:B------:R-:W-:Y:S01]  /*6cd0*/  FFMA R109, R156, R109, R89 ;  /* 0x0000006d9c6d7223 */ /* 0x000fe20000000059 */
[-C--:B------:R-:W-:Y:S01]  /*6ce0*/  FFMA.SAT R0, -R104, R162.reuse, 0.5 ;  /* 0x3f00000068007423 */ /* 0x080fe200000021a2 */
[-C--:B------:R-:W-:Y:S01]  /*6cf0*/  FFMA.RM R34, R34, R5.reuse, 12582913 ;  /* 0x4b40000122227423 */ /* 0x080fe20000004005 */
[-C--:B------:R-:W-:Y:S01]  /*6d00*/  FFMA.SAT R38, -R112, R162.reuse, 0.5 ;  /* 0x3f00000070267423 */ /* 0x080fe200000021a2 */
[----:B------:R-:W-:Y:S01]  /*6d10*/  FFMA.SAT R4, -R105, R162, 0.5 ;  /* 0x3f00000069047423 */ /* 0x000fe200000021a2 */
[----:B------:R-:W-:Y:S01]  /*6d20*/  FFMA R106, R156, R106, R15 ;  /* 0x0000006a9c6a7223 */ /* 0x000fe2000000000f */
[----:B------:R-:W-:Y:S01]  /*6d30*/  FFMA.SAT R28, -R109, R162, 0.5 ;  /* 0x3f0000006d1c7423 */ /* 0x000fe200000021a2 */
[----:B------:R-:W-:Y:S01]  /*6d40*/  FADD R36, R34, -12583039 ;  /* 0xcb40007f22247421 */ /* 0x000fe20000000000 */
[-C--:B------:R-:W-:Y:S01]  /*6d50*/  FFMA.RM R0, R0, R5.reuse, 12582913 ;  /* 0x4b40000100007423 */ /* 0x080fe20000004005 */
[----:B------:R-:W-:Y:S01]  /*6d60*/  FFMA R110, R156, R110, R91 ;  /* 0x0000006e9c6e7223 */ /* 0x000fe2000000005b */
[-C--:B------:R-:W-:Y:S01]  /*6d70*/  FFMA.RM R38, R38, R5.reuse, 12582913 ;  /* 0x4b40000126267423 */ /* 0x080fe20000004005 */
[-C--:B------:R-:W-:Y:S01]  /*6d80*/  FFMA.RM R3, R4, R5.reuse, 12582913 ;  /* 0x4b40000104037423 */ /* 0x080fe20000004005 */
[-C--:B------:R-:W-:Y:S01]  /*6d90*/  FFMA.SAT R4, -R106, R162.reuse, 0.5 ;  /* 0x3f0000006a047423 */ /* 0x080fe200000021a2 */
[-C--:B------:R-:W-:Y:S01]  /*6da0*/  FFMA.RM R28, R28, R5.reuse, 12582913 ;  /* 0x4b4000011c1c7423 */ /* 0x080fe20000004005 */
[C---:B------:R-:W-:Y:S01]  /*6db0*/  FFMA R36, -R111.reuse, 1.4426950216293334961, -R36 ;  /* 0x3fb8aa3b6f247823 */ /* 0x040fe20000000924 */
[----:B------:R-:W-:Y:S01]  /*6dc0*/  FADD R7, R0, -12583039 ;  /* 0xcb40007f00077421 */ /* 0x000fe20000000000 */
[----:B------:R-:W-:Y:S01]  /*6dd0*/  FFMA.SAT R32, -R110, R162, 0.5 ;  /* 0x3f0000006e207423 */ /* 0x000fe200000021a2 */
[----:B------:R-:W-:Y:S01]  /*6de0*/  FADD R31, R38, -12583039 ;  /* 0xcb40007f261f7421 */ /* 0x000fe20000000000 */
[----:B------:R-:W-:Y:S01]  /*6df0*/  FFMA.RM R4, R4, R5, 12582913 ;  /* 0x4b40000104047423 */ /* 0x000fe20000004005 */
[----:B------:R-:W-:Y:S01]  /*6e00*/  FADD R30, R28, -12583039 ;  /* 0xcb40007f1c1e7421 */ /* 0x000fe20000000000 */
[----:B------:R-:W-:Y:S01]  /*6e10*/  FFMA R36, -R111, 1.925963033500011079e-08, R36 ;  /* 0x32a570606f247823 */ /* 0x000fe20000000124 */
[----:B------:R-:W-:Y:S01]  /*6e20*/  FFMA R7, -R104, 1.4426950216293334961, -R7 ;  /* 0x3fb8aa3b68077823 */ /* 0x000fe20000000907 */
[----:B------:R-:W-:Y:S01]  /*6e30*/  FADD R8, R3, -12583039 ;  /* 0xcb40007f03087421 */ /* 0x000fe20000000000 */
[C---:B------:R-:W-:Y:S01]  /*6e40*/  FFMA R107, R156.reuse, R107, R21 ;  /* 0x0000006b9c6b7223 */ /* 0x040fe20000000015 */
[C---:B------:R-:W-:Y:S01]  /*6e50*/  FFMA R108, R156.reuse, R108, R23 ;  /* 0x0000006c9c6c7223 */ /* 0x040fe20000000017 */
[----:B------:R-:W-:Y:S01]  /*6e60*/  FFMA R116, R156, R116, R97 ;  /* 0x000000749c747223 */ /* 0x000fe20000000061 */
[----:B------:R-:W-:Y:S01]  /*6e70*/  FFMA.RM R32, R32, R5, 12582913 ;  /* 0x4b40000120207423 */ /* 0x000fe20000004005 */
[----:B------:R-:W-:Y:S01]  /*6e80*/  FFMA R33, -R112, 1.4426950216293334961, -R31 ;  /* 0x3fb8aa3b70217823 */ /* 0x000fe2000000091f */
[----:B------:R-:W-:Y:S01]  /*6e90*/  FADD R9, R4, -12583039 ;  /* 0xcb40007f04097421 */ /* 0x000fe20000000000 */
[----:B------:R-:W-:Y:S01]  /*6ea0*/  FFMA R30, -R109, 1.4426950216293334961, -R30 ;  /* 0x3fb8aa3b6d1e7823 */ /* 0x000fe2000000091e */
[----:B------:R1:W-:Y:S01]  /*6eb0*/  MUFU.EX2 R31, R36 ;  /* 0x00000024001f7308 */ /* 0x0003e20000000800 */
[----:B------:R-:W-:Y:S01]  /*6ec0*/  FFMA R6, -R104, 1.925963033500011079e-08, R7 ;  /* 0x32a5706068067823 */ /* 0x000fe20000000107 */
[----:B------:R-:W-:Y:S01]  /*6ed0*/  FFMA R8, -R105, 1.4426950216293334961, -R8 ;  /* 0x3fb8aa3b69087823 */ /* 0x000fe20000000908 */
[-C--:B------:R-:W-:Y:S01]  /*6ee0*/  FFMA.SAT R10, -R107, R162.reuse, 0.5 ;  /* 0x3f0000006b0a7423 */ /* 0x080fe200000021a2 */
[----:B------:R-:W-:Y:S01]  /*6ef0*/  FFMA.SAT R26, -R108, R162, 0.5 ;  /* 0x3f0000006c1a7423 */ /* 0x000fe200000021a2 */
[----:B------:R-:W-:Y:S01]  /*6f00*/  FADD R27, R32, -12583039 ;  /* 0xcb40007f201b7421 */ /* 0x000fe20000000000 */
[----:B------:R-:W-:Y:S01]  /*6f10*/  FFMA R118, R156, R118, R99 ;  /* 0x000000769c767223 */ /* 0x000fe20000000063 */
[----:B------:R-:W-:Y:S01]  /*6f20*/  FFMA R9, -R106, 1.4426950216293334961, -R9 ;  /* 0x3fb8aa3b6a097823 */ /* 0x000fe20000000909 */
[----:B------:R-:W-:Y:S01]  /*6f30*/  FFMA R30, -R109, 1.925963033500011079e-08, R30 ;  /* 0x32a570606d1e7823 */ /* 0x000fe2000000011e */
[----:B-1----:R-:W-:Y:S01]  /*6f40*/  FFMA.SAT R36, -R116, R162, 0.5 ;  /* 0x3f00000074247423 */ /* 0x002fe200000021a2 */
[----:B------:R-:W-:Y:S01]  /*6f50*/  FFMA R113, R156, R113, R95 ;  /* 0x000000719c717223 */ /* 0x000fe2000000005f */
[----:B------:R-:W-:Y:S01]  /*6f60*/  FFMA R8, -R105, 1.925963033500011079e-08, R8 ;  /* 0x32a5706069087823 */ /* 0x000fe20000000108 */
[-C--:B------:R-:W-:Y:S01]  /*6f70*/  FFMA.RM R7, R10, R5.reuse, 12582913 ;  /* 0x4b4000010a077423 */ /* 0x080fe20000004005 */
[----:B------:R-:W-:Y:S01]  /*6f80*/  FFMA.RM R26, R26, R5, 12582913 ;  /* 0x4b4000011a1a7423 */ /* 0x000fe20000004005 */
[C---:B------:R-:W-:Y:S01]  /*6f90*/  FFMA R114, R156.reuse, R114, R93 ;  /* 0x000000729c727223 */ /* 0x040fe2000000005d */
[C---:B------:R-:W-:Y:S01]  /*6fa0*/  FFMA R115, R156.reuse, R115, R20 ;  /* 0x000000739c737223 */ /* 0x040fe20000000014 */
[C---:B------:R-:W-:Y:S01]  /*6fb0*/  FFMA R117, R156.reuse, R117, R88 ;  /* 0x000000759c757223 */ /* 0x040fe20000000058 */
[----:B------:R-:W-:Y:S01]  /*6fc0*/  FFMA R119, R156, R119, R90 ;  /* 0x000000779c777223 */ /* 0x000fe2000000005a */
[-C--:B------:R-:W-:Y:S01]  /*6fd0*/  FFMA.RM R102, R36, R5.reuse, 12582913 ;  /* 0x4b40000124667423 */ /* 0x080fe20000004005 */
[-C--:B------:R-:W-:Y:S01]  /*6fe0*/  FFMA.SAT R36, -R118, R162.reuse, 0.5 ;  /* 0x3f00000076247423 */ /* 0x080fe200000021a2 */
[----:B------:R-:W1:Y:S01]  /*6ff0*/  MUFU.EX2 R6, R6 ;  /* 0x0000000600067308 */ /* 0x000e620000000800 */
[----:B------:R-:W-:Y:S01]  /*7000*/  FFMA R29, -R110, 1.4426950216293334961, -R27 ;  /* 0x3fb8aa3b6e1d7823 */ /* 0x000fe2000000091b */
[----:B------:R-:W-:Y:S01]  /*7010*/  FFMA R9, -R106, 1.925963033500011079e-08, R9 ;  /* 0x32a570606a097823 */ /* 0x000fe20000000109 */
[-C--:B------:R-:W-:Y:S01]  /*7020*/  FFMA.SAT R96, -R113, R162.reuse, 0.5 ;  /* 0x3f00000071607423 */ /* 0x080fe200000021a2 */
[----:B------:R-:W-:Y:S01]  /*7030*/  FADD R10, R7, -12583039 ;  /* 0xcb40007f070a7421 */ /* 0x000fe20000000000 */
[----:B------:R-:W-:Y:S01]  /*7040*/  FADD R11, R26, -12583039 ;  /* 0xcb40007f1a0b7421 */ /* 0x000fe20000000000 */
[-C--:B------:R-:W-:Y:S01]  /*7050*/  FFMA.SAT R98, -R115, R162.reuse, 0.5 ;  /* 0x3f00000073627423 */ /* 0x080fe200000021a2 */
[-C--:B------:R-:W-:Y:S01]  /*7060*/  FFMA.SAT R100, -R117, R162.reuse, 0.5 ;  /* 0x3f00000075647423 */ /* 0x080fe200000021a2 */
[----:B------:R2:W-:Y:S01]  /*7070*/  MUFU.EX2 R27, R30 ;  /* 0x0000001e001b7308 */ /* 0x0005e20000000800 */
[-C--:B------:R-:W-:Y:S01]  /*7080*/  FFMA.SAT R106, -R119, R162.reuse, 0.5 ;  /* 0x3f000000776a7423 */ /* 0x080fe200000021a2 */
[-C--:B------:R-:W-:Y:S01]  /*7090*/  FFMA.RM R105, R36, R5.reuse, 12582913 ;  /* 0x4b40000124697423 */ /* 0x080fe20000004005 */
[-C--:B------:R-:W-:Y:S01]  /*70a0*/  FFMA.RM R96, R96, R5.reuse, 12582913 ;  /* 0x4b40000160607423 */ /* 0x080fe20000004005 */
[C---:B------:R-:W-:Y:S01]  /*70b0*/  FFMA R10, -R107.reuse, 1.4426950216293334961, -R10 ;  /* 0x3fb8aa3b6b0a7823 */ /* 0x040fe2000000090a */
[----:B------:R-:W-:Y:S01]  /*70c0*/  FFMA R11, -R108, 1.4426950216293334961, -R11 ;  /* 0x3fb8aa3b6c0b7823 */ /* 0x000fe2000000090b */
[-C--:B------:R-:W-:Y:S01]  /*70d0*/  FFMA.RM R39, R98, R5.reuse, 12582913 ;  /* 0x4b40000162277423 */ /* 0x080fe20000004005 */
[-C--:B------:R-:W-:Y:S01]  /*70e0*/  FFMA.RM R104, R100, R5.reuse, 12582913 ;  /* 0x4b40000164687423 */ /* 0x080fe20000004005 */
[----:B------:R-:W3:Y:S01]  /*70f0*/  MUFU.EX2 R8, R8 ;  /* 0x0000000800087308 */ /* 0x000ee20000000800 */
[----:B--2---:R-:W-:Y:S01]  /*7100*/  FFMA.SAT R30, -R114, R162, 0.5 ;  /* 0x3f000000721e7423 */ /* 0x004fe200000021a2 */
[-C--:B------:R-:W-:Y:S01]  /*7110*/  FFMA.RM R106, R106, R5.reuse, 12582913 ;  /* 0x4b4000016a6a7423 */ /* 0x080fe20000004005 */
[----:B------:R-:W-:Y:S01]  /*7120*/  FFMA R10, -R107, 1.925963033500011079e-08, R10 ;  /* 0x32a570606b0a7823 */ /* 0x000fe2000000010a */
[----:B------:R-:W-:Y:S01]  /*7130*/  FFMA R11, -R108, 1.925963033500011079e-08, R11 ;  /* 0x32a570606c0b7823 */ /* 0x000fe2000000010b */
[----:B------:R-:W-:Y:S01]  /*7140*/  FFMA.RM R35, R30, R5, 12582913 ;  /* 0x4b4000011e237423 */ /* 0x000fe20000004005 */
[----:B------:R-:W-:Y:S01]  /*7150*/  FADD R5, R105, -12583039 ;  /* 0xcb40007f69057421 */ /* 0x000fe20000000000 */
[----:B------:R-:W-:Y:S01]  /*7160*/  FADD R30, R96, -12583039 ;  /* 0xcb40007f601e7421 */ /* 0x000fe20000000000 */
[----:B------:R-:W-:Y:S01]  /*7170*/  FADD R103, R102, -12583039 ;  /* 0xcb40007f66677421 */ /* 0x000fe20000000000 */
[----:B------:R-:W-:Y:S01]  /*7180*/  FADD R37, R35, -12583039 ;  /* 0xcb40007f23257421 */ /* 0x000fe20000000000 */
[----:B------:R-:W-:Y:S01]  /*7190*/  FFMA R107, -R118, 1.4426950216293334961, -R5 ;  /* 0x3fb8aa3b766b7823 */ /* 0x000fe20000000905 */
[----:B------:R-:W-:Y:S01]  /*71a0*/  SHF.L.U32 R5, R0, 0x17, RZ ;  /* 0x0000001700057819 */ /* 0x000fe200000006ff */
[----:B------:R-:W-:Y:S01]  /*71b0*/  FFMA R30, -R113, 1.4426950216293334961, -R30 ;  /* 0x3fb8aa3b711e7823 */ /* 0x000fe2000000091e */
[----:B------:R-:W-:Y:S01]  /*71c0*/  FADD R108, R106, -12583039 ;  /* 0xcb40007f6a6c7421 */ /* 0x000fe20000000000 */
[----:B------:R-:W2:Y:S01]  /*71d0*/  MUFU.EX2 R11, R11 ;  /* 0x0000000b000b7308 */ /* 0x000ea20000000800 */
[----:B------:R-:W-:Y:S01]  /*71e0*/  FFMA R29, -R110, 1.925963033500011079e-08, R29 ;  /* 0x32a570606e1d7823 */ /* 0x000fe2000000011d */
[----:B------:R-:W-:Y:S01]  /*71f0*/  FFMA R33, -R112, 1.925963033500011079e-08, R33 ;  /* 0x32a5706070217823 */ /* 0x000fe20000000121 */
[----:B------:R-:W-:Y:S01]  /*7200*/  FADD R98, R39, -12583039 ;  /* 0xcb40007f27627421 */ /* 0x000fe20000000000 */
[----:B------:R-:W-:Y:S01]  /*7210*/  FADD R100, R104, -12583039 ;  /* 0xcb40007f68647421 */ /* 0x000fe20000000000 */
[----:B------:R-:W-:Y:S01]  /*7220*/  FFMA R30, -R113, 1.925963033500011079e-08, R30 ;  /* 0x32a57060711e7823 */ /* 0x000fe2000000011e */
[----:B------:R-:W-:-:S02]  /*7230*/  IMAD.SHL.U32 R3, R3, 0x800000, RZ ;  /* 0x0080000003037824 */ /* 0x000fc400078e00ff */
[----:B-1----:R-:W-:Y:S01]  /*7240*/  FFMA R5, R5, R6, 1 ;  /* 0x3f80000005057423 */ /* 0x002fe20000000006 */
[----:B------:R-:W-:Y:S01]  /*7250*/  FFMA R37, -R114, 1.4426950216293334961, -R37 ;  /* 0x3fb8aa3b72257823 */ /* 0x000fe20000000925 */
[----:B------:R-:W-:Y:S01]  /*7260*/  FFMA R103, -R116, 1.4426950216293334961, -R103 ;  /* 0x3fb8aa3b74677823 */ /* 0x000fe20000000967 */
[----:B------:R-:W-:Y:S01]  /*7270*/  FFMA R108, -R119, 1.4426950216293334961, -R108 ;  /* 0x3fb8aa3b776c7823 */ /* 0x000fe2000000096c */
[----:B------:R-:W-:Y:S01]  /*7280*/  FFMA R98, -R115, 1.4426950216293334961, -R98 ;  /* 0x3fb8aa3b73627823 */ /* 0x000fe20000000962 */
[----:B------:R-:W-:Y:S01]  /*7290*/  FFMA R100, -R117, 1.4426950216293334961, -R100 ;  /* 0x3fb8aa3b75647823 */ /* 0x000fe20000000964 */
[----:B---3--:R-:W-:Y:S01]  /*72a0*/  FFMA R110, R3, R8, 1 ;  /* 0x3f800000036e7423 */ /* 0x008fe20000000008 */
[----:B------:R-:W1:Y:S01]  /*72b0*/  MUFU.EX2 R29, R29 ;  /* 0x0000001d001d7308 */ /* 0x000e620000000800 */
[----:B------:R-:W-:Y:S01]  /*72c0*/  FFMA R37, -R114, 1.925963033500011079e-08, R37 ;  /* 0x32a5706072257823 */ /* 0x000fe20000000125 */
[----:B------:R-:W-:Y:S01]  /*72d0*/  FFMA R103, -R116, 1.925963033500011079e-08, R103 ;  /* 0x32a5706074677823 */ /* 0x000fe20000000167 */
[----:B------:R-:W-:Y:S01]  /*72e0*/  FFMA R107, -R118, 1.925963033500011079e-08, R107 ;  /* 0x32a57060766b7823 */ /* 0x000fe2000000016b */
[----:B------:R-:W-:Y:S01]  /*72f0*/  FFMA R108, -R119, 1.925963033500011079e-08, R108 ;  /* 0x32a57060776c7823 */ /* 0x000fe2000000016c */
[----:B------:R-:W-:Y:S01]  /*7300*/  IADD3 R3, R5, 0x1800000, RZ ;  /* 0x0180000005037810 */ /* 0x000fe20007ffe0ff */
[----:B------:R-:W-:Y:S01]  /*7310*/  FFMA R98, -R115, 1.925963033500011079e-08, R98 ;  /* 0x32a5706073627823 */ /* 0x000fe20000000162 */
[----:B------:R-:W-:Y:S01]  /*7320*/  FFMA R117, -R117, 1.925963033500011079e-08, R100 ;  /* 0x32a5706075757823 */ /* 0x000fe20000000164 */
[----:B------:R-:W3:Y:S01]  /*7330*/  MUFU.EX2 R33, R33 ;  /* 0x0000002100217308 */ /* 0x000ee20000000800 */
[----:B------:R-:W-:Y:S01]  /*7340*/  LOP3.LUT R3, R3, 0x7f800000, RZ, 0xc0, !PT ;  /* 0x7f80000003037812 */ /* 0x000fe200078ec0ff */
[----:B------:R-:W-:Y:S01]  /*7350*/  IMAD.SHL.U32 R100, R28, 0x800000, RZ ;  /* 0x008000001c647824 */ /* 0x000fe200078e00ff */
[----:B------:R-:W-:Y:S01]  /*7360*/  SHF.L.U32 R26, R26, 0x17, RZ ;  /* 0x000000171a1a7819 */ /* 0x000fe200000006ff */
[----:B------:R-:W-:Y:S01]  /*7370*/  BSSY B1, `(.L_x_172) ;  /* 0x000002f000017945 */ /* 0x000fe20003800000 */
[----:B------:R-:W-:Y:S01]  /*7380*/  ISETP.GT.U32.AND P2, PT, R3, 0x1ffffff, PT ;  /* 0x01ffffff0300780c */ /* 0x000fe20003f44070 */
[----:B------:R-:W-:Y:S01]  /*7390*/  FFMA R100, R100, R27, 1 ;  /* 0x3f80000064647423 */ /* 0x000fe2000000001b */
[----:B------:R-:W-:Y:S01]  /*73a0*/  SHF.L.U32 R32, R32, 0x17, RZ ;  /* 0x0000001720207819 */ /* 0x000fe200000006ff */
[----:B------:R-:W4:Y:S01]  /*73b0*/  MUFU.EX2 R30, R30 ;  /* 0x0000001e001e7308 */ /* 0x000f220000000800 */
[----:B--2---:R-:W-:Y:S01]  /*73c0*/  FFMA R111, R26, R11, 1 ;  /* 0x3f8000001a6f7423 */ /* 0x004fe2000000000b */
[----:B------:R-:W-:Y:S01]  /*73d0*/  SHF.L.U32 R26, R38, 0x17, RZ ;  /* 0x00000017261a7819 */ /* 0x000fe200000006ff */
[----:B------:R-:W-:-:S02]  /*73e0*/  IMAD.SHL.U32 R27, R96, 0x800000, RZ ;  /* 0x00800000601b7824 */ /* 0x000fc400078e00ff */
[----:B-1----:R-:W-:Y:S01]  /*73f0*/  FFMA R11, R32, R29, 1 ;  /* 0x3f800000200b7423 */ /* 0x002fe2000000001d */
[----:B------:R-:W-:Y:S02]  /*7400*/  SHF.L.U32 R4, R4, 0x17, RZ ;  /* 0x0000001704047819 */ /* 0x000fe400000006ff */
[----:B------:R-:W-:Y:S01]  /*7410*/  SHF.L.U32 R7, R7, 0x17, RZ ;  /* 0x0000001707077819 */ /* 0x000fe200000006ff */
[----:B------:R-:W1:Y:S01]  /*7420*/  MUFU.EX2 R9, R9 ;  /* 0x0000000900097308 */ /* 0x000e620000000800 */
[----:B---3--:R-:W-:Y:S01]  /*7430*/  FFMA R26, R26, R33, 1 ;  /* 0x3f8000001a1a7423 */ /* 0x008fe20000000021 */
[----:B------:R-:W-:Y:S02]  /*7440*/  SHF.L.U32 R28, R35, 0x17, RZ ;  /* 0x00000017231c7819 */ /* 0x000fe400000006ff */
[----:B------:R-:W-:Y:S02]  /*7450*/  SHF.L.U32 R29, R39, 0x17, RZ ;  /* 0x00000017271d7819 */ /* 0x000fe400000006ff */
[----:B------:R-:W-:-:S02]  /*7460*/  SHF.L.U32 R32, R105, 0x17, RZ ;  /* 0x0000001769207819 */ /* 0x000fc400000006ff */
[----:B------:R-:W2:Y:S01]  /*7470*/  MUFU.EX2 R10, R10 ;  /* 0x0000000a000a7308 */ /* 0x000ea20000000800 */
[----:B----4-:R-:W-:Y:S01]  /*7480*/  FFMA R27, R27, R30, 1 ;  /* 0x3f8000001b1b7423 */ /* 0x010fe2000000001e */
[----:B------:R-:W-:Y:S01]  /*7490*/  SHF.L.U32 R33, R106, 0x17, RZ ;  /* 0x000000176a217819 */ /* 0x000fe200000006ff */
[----:B------:R-:W-:-:S05]  /*74a0*/  IMAD.SHL.U32 R30, R102, 0x800000, RZ ;  /* 0x00800000661e7824 */ /* 0x000fca00078e00ff */
[----:B------:R-:W3:Y:S01]  /*74b0*/  MUFU.EX2 R37, R37 ;  /* 0x0000002500257308 */ /* 0x000ee20000000800 */
[----:B-1----:R-:W-:-:S07]  /*74c0*/  FFMA R109, R4, R9, 1 ;  /* 0x3f800000046d7423 */ /* 0x002fce0000000009 */
[----:B------:R1:W4:Y:S01]  /*74d0*/  MUFU.EX2 R36, R98 ;  /* 0x0000006200247308 */ /* 0x0003220000000800 */
[----:B--2---:R-:W-:-:S07]  /*74e0*/  FFMA R112, R7, R10, 1 ;  /* 0x3f80000007707423 */ /* 0x004fce000000000a */
[----:B------:R-:W2:Y:S01]  /*74f0*/  MUFU.EX2 R103, R103 ;  /* 0x0000006700677308 */ /* 0x000ea20000000800 */
[----:B-1----:R-:W-:Y:S01]  /*7500*/  SHF.L.U32 R98, R34, 0x17, RZ ;  /* 0x0000001722627819 */ /* 0x002fe200000006ff */
[----:B---3--:R-:W-:-:S04]  /*7510*/  FFMA R28, R28, R37, 1 ;  /* 0x3f8000001c1c7423 */ /* 0x008fc80000000025 */
[----:B------:R-:W-:Y:S01]  /*7520*/  FFMA R98, R98, R31, 1 ;  /* 0x3f80000062627423 */ /* 0x000fe2000000001f */
[----:B------:R-:W-:Y:S01]  /*7530*/  SHF.L.U32 R31, R104, 0x17, RZ ;  /* 0x00000017681f7819 */ /* 0x000fe200000006ff */
[----:B------:R-:W1:Y:S01]  /*7540*/  MUFU.EX2 R0, R117 ;  /* 0x0000007500007308 */ /* 0x000e620000000800 */
[----:B----4-:R-:W-:-:S07]  /*7550*/  FFMA R29, R29, R36, 1 ;  /* 0x3f8000001d1d7423 */ /* 0x010fce0000000024 */
        /* <DEDUP_REMOVED lines=12> */
.L_x_173:
[----:B------:R-:W1:Y:S02]  /*7620*/  MUFU.RCP R34, R5 ;  /* 0x0000000500227308 */ /* 0x000e640000001000 */
[----:B-1----:R-:W-:-:S04]  /*7630*/  FFMA R0, R5, R34, -1 ;  /* 0xbf80000005007423 */ /* 0x002fc80000000022 */
[----:B------:R-:W-:-:S04]  /*7640*/  FADD.FTZ R3, -R0, -RZ ;  /* 0x800000ff00037221 */ /* 0x000fc80000010100 */
[----:B------:R-:W-:-:S07]  /*7650*/  FFMA R34, R34, R3, R34 ;  /* 0x0000000322227223 */ /* 0x000fce0000000022 */
.L_x_174:
[----:B------:R-:W-:Y:S05]  /*7660*/  BSYNC B1 ;  /* 0x0000000000017941 */ /* 0x000fea0003800000 */
.L_x_172:
        /* <DEDUP_REMOVED lines=10> */
.L_x_176:
[----:B------:R-:W1:Y:S02]  /*7710*/  MUFU.RCP R35, R110 ;  /* 0x0000006e00237308 */ /* 0x000e640000001000 */
[----:B-1----:R-:W-:-:S04]  /*7720*/  FFMA R0, R110, R35, -1 ;  /* 0xbf8000006e007423 */ /* 0x002fc80000000023 */
[----:B------:R-:W-:-:S04]  /*7730*/  FADD.FTZ R0, -R0, -RZ ;  /* 0x800000ff00007221 */ /* 0x000fc80000010100 */
[----:B------:R-:W-:-:S07]  /*7740*/  FFMA R35, R35, R0, R35 ;  /* 0x0000000023237223 */ /* 0x000fce0000000023 */
.L_x_177:
[----:B------:R-:W-:Y:S05]  /*7750*/  BSYNC B1 ;  /* 0x0000000000017941 */ /* 0x000fea0003800000 */
.L_x_175:
        /* <DEDUP_REMOVED lines=10> */
.L_x_179:
[----:B------:R-:W1:Y:S02]  /*7800*/  MUFU.RCP R36, R109 ;  /* 0x0000006d00247308 */ /* 0x000e640000001000 */
[----:B-1----:R-:W-:-:S04]  /*7810*/  FFMA R0, R109, R36, -1 ;  /* 0xbf8000006d007423 */ /* 0x002fc80000000024 */
[----:B------:R-:W-:-:S04]  /*7820*/  FADD.FTZ R3, -R0, -RZ ;  /* 0x800000ff00037221 */ /* 0x000fc80000010100 */
[----:B------:R-:W-:-:S07]  /*7830*/  FFMA R36, R36, R3, R36 ;  /* 0x0000000324247223 */ /* 0x000fce0000000024 */
.L_x_180:
[----:B------:R-:W-:Y:S05]  /*7840*/  BSYNC B1 ;  /* 0x0000000000017941 */ /* 0x000fea0003800000 */
.L_x_178:
        /* <DEDUP_REMOVED lines=10> */
.L_x_182:
[----:B------:R-:W1:Y:S02]  /*78f0*/  MUFU.RCP R37, R112 ;  /* 0x0000007000257308 */ /* 0x000e640000001000 */
[----:B-1----:R-:W-:-:S04]  /*7900*/  FFMA R0, R112, R37, -1 ;  /* 0xbf80000070007423 */ /* 0x002fc80000000025 */
[----:B------:R-:W-:-:S04]  /*7910*/  FADD.FTZ R0, -R0, -RZ ;  /* 0x800000ff00007221 */ /* 0x000fc80000010100 */
[----:B------:R-:W-:-:S07]  /*7920*/  FFMA R37, R37, R0, R37 ;  /* 0x0000000025257223 */ /* 0x000fce0000000025 */
.L_x_183:
[----:B------:R-:W-:Y:S05]  /*7930*/  BSYNC B1 ;  /* 0x0000000000017941 */ /* 0x000fea0003800000 */
.L_x_181:
        /* <DEDUP_REMOVED lines=10> */
.L_x_185:
[----:B------:R-:W1:Y:S02]  /*79e0*/  MUFU.RCP R38, R111 ;  /* 0x0000006f00267308 */ /* 0x000e640000001000 */
[----:B-1----:R-:W-:-:S04]  /*79f0*/  FFMA R0, R111, R38, -1 ;  /* 0xbf8000006f007423 */ /* 0x002fc80000000026 */
[----:B------:R-:W-:-:S04]  /*7a00*/  FADD.FTZ R3, -R0, -RZ ;  /* 0x800000ff00037221 */ /* 0x000fc80000010100 */
[----:B------:R-:W-:-:S07]  /*7a10*/  FFMA R38, R38, R3, R38 ;  /* 0x0000000326267223 */ /* 0x000fce0000000026 */
.L_x_186:
[----:B------:R-:W-:Y:S05]  /*7a20*/  BSYNC B1 ;  /* 0x0000000000017941 */ /* 0x000fea0003800000 */
.L_x_184:
        /* <DEDUP_REMOVED lines=10> */
.L_x_188:
[----:B------:R-:W1:Y:S02]  /*7ad0*/  MUFU.RCP R39, R100 ;  /* 0x0000006400277308 */ /* 0x000e640000001000 */
[----:B-1----:R-:W-:-:S04]  /*7ae0*/  FFMA R0, R100, R39, -1 ;  /* 0xbf80000064007423 */ /* 0x002fc80000000027 */
[----:B------:R-:W-:-:S04]  /*7af0*/  FADD.FTZ R0, -R0, -RZ ;  /* 0x800000ff00007221 */ /* 0x000fc80000010100 */
[----:B------:R-:W-:-:S07]  /*7b00*/  FFMA R39, R39, R0, R39 ;  /* 0x0000000027277223 */ /* 0x000fce0000000027 */
.L_x_189:
[----:B------:R-:W-:Y:S05]  /*7b10*/  BSYNC B1 ;  /* 0x0000000000017941 */ /* 0x000fea0003800000 */
.L_x_187:
        /* <DEDUP_REMOVED lines=10> */
.L_x_191:
[----:B------:R-:W1:Y:S02]  /*7bc0*/  MUFU.RCP R100, R11 ;  /* 0x0000000b00647308 */ /* 0x000e640000001000 */
[----:B-1----:R-:W-:-:S04]  /*7bd0*/  FFMA R0, R11, R100, -1 ;  /* 0xbf8000000b007423 */ /* 0x002fc80000000064 */
[----:B------:R-:W-:-:S04]  /*7be0*/  FADD.FTZ R3, -R0, -RZ ;  /* 0x800000ff00037221 */ /* 0x000fc80000010100 */
[----:B------:R-:W-:-:S07]  /*7bf0*/  FFMA R100, R100, R3, R100 ;  /* 0x0000000364647223 */ /* 0x000fce0000000064 */
.L_x_192:
[----:B------:R-:W-:Y:S05]  /*7c00*/  BSYNC B1 ;  /* 0x0000000000017941 */ /* 0x000fea0003800000 */
.L_x_190:
        /* <DEDUP_REMOVED lines=10> */
.L_x_194:
[----:B------:R-:W1:Y:S02]  /*7cb0*/  MUFU.RCP R11, R98 ;  /* 0x00000062000b7308 */ /* 0x000e640000001000 */
[----:B-1----:R-:W-:-:S04]  /*7cc0*/  FFMA R0, R98, R11, -1 ;  /* 0xbf80000062007423 */ /* 0x002fc8000000000b */
[----:B------:R-:W-:-:S04]  /*7cd0*/  FADD.FTZ R0, -R0, -RZ ;  /* 0x800000ff00007221 */ /* 0x000fc80000010100 */
[----:B------:R-:W-:-:S07]  /*7ce0*/  FFMA R11, R11, R0, R11 ;  /* 0x000000000b0b7223 */ /* 0x000fce000000000b */
.L_x_195:
[----:B------:R-:W-:Y:S05]  /*7cf0*/  BSYNC B1 ;  /* 0x0000000000017941 */ /* 0x000fea0003800000 */
.L_x_193:
        /* <DEDUP_REMOVED lines=10> */
.L_x_197:
[----:B------:R-:W1:Y:S02]  /*7da0*/  MUFU.RCP R3, R26 ;  /* 0x0000001a00037308 */ /* 0x000e640000001000 */
[----:B-1----:R-:W-:-:S04]  /*7db0*/  FFMA R0, R26, R3, -1 ;  /* 0xbf8000001a007423 */ /* 0x002fc80000000003 */
[----:B------:R-:W-:-:S04]  /*7dc0*/  FADD.FTZ R0, -R0, -RZ ;  /* 0x800000ff00007221 */ /* 0x000fc80000010100 */
[----:B------:R-:W-:-:S07]  /*7dd0*/  FFMA R98, R3, R0, R3 ;  /* 0x0000000003627223 */ /* 0x000fce0000000003 */
.L_x_198:
[----:B------:R-:W-:Y:S05]  /*7de0*/  BSYNC B1 ;  /* 0x0000000000017941 */ /* 0x000fea0003800000 */
.L_x_196:
        /* <DEDUP_REMOVED lines=10> */
.L_x_200:
[----:B------:R-:W1:Y:S02]  /*7e90*/  MUFU.RCP R0, R27 ;  /* 0x0000001b00007308 */ /* 0x000e640000001000 */
[----:B-1----:R-:W-:-:S04]  /*7ea0*/  FFMA R3, R27, R0, -1 ;  /* 0xbf8000001b037423 */ /* 0x002fc80000000000 */
[----:B------:R-:W-:-:S04]  /*7eb0*/  FADD.FTZ R3, -R3, -RZ ;  /* 0x800000ff03037221 */ /* 0x000fc80000010100 */
[----:B------:R-:W-:-:S07]  /*7ec0*/  FFMA R103, R0, R3, R0 ;  /* 0x0000000300677223 */ /* 0x000fce0000000000 */
.L_x_201:
[----:B------:R-:W-:Y:S05]  /*7ed0*/  BSYNC B1 ;  /* 0x0000000000017941 */ /* 0x000fea0003800000 */
.L_x_199:
        /* <DEDUP_REMOVED lines=10> */
.L_x_203:
[----:B------:R-:W1:Y:S02]  /*7f80*/  MUFU.RCP R3, R28 ;  /* 0x0000001c00037308 */ /* 0x000e640000001000 */
[----:B-1----:R-:W-:-:S04]  /*7f90*/  FFMA R0, R28, R3, -1 ;  /* 0xbf8000001c007423 */ /* 0x002fc80000000003 */
[----:B------:R-:W-:-:S04]  /*7fa0*/  FADD.FTZ R0, -R0, -RZ ;  /* 0x800000ff00007221 */ /* 0x000fc80000010100 */
[----:B------:R-:W-:-:S07]  /*7fb0*/  FFMA R26, R3, R0, R3 ;  /* 0x00000000031a7223 */ /* 0x000fce0000000003 */
.L_x_204:
[----:B------:R-:W-:Y:S05]  /*7fc0*/  BSYNC B1 ;  /* 0x0000000000017941 */ /* 0x000fea0003800000 */
.L_x_202:
        /* <DEDUP_REMOVED lines=10> */
.L_x_206:
[----:B------:R-:W1:Y:S02]  /*8070*/  MUFU.RCP R0, R29 ;  /* 0x0000001d00007308 */ /* 0x000e640000001000 */
[----:B-1----:R-:W-:-:S04]  /*8080*/  FFMA R3, R29, R0, -1 ;  /* 0xbf8000001d037423 */ /* 0x002fc80000000000 */
[----:B------:R-:W-:-:S04]  /*8090*/  FADD.FTZ R3, -R3, -RZ ;  /* 0x800000ff03037221 */ /* 0x000fc80000010100 */
[----:B------:R-:W-:-:S07]  /*80a0*/  FFMA R27, R0, R3, R0 ;  /* 0x00000003001b7223 */ /* 0x000fce0000000000 */
.L_x_207:
[----:B------:R-:W-:Y:S05]  /*80b0*/  BSYNC B1 ;  /* 0x0000000000017941 */ /* 0x000fea0003800000 */
.L_x_205:
        /* <DEDUP_REMOVED lines=10> */
.L_x_209:
[----:B------:R-:W1:Y:S02]  /*8160*/  MUFU.RCP R3, R30 ;  /* 0x0000001e00037308 */ /* 0x000e640000001000 */
[----:B-1----:R-:W-:-:S04]  /*8170*/  FFMA R0, R30, R3, -1 ;  /* 0xbf8000001e007423 */ /* 0x002fc80000000003 */
[----:B------:R-:W-:-:S04]  /*8180*/  FADD.FTZ R0, -R0, -RZ ;  /* 0x800000ff00007221 */ /* 0x000fc80000010100 */
[----:B------:R-:W-:-:S07]  /*8190*/  FFMA R28, R3, R0, R3 ;  /* 0x00000000031c7223 */ /* 0x000fce0000000003 */
.L_x_210:
[----:B------:R-:W-:Y:S05]  /*81a0*/  BSYNC B1 ;  /* 0x0000000000017941 */ /* 0x000fea0003800000 */
.L_x_208:
        /* <DEDUP_REMOVED lines=10> */
.L_x_212:
[----:B------:R-:W1:Y:S02]  /*8250*/  MUFU.RCP R0, R31 ;  /* 0x0000001f00007308 */ /* 0x000e640000001000 */
[----:B-1----:R-:W-:-:S04]  /*8260*/  FFMA R3, R31, R0, -1 ;  /* 0xbf8000001f037423 */ /* 0x002fc80000000000 */
[----:B------:R-:W-:-:S04]  /*8270*/  FADD.FTZ R3, -R3, -RZ ;  /* 0x800000ff03037221 */ /* 0x000fc80000010100 */
[----:B------:R-:W-:-:S07]  /*8280*/  FFMA R29, R0, R3, R0 ;  /* 0x00000003001d7223 */ /* 0x000fce0000000000 */
.L_x_213:
[----:B------:R-:W-:Y:S05]  /*8290*/  BSYNC B1 ;  /* 0x0000000000017941 */ /* 0x000fea0003800000 */
.L_x_211:
        /* <DEDUP_REMOVED lines=10> */
.L_x_215:
[----:B------:R-:W1:Y:S02]  /*8340*/  MUFU.RCP R3, R32 ;  /* 0x0000002000037308 */ /* 0x000e640000001000 */
[----:B-1----:R-:W-:-:S04]  /*8350*/  FFMA R0, R32, R3, -1 ;  /* 0xbf80000020007423 */ /* 0x002fc80000000003 */
[----:B------:R-:W-:-:S04]  /*8360*/  FADD.FTZ R0, -R0, -RZ ;  /* 0x800000ff00007221 */ /* 0x000fc80000010100 */
[----:B------:R-:W-:-:S07]  /*8370*/  FFMA R30, R3, R0, R3 ;  /* 0x00000000031e7223 */ /* 0x000fce0000000003 */
.L_x_216:
[----:B------:R-:W-:Y:S05]  /*8380*/  BSYNC B1 ;  /* 0x0000000000017941 */ /* 0x000fea0003800000 */
.L_x_214:
        /* <DEDUP_REMOVED lines=8> */
.L_x_217:
[----:B------:R-:W1:Y:S02]  /*8410*/  MUFU.RCP R0, R33 ;  /* 0x0000002100007308 */ /* 0x000e640000001000 */
[----:B-1----:R-:W-:-:S04]  /*8420*/  FFMA R3, R33, R0, -1 ;  /* 0xbf80000021037423 */ /* 0x002fc80000000000 */
[----:B------:R-:W-:-:S04]  /*8430*/  FADD.FTZ R3, -R3, -RZ ;  /* 0x800000ff03037221 */ /* 0x000fc80000010100 */
[----:B------:R-:W-:-:S07]  /*8440*/  FFMA R0, R0, R3, R0 ;  /* 0x0000000300007223 */ /* 0x000fce0000000000 */
.L_x_218:
        /* <DEDUP_REMOVED lines=30> */
.L_x_220:
[----:B------:R-:W-:Y:S05]  /*8630*/  BSYNC B0 ;  /* 0x0000000000007941 */ /* 0x000fea0003800000 */
.L_x_219:
[----:B-1----:R-:W-:Y:S01]  /*8640*/  IADD3 R0, R92, 0x4200, RZ ;  /* 0x000042005c007810 */ /* 0x002fe20007ffe0ff */
[----:B------:R-:W-:Y:S04]  /*8650*/  BAR.SYNC.DEFER_BLOCKING 0x1, 0x100 ;  /* 0x0044000000007b1d */ /* 0x000fe80000010000 */
[----:B------:R-:W-:Y:S02]  /*8660*/  IMAD R11, R157, 0x2, R0 ;  /* 0x000000029d0b7824 */ /* 0x000fe400078e0200 */
[----:B------:R-:W-:Y:S04]  /*8670*/  BSSY B0, `(.L_x_221) ;  /* 0x0000009000007945 */ /* 0x000fe80003800000 */
[----:B------:R-:W-:Y:S05]  /*8680*/  @P0 BRA `(.L_x_222) ;  /* 0x00000000001c0947 */ /* 0x000fea0003800000 */
[----:B------:R-:W-:-:S13]  /*8690*/  ISETP.NE.AND P2, PT, R160, 0x3, PT ;  /* 0x00000003a000780c */ /* 0x000fda0003f45270 */
[----:B------:R-:W-:Y:S05]  /*86a0*/  @!P2 BRA `(.L_x_223) ;  /* 0x000000000004a947 */ /* 0x000fea0003800000 */
[----:B------:R-:W-:Y:S01]  /*86b0*/  BPT.TRAP 0x1 ;  /* 0x000000040000795c */ /* 0x000fe20000300000 */
.L_x_223:
[----:B------:R-:W-:-:S04]  /*86c0*/  ULEA UR4, UR36, UR52, 0x3 ;  /* 0x0000003424047291 */ /* 0x000fc8000f8e183f */
[----:B------:R-:W-:-:S04]  /*86d0*/  UIADD3 UR4, UR4, 0x60, URZ ;  /* 0x0000006004047890 */ /* 0x000fc8000fffe03f */
[----:B------:R-:W-:-:S09]  /*86e0*/  UPRMT UR4, UR51, 0x654, UR4 ;  /* 0x0000065433047896 */ /* 0x000fd20008000004 */
[----:B------:R-:W-:Y:S03]  /*86f0*/  SYNCS.ARRIVE.TRANS64.RED.A1T0 RZ, [UR4], RZ ;  /* 0x000000ffffff79a7 */ /* 0x000fe60008100404 */
.L_x_222:
[----:B------:R-:W-:Y:S05]  /*8700*/  BSYNC B0 ;  /* 0x0000000000007941 */ /* 0x000fea0003800000 */
.L_x_221:
[----:B------:R-:W-:Y:S01]  /*8710*/  UIADD3 UR4, UR36, 0x1, URZ ;  /* 0x0000000124047890 */ /* 0x000fe2000fffe03f */
[----:B------:R-:W-:Y:S03]  /*8720*/  BSSY B0, `(.L_x_224) ;  /* 0x0000038000007945 */ /* 0x000fe60003800000 */
[----:B------:R-:W-:-:S04]  /*8730*/  UISETP.NE.AND UP0, UPT, UR4, 0x4, UPT ;  /* 0x000000040400788c */ /* 0x000fc8000bf05270 */
[----:B------:R-:W-:Y:S01]  /*8740*/  USEL UR5, UR4, URZ, UP0 ;  /* 0x0000003f04057287 */ /* 0x000fe20008000000 */
[----:B------:R-:W-:Y:S11]  /*8750*/  @P0 BRA `(.L_x_225) ;  /* 0x0000000000d00947 */ /* 0x000ff60003800000 */
[----:B------:R-:W-:-:S13]  /*8760*/  ISETP.NE.AND P2, PT, R160, 0x3, PT ;  /* 0x00000003a000780c */ /* 0x000fda0003f45270 */
[----:B------:R-:W-:Y:S05]  /*8770*/  @!P2 BRA `(.L_x_226) ;  /* 0x000000000004a947 */ /* 0x000fea0003800000 */
[----:B------:R-:W-:Y:S01]  /*8780*/  BPT.TRAP 0x1 ;  /* 0x000000040000795c */ /* 0x000fe20000300000 */
.L_x_226:
[C---:B------:R-:W-:Y:S01]  /*8790*/  LEA R3, R12.reuse, UR52, 0x3 ;  /* 0x000000340c037c11 */ /* 0x040fe2000f8e18ff */
[----:B------:R-:W-:Y:S01]  /*87a0*/  BSSY B1, `(.L_x_227) ;  /* 0x0000007000017945 */ /* 0x000fe20003800000 */
[----:B------:R-:W-:Y:S02]  /*87b0*/  SHF.L.U32 R0, R25, 0x1f, RZ ;  /* 0x0000001f19007819 */ /* 0x000fe400000006ff */
[----:B------:R-:W-:Y:S02]  /*87c0*/  IADD3 R9, R12, 0x1, RZ ;  /* 0x000000010c097810 */ /* 0x000fe40007ffe0ff */
[----:B------:R-:W1:Y:S02]  /*87d0*/  SYNCS.PHASECHK.TRANS64.TRYWAIT P2, [R3+URZ+0x40], R0 ;  /* 0x00004000030075a7 */ /* 0x000e64000804017f */
[----:B------:R-:W-:-:S04]  /*87e0*/  ISETP.NE.AND P3, PT, R9, 0x4, PT ;  /* 0x000000040900780c */ /* 0x000fc80003f65270 */
[----:B------:R-:W-:Y:S01]  /*87f0*/  SEL R98, RZ, 0x1, P3 ;  /* 0x00000001ff627807 */ /* 0x000fe20001800000 */
[----:B-1----:R-:W-:Y:S08]  /*8800*/  @!P2 BRA `(.L_x_228) ;  /* 0x000000cc00b8a947 */ /* 0x002ff00003800000 */
.L_x_616:
[----:B------:R-:W-:Y:S05]  /*8810*/  BSYNC B1 ;  /* 0x0000000000017941 */ /* 0x000fea0003800000 */
.L_x_227:
[----:B------:R-:W-:Y:S05]  /*8820*/  @P1 BRA `(.L_x_229) ;  /* 0x0000000000941947 */ /* 0x000fea0003800000 */
[----:B------:R-:W-:Y:S01]  /*8830*/  LEA R32, R12, R101, 0xd ;  /* 0x000000650c207211 */ /* 0x000fe200078e68ff */
[----:B------:R-:W-:Y:S05]  /*8840*/  WARPSYNC.ALL ;  /* 0x0000000000007948 */ /* 0x000fea0003800000 */
[----:B------:R-:W-:Y:S01]  /*8850*/  LEA R5, R157, R32, 0x1 ;  /* 0x000000209d057211 */ /* 0x000fe200078e08ff */
[----:B------:R-:W1:Y:S05]  /*8860*/  LDSM.16.M88.4 R12, [R32] ;  /* 0x00000000200c783b */ /* 0x000e6a0000000200 */
[----:B------:R-:W2:Y:S01]  /*8870*/  LDSM.16.M88.4 R4, [R5] ;  /* 0x000000000504783b */ /* 0x000ea20000000200 */
[----:B-1----:R-:W-:Y:S01]  /*8880*/  IMAD.U32 R0, R12, 0x10000, RZ ;  /* 0x000100000c007824 */ /* 0x002fe200078e00ff */
[----:B------:R-:W-:-:S02]  /*8890*/  SHF.L.U32 R20, R14, 0x10, RZ ;  /* 0x000000100e147819 */ /* 0x000fc400000006ff */
[----:B------:R-:W-:Y:S01]  /*88a0*/  LOP3.LUT R12, R12, 0xffff0000, RZ, 0xc0, !PT ;  /* 0xffff00000c0c7812 */ /* 0x000fe200078ec0ff */
[----:B--2---:R-:W-:Y:S01]  /*88b0*/  IMAD.U32 R32, R4, 0x10000, RZ ;  /* 0x0001000004207824 */ /* 0x004fe200078e00ff */
[----:B------:R-:W-:Y:S01]  /*88c0*/  SHF.L.U32 R38, R6, 0x10, RZ ;  /* 0x0000001006267819 */ /* 0x000fe200000006ff */
[----:B------:R-:W-:Y:S01]  /*88d0*/  FMUL R23, R155, R20 ;  /* 0x000000149b177220 */ /* 0x000fe20000400000 */
[----:B------:R-:W-:Y:S01]  /*88e0*/  SHF.L.U32 R90, R7, 0x10, RZ ;  /* 0x00000010075a7819 */ /* 0x000fe200000006ff */
        /* <DEDUP_REMOVED lines=24> */
[----:B------:R-:W-:-:S07]  /*8a70*/  FMUL R90, R155, R96 ;  /* 0x000000609b5a7220 */ /* 0x000fce0000400000 */
.L_x_229:
[----:B------:R-:W-:Y:S02]  /*8a80*/  LOP3.LUT R25, R25, R98, RZ, 0x3c, !PT ;  /* 0x0000006219197212 */ /* 0x000fe400078e3cff */
[----:B------:R-:W-:-:S07]  /*8a90*/  SEL R12, R9, RZ, P3 ;  /* 0x000000ff090c7207 */ /* 0x000fce0001800000 */
.L_x_225:
[----:B------:R-:W-:Y:S05]  /*8aa0*/  BSYNC B0 ;  /* 0x0000000000007941 */ /* 0x000fea0003800000 */
.L_x_224:
[----:B------:R-:W-:Y:S02]  /*8ab0*/  IMAD.MOV.U32 R96, RZ, RZ, 0x3bbb989d ;  /* 0x3bbb989dff607424 */ /* 0x000fe400078e00ff */
        /* <DEDUP_REMOVED lines=9> */
[C---:B------:R-:W-:Y:S01]  /*8b50*/  FFMA R40, R156.reuse, R40, R13 ;  /* 0x000000289c287223 */ /* 0x040fe2000000000d */
[-C--:B------:R-:W-:Y:S01]  /*8b60*/  FFMA.RM R7, R5, R103.reuse, 12582913 ;  /* 0x4b40000105077423 */ /* 0x080fe20000004067 */
[----:B------:R-:W-:Y:S01]  /*8b70*/  FFMA R44, R156, R44, R23 ;  /* 0x0000002c9c2c7223 */ /* 0x000fe20000000017 */
[----:B------:R-:W-:Y:S01]  /*8b80*/  FADD R6, R4, -12583039 ;  /* 0xcb40007f04067421 */ /* 0x000fe20000000000 */
[----:B------:R-:W-:Y:S01]  /*8b90*/  FFMA.RM R10, R8, R103, 12582913 ;  /* 0x4b400001080a7423 */ /* 0x000fe20000004067 */
[----:B------:R-:W-:Y:S01]  /*8ba0*/  FADD R5, R7, -12583039 ;  /* 0xcb40007f07057421 */ /* 0x000fe20000000000 */
[-C--:B------:R-:W-:Y:S01]  /*8bb0*/  FFMA.SAT R29, -R45, R96.reuse, 0.5 ;  /* 0x3f0000002d1d7423 */ /* 0x080fe20000002160 */
[C---:B------:R-:W-:Y:S01]  /*8bc0*/  FFMA R6, -R41.reuse, 1.4426950216293334961, -R6 ;  /* 0x3fb8aa3b29067823 */ /* 0x040fe20000000906 */
[-C--:B-1----:R-:W-:Y:S01]  /*8bd0*/  FFMA.SAT R0, -R40, R96.reuse, 0.5 ;  /* 0x3f00000028007423 */ /* 0x082fe20000002160 */
[----:B------:R-:W-:Y:S01]  /*8be0*/  FFMA R9, -R42, 1.4426950216293334961, -R5 ;  /* 0x3fb8aa3b2a097823 */ /* 0x000fe20000000905 */
[----:B------:R-:W-:Y:S01]  /*8bf0*/  FFMA.SAT R26, -R44, R96, 0.5 ;  /* 0x3f0000002c1a7423 */ /* 0x000fe20000002160 */
[----:B------:R-:W-:Y:S01]  /*8c00*/  FFMA R6, -R41, 1.925963033500011079e-08, R6 ;  /* 0x32a5706029067823 */ /* 0x000fe20000000106 */
[----:B------:R-:W-:Y:S01]  /*8c10*/  FADD R8, R10, -12583039 ;  /* 0xcb40007f0a087421 */ /* 0x000fe20000000000 */
[----:B------:R-:W-:Y:S01]  /*8c20*/  FFMA R46, R156, R46, R91 ;  /* 0x0000002e9c2e7223 */ /* 0x000fe2000000005b */
[----:B------:R-:W-:Y:S01]  /*8c30*/  FFMA R9, -R42, 1.925963033500011079e-08, R9 ;  /* 0x32a570602a097823 */ /* 0x000fe20000000109 */
[----:B------:R1:W2:Y:S01]  /*8c40*/  MUFU.EX2 R5, R6 ;  /* 0x0000000600057308 */ /* 0x0002a20000000800 */
[----:B------:R-:W-:Y:S01]  /*8c50*/  FFMA R47, R156, R47, R159 ;  /* 0x0000002f9c2f7223 */ /* 0x000fe2000000009f */
[-C--:B------:R-:W-:Y:S01]  /*8c60*/  FFMA.RM R0, R0, R103.reuse, 12582913 ;  /* 0x4b40000100007423 */ /* 0x080fe20000004067 */
[-C--:B------:R-:W-:Y:S01]  /*8c70*/  FFMA.RM R28, R26, R103.reuse, 12582913 ;  /* 0x4b4000011a1c7423 */ /* 0x080fe20000004067 */
[-C--:B------:R-:W-:Y:S01]  /*8c80*/  FFMA.SAT R31, -R46, R96.reuse, 0.5 ;  /* 0x3f0000002e1f7423 */ /* 0x080fe20000002160 */
[----:B------:R-:W-:Y:S01]  /*8c90*/  FFMA R26, -R43, 1.4426950216293334961, -R8 ;  /* 0x3fb8aa3b2b1a7823 */ /* 0x000fe20000000908 */
[----:B------:R-:W-:Y:S01]  /*8ca0*/  FADD R3, R0, -12583039 ;  /* 0xcb40007f00037421 */ /* 0x000fe20000000000 */
[----:B------:R-:W-:Y:S01]  /*8cb0*/  FADD R27, R28, -12583039 ;  /* 0xcb40007f1c1b7421 */ /* 0x000fe20000000000 */
[----:B------:R3:W-:Y:S01]  /*8cc0*/  MUFU.EX2 R8, R9 ;  /* 0x0000000900087308 */ /* 0x0007e20000000800 */
[-C--:B-1----:R-:W-:Y:S01]  /*8cd0*/  FFMA.RM R6, R29, R103.reuse, 12582913 ;  /* 0x4b4000011d067423 */ /* 0x082fe20000004067 */
[----:B------:R-:W-:Y:S01]  /*8ce0*/  FFMA.RM R31, R31, R103, 12582913 ;  /* 0x4b4000011f1f7423 */ /* 0x000fe20000004067 */
[----:B------:R-:W-:Y:S01]  /*8cf0*/  FFMA R26, -R43, 1.925963033500011079e-08, R26 ;  /* 0x32a570602b1a7823 */ /* 0x000fe2000000011a */
[----:B------:R-:W-:Y:S01]  /*8d00*/  FFMA R3, -R40, 1.4426950216293334961, -R3 ;  /* 0x3fb8aa3b28037823 */ /* 0x000fe20000000903 */
[----:B------:R-:W-:Y:S01]  /*8d10*/  FADD R30, R6, -12583039 ;  /* 0xcb40007f061e7421 */ /* 0x000fe20000000000 */
[----:B------:R-:W-:Y:S01]  /*8d20*/  FFMA R49, R156, R49, R95 ;  /* 0x000000319c317223 */ /* 0x000fe2000000005f */
[----:B------:R-:W-:Y:S01]  /*8d30*/  FFMA R29, -R44, 1.4426950216293334961, -R27 ;  /* 0x3fb8aa3b2c1d7823 */ /* 0x000fe2000000091b */
[C---:B------:R-:W-:Y:S01]  /*8d40*/  FFMA R51, R156.reuse, R51, R20 ;  /* 0x000000339c337223 */ /* 0x040fe20000000014 */
[----:B---3--:R-:W-:Y:S01]  /*8d50*/  FFMA.SAT R9, -R47, R96, 0.5 ;  /* 0x3f0000002f097423 */ /* 0x008fe20000002160 */
[----:B------:R-:W-:Y:S01]  /*8d60*/  FFMA R30, -R45, 1.4426950216293334961, -R30 ;  /* 0x3fb8aa3b2d1e7823 */ /* 0x000fe2000000091e */
[----:B------:R1:W-:Y:S01]  /*8d70*/  MUFU.EX2 R27, R26 ;  /* 0x0000001a001b7308 */ /* 0x0003e20000000800 */
[----:B------:R-:W-:Y:S01]  /*8d80*/  FFMA R50, R156, R50, R93 ;  /* 0x000000329c327223 */ /* 0x000fe2000000005d */
[-C--:B------:R-:W-:Y:S01]  /*8d90*/  FFMA.RM R32, R9, R103.reuse, 12582913 ;  /* 0x4b40000109207423 */ /* 0x080fe20000004067 */
[----:B------:R-:W-:Y:S01]  /*8da0*/  FADD R9, R31, -12583039 ;  /* 0xcb40007f1f097421 */ /* 0x000fe20000000000 */
[----:B------:R-:W-:Y:S01]  /*8db0*/  FFMA R30, -R45, 1.925963033500011079e-08, R30 ;  /* 0x32a570602d1e7823 */ /* 0x000fe2000000011e */
[----:B------:R-:W-:Y:S01]  /*8dc0*/  FFMA R3, -R40, 1.925963033500011079e-08, R3 ;  /* 0x32a5706028037823 */ /* 0x000fe20000000103 */
[----:B------:R-:W-:Y:S01]  /*8dd0*/  FFMA R48, R156, R48, R161 ;  /* 0x000000309c307223 */ /* 0x000fe200000000a1 */
[----:B------:R-:W-:Y:S01]  /*8de0*/  FFMA R33, -R46, 1.4426950216293334961, -R9 ;  /* 0x3fb8aa3b2e217823 */ /* 0x000fe20000000909 */
[-C--:B------:R-:W-:Y:S01]  /*8df0*/  FFMA.SAT R36, -R49, R96.reuse, 0.5 ;  /* 0x3f00000031247423 */ /* 0x080fe20000002160 */
[----:B-1----:R-:W-:Y:S01]  /*8e00*/  FADD R26, R32, -12583039 ;  /* 0xcb40007f201a7421 */ /* 0x002fe20000000000 */
[----:B------:R1:W-:Y:S01]  /*8e10*/  MUFU.EX2 R9, R30 ;  /* 0x0000001e00097308 */ /* 0x0003e20000000800 */
[----:B------:R-:W-:Y:S01]  /*8e20*/  FFMA.SAT R38, -R51, R96, 0.5 ;  /* 0x3f00000033267423 */ /* 0x000fe20000002160 */
[----:B------:R-:W-:Y:S01]  /*8e30*/  FFMA R52, R156, R52, R97 ;  /* 0x000000349c347223 */ /* 0x000fe20000000061 */
[C---:B------:R-:W-:Y:S01]  /*8e40*/  FFMA R26, -R47.reuse, 1.4426950216293334961, -R26 ;  /* 0x3fb8aa3b2f1a7823 */ /* 0x040fe2000000091a */
[-C--:B------:R-:W-:Y:S01]  /*8e50*/  FFMA.SAT R34, -R48, R96.reuse, 0.5 ;  /* 0x3f00000030227423 */ /* 0x080fe20000002160 */
[-C--:B------:R-:W-:Y:S01]  /*8e60*/  FFMA.RM R36, R36, R103.reuse, 12582913 ;  /* 0x4b40000124247423 */ /* 0x080fe20000004067 */
[----:B------:R-:W-:Y:S01]  /*8e70*/  FFMA R33, -R46, 1.925963033500011079e-08, R33 ;  /* 0x32a570602e217823 */ /* 0x000fe20000000121 */
[-C--:B------:R-:W-:Y:S01]  /*8e80*/  FFMA.RM R38, R38, R103.reuse, 12582913 ;  /* 0x4b40000126267423 */ /* 0x080fe20000004067 */
[----:B------:R-:W3:Y:S01]  /*8e90*/  MUFU.EX2 R3, R3 ;  /* 0x0000000300037308 */ /* 0x000ee20000000800 */
[-C--:B-1----:R-:W-:Y:S01]  /*8ea0*/  FFMA.SAT R30, -R50, R96.reuse, 0.5 ;  /* 0x3f000000321e7423 */ /* 0x082fe20000002160 */
[----:B------:R-:W-:Y:S01]  /*8eb0*/  FFMA.SAT R39, -R52, R96, 0.5 ;  /* 0x3f00000034277423 */ /* 0x000fe20000002160 */
[----:B------:R-:W-:Y:S01]  /*8ec0*/  FFMA R54, R156, R54, R99 ;  /* 0x000000369c367223 */ /* 0x000fe20000000063 */
[----:B------:R-:W-:Y:S01]  /*8ed0*/  FFMA R47, -R47, 1.925963033500011079e-08, R26 ;  /* 0x32a570602f2f7823 */ /* 0x000fe2000000011a */
[-C--:B------:R-:W-:Y:S01]  /*8ee0*/  FFMA.RM R37, R30, R103.reuse, 12582913 ;  /* 0x4b4000011e257423 */ /* 0x080fe20000004067 */
[----:B------:R-:W-:Y:S01]  /*8ef0*/  FFMA.RM R34, R34, R103, 12582913 ;  /* 0x4b40000122227423 */ /* 0x000fe20000004067 */
[----:B------:R-:W-:Y:S01]  /*8f00*/  FADD R30, R36, -12583039 ;  /* 0xcb40007f241e7421 */ /* 0x000fe20000000000 */
[----:B------:R1:W-:Y:S01]  /*8f10*/  MUFU.EX2 R26, R33 ;  /* 0x00000021001a7308 */ /* 0x0003e20000000800 */
[----:B------:R-:W-:Y:S01]  /*8f20*/  FADD R40, R38, -12583039 ;  /* 0xcb40007f26287421 */ /* 0x000fe20000000000 */
[C---:B------:R-:W-:Y:S01]  /*8f30*/  FFMA R53, R156.reuse, R53, R88 ;  /* 0x000000359c357223 */ /* 0x040fe20000000058 */
[----:B------:R-:W-:Y:S01]  /*8f40*/  FFMA R55, R156, R55, R90 ;  /* 0x000000379c377223 */ /* 0x000fe2000000005a */
[-C--:B------:R-:W-:Y:S01]  /*8f50*/  FFMA.RM R41, R39, R103.reuse, 12582913 ;  /* 0x4b40000127297423 */ /* 0x080fe20000004067 */
[-C--:B------:R-:W-:Y:S01]  /*8f60*/  FFMA.SAT R43, -R54, R96.reuse, 0.5 ;  /* 0x3f000000362b7423 */ /* 0x080fe20000002160 */
[----:B------:R-:W-:Y:S01]  /*8f70*/  FADD R35, R34, -12583039 ;  /* 0xcb40007f22237421 */ /* 0x000fe20000000000 */
[----:B------:R-:W-:Y:S01]  /*8f80*/  FFMA R30, -R49, 1.4426950216293334961, -R30 ;  /* 0x3fb8aa3b311e7823 */ /* 0x000fe2000000091e */
[----:B------:R-:W-:Y:S01]  /*8f90*/  FFMA R40, -R51, 1.4426950216293334961, -R40 ;  /* 0x3fb8aa3b33287823 */ /* 0x000fe20000000928 */
[----:B-1----:R-:W-:Y:S01]  /*8fa0*/  FADD R33, R37, -12583039 ;  /* 0xcb40007f25217421 */ /* 0x002fe20000000000 */
[-C--:B------:R-:W-:Y:S01]  /*8fb0*/  FFMA.SAT R42, -R53, R96.reuse, 0.5 ;  /* 0x3f000000352a7423 */ /* 0x080fe20000002160 */
[----:B------:R-:W-:Y:S01]  /*8fc0*/  FFMA.SAT R45, -R55, R96, 0.5 ;  /* 0x3f000000372d7423 */ /* 0x000fe20000002160 */
[----:B------:R-:W-:Y:S01]  /*8fd0*/  FFMA R29, -R44, 1.925963033500011079e-08, R29 ;  /* 0x32a570602c1d7823 */ /* 0x000fe2000000011d */
[----:B------:R-:W-:Y:S01]  /*8fe0*/  FFMA R33, -R50, 1.4426950216293334961, -R33 ;  /* 0x3fb8aa3b32217823 */ /* 0x000fe20000000921 */
[----:B------:R-:W-:Y:S01]  /*8ff0*/  FADD R39, R41, -12583039 ;  /* 0xcb40007f29277421 */ /* 0x000fe20000000000 */
[-C--:B------:R-:W-:Y:S01]  /*9000*/  FFMA.RM R44, R43, R103.reuse, 12582913 ;  /* 0x4b4000012b2c7423 */ /* 0x080fe20000004067 */
[----:B------:R-:W-:Y:S01]  /*9010*/  FFMA R35, -R48, 1.4426950216293334961, -R35 ;  /* 0x3fb8aa3b30237823 */ /* 0x000fe20000000923 */
[----:B------:R-:W-:Y:S01]  /*9020*/  FFMA R30, -R49, 1.925963033500011079e-08, R30 ;  /* 0x32a57060311e7823 */ /* 0x000fe2000000011e */
[----:B------:R-:W-:Y:S01]  /*9030*/  FFMA R40, -R51, 1.925963033500011079e-08, R40 ;  /* 0x32a5706033287823 */ /* 0x000fe20000000128 */
[-C--:B------:R-:W-:Y:S01]  /*9040*/  FFMA.RM R42, R42, R103.reuse, 12582913 ;  /* 0x4b4000012a2a7423 */ /* 0x080fe20000004067 */
[----:B------:R-:W-:Y:S01]  /*9050*/  FFMA.RM R46, R45, R103, 12582913 ;  /* 0x4b4000012d2e7423 */ /* 0x000fe20000004067 */
[----:B------:R-:W-:Y:S01]  /*9060*/  SHF.L.U32 R0, R0, 0x17, RZ ;  /* 0x0000001700007819 */ /* 0x000fe200000006ff */
[----:B------:R-:W-:Y:S01]  /*9070*/  FFMA R50, -R50, 1.925963033500011079e-08, R33 ;  /* 0x32a5706032327823 */ /* 0x000fe20000000121 */
[----:B------:R-:W-:Y:S01]  /*9080*/  FADD R45, R44, -12583039 ;  /* 0xcb40007f2c2d7421 */ /* 0x000fe20000000000 */
[----:B------:R-:W-:Y:S01]  /*9090*/  FFMA R35, -R48, 1.925963033500011079e-08, R35 ;  /* 0x32a5706030237823 */ /* 0x000fe20000000123 */
[----:B------:R1:W4:Y:S01]  /*90a0*/  MUFU.EX2 R33, R30 ;  /* 0x0000001e00217308 */ /* 0x0003220000000800 */
[----:B------:R-:W-:Y:S01]  /*90b0*/  FFMA R43, -R52, 1.4426950216293334961, -R39 ;  /* 0x3fb8aa3b342b7823 */ /* 0x000fe20000000927 */
[----:B------:R-:W-:Y:S01]  /*90c0*/  SHF.L.U32 R4, R4, 0x17, RZ ;  /* 0x0000001704047819 */ /* 0x000fe200000006ff */
[----:B------:R-:W-:Y:S01]  /*90d0*/  FADD R48, R46, -12583039 ;  /* 0xcb40007f2e307421 */ /* 0x000fe20000000000 */
[----:B------:R-:W-:Y:S01]  /*90e0*/  FFMA R45, -R54, 1.4426950216293334961, -R45 ;  /* 0x3fb8aa3b362d7823 */ /* 0x000fe2000000092d */
[----:B------:R-:W-:Y:S01]  /*90f0*/  FFMA R43, -R52, 1.925963033500011079e-08, R43 ;  /* 0x32a57060342b7823 */ /* 0x000fe2000000012b */
[----:B------:R-:W-:Y:S01]  /*9100*/  SHF.L.U32 R28, R28, 0x17, RZ ;  /* 0x000000171c1c7819 */ /* 0x000fe200000006ff */
[C---:B------:R-:W-:Y:S01]  /*9110*/  FFMA R48, -R55.reuse, 1.4426950216293334961, -R48 ;  /* 0x3fb8aa3b37307823 */ /* 0x040fe20000000930 */
[----:B------:R3:W-:Y:S01]  /*9120*/  MUFU.EX2 R39, R40 ;  /* 0x0000002800277308 */ /* 0x0007e20000000800 */
[----:B-1----:R-:W-:Y:S01]  /*9130*/  FADD R30, R42, -12583039 ;  /* 0xcb40007f2a1e7421 */ /* 0x002fe20000000000 */
[----:B--2---:R-:W-:Y:S01]  /*9140*/  FFMA R49, R4, R5, 1 ;  /* 0x3f80000004317423 */ /* 0x004fe20000000005 */
[----:B------:R-:W-:Y:S01]  /*9150*/  FFMA R45, -R54, 1.925963033500011079e-08, R45 ;  /* 0x32a57060362d7823 */ /* 0x000fe2000000012d */
[----:B------:R-:W-:Y:S01]  /*9160*/  FFMA R48, -R55, 1.925963033500011079e-08, R48 ;  /* 0x32a5706037307823 */ /* 0x000fe20000000130 */
[----:B------:R-:W-:Y:S01]  /*9170*/  FFMA R30, -R53, 1.4426950216293334961, -R30 ;  /* 0x3fb8aa3b351e7823 */ /* 0x000fe2000000091e */
[----:B------:R-:W-:Y:S01]  /*9180*/  IMAD.SHL.U32 R31, R31, 0x800000, RZ ;  /* 0x008000001f1f7824 */ /* 0x000fe200078e00ff */
[----:B------:R-:W-:Y:S01]  /*9190*/  SHF.L.U32 R32, R32, 0x17, RZ ;  /* 0x0000001720207819 */ /* 0x000fe200000006ff */
[----:B------:R-:W1:Y:S01]  /*91a0*/  MUFU.EX2 R29, R29 ;  /* 0x0000001d001d7308 */ /* 0x000e620000000800 */
[----:B---3--:R-:W-:Y:S01]  /*91b0*/  FFMA R40, R0, R3, 1 ;  /* 0x3f80000000287423 */ /* 0x008fe20000000003 */
[----:B------:R-:W-:Y:S01]  /*91c0*/  FFMA R53, -R53, 1.925963033500011079e-08, R30 ;  /* 0x32a5706035357823 */ /* 0x000fe2000000011e */
[----:B------:R-:W-:Y:S01]  /*91d0*/  SHF.L.U32 R36, R36, 0x17, RZ ;  /* 0x0000001724247819 */ /* 0x000fe200000006ff */
[----:B------:R-:W-:Y:S01]  /*91e0*/  IMAD.SHL.U32 R7, R7, 0x800000, RZ ;  /* 0x0080000007077824 */ /* 0x000fe200078e00ff */
[----:B------:R-:W-:Y:S01]  /*91f0*/  SHF.L.U32 R10, R10, 0x17, RZ ;  /* 0x000000170a0a7819 */ /* 0x000fe200000006ff */
[----:B------:R-:W-:Y:S01]  /*9200*/  VIADD R4, R40, 0x1800000 ;  /* 0x0180000028047836 */ /* 0x000fe20000000000 */
[----:B------:R-:W-:Y:S01]  /*9210*/  SHF.L.U32 R6, R6, 0x17, RZ ;  /* 0x0000001706067819 */ /* 0x000fe200000006ff */
[----:B------:R-:W2:Y:S01]  /*9220*/  MUFU.EX2 R47, R47 ;  /* 0x0000002f002f7308 */ /* 0x000ea20000000800 */
[----:B------:R-:W-:Y:S01]  /*9230*/  SHF.L.U32 R34, R34, 0x17, RZ ;  /* 0x0000001722227819 */ /* 0x000fe200000006ff */
[----:B------:R-:W-:Y:S01]  /*9240*/  BSSY B1, `(.L_x_230) ;  /* 0x0000027000017945 */ /* 0x000fe20003800000 */
[----:B------:R-:W-:Y:S01]  /*9250*/  LOP3.LUT R4, R4, 0x7f800000, RZ, 0xc0, !PT ;  /* 0x7f80000004047812 */ /* 0x000fe200078ec0ff */
[----:B----4-:R-:W-:Y:S01]  /*9260*/  FFMA R100, R36, R33, 1 ;  /* 0x3f80000024647423 */ /* 0x010fe20000000021 */
[----:B------:R-:W-:Y:S01]  /*9270*/  SHF.L.U32 R37, R37, 0x17, RZ ;  /* 0x0000001725257819 */ /* 0x000fe200000006ff */
[----:B------:R-:W-:Y:S01]  /*9280*/  FFMA R52, R10, R27, 1 ;  /* 0x3f8000000a347423 */ /* 0x000fe2000000001b */
[----:B------:R-:W-:Y:S01]  /*9290*/  ISETP.GT.U32.AND P2, PT, R4, 0x1ffffff, PT ;  /* 0x01ffffff0400780c */ /* 0x000fe20003f44070 */
[----:B------:R-:W3:Y:S01]  /*92a0*/  MUFU.EX2 R35, R35 ;  /* 0x0000002300237308 */ /* 0x000ee20000000800 */
[----:B-1----:R-:W-:Y:S01]  /*92b0*/  FFMA R51, R28, R29, 1 ;  /* 0x3f8000001c337423 */ /* 0x002fe2000000001d */
[----:B------:R-:W-:Y:S01]  /*92c0*/  SHF.L.U32 R38, R38, 0x17, RZ ;  /* 0x0000001726267819 */ /* 0x000fe200000006ff */
[----:B------:R-:W-:Y:S01]  /*92d0*/  IMAD.SHL.U32 R29, R42, 0x800000, RZ ;  /* 0x008000002a1d7824 */ /* 0x000fe200078e00ff */
[----:B------:R-:W-:Y:S01]  /*92e0*/  SHF.L.U32 R28, R44, 0x17, RZ ;  /* 0x000000172c1c7819 */ /* 0x000fe200000006ff */
[----:B------:R-:W-:-:S02]  /*92f0*/  FFMA R54, R6, R9, 1 ;  /* 0x3f80000006367423 */ /* 0x000fc40000000009 */
[----:B------:R-:W-:Y:S01]  /*9300*/  FFMA R42, R38, R39, 1 ;  /* 0x3f800000262a7423 */ /* 0x000fe20000000027 */
[----:B------:R-:W1:Y:S01]  /*9310*/  MUFU.EX2 R50, R50 ;  /* 0x0000003200327308 */ /* 0x000e620000000800 */
[----:B--2---:R-:W-:-:S07]  /*9320*/  FFMA R98, R32, R47, 1 ;  /* 0x3f80000020627423 */ /* 0x004fce000000002f */
[----:B------:R2:W4:Y:S01]  /*9330*/  MUFU.EX2 R30, R43 ;  /* 0x0000002b001e7308 */ /* 0x0005220000000800 */
[----:B---3--:R-:W-:-:S07]  /*9340*/  FFMA R47, R34, R35, 1 ;  /* 0x3f800000222f7423 */ /* 0x008fce0000000023 */
[----:B------:R3:W5:Y:S01]  /*9350*/  MUFU.EX2 R0, R53 ;  /* 0x0000003500007308 */ /* 0x0007620000000800 */
[----:B--2---:R-:W-:Y:S01]  /*9360*/  FFMA R43, R7, R8, 1 ;  /* 0x3f800000072b7423 */ /* 0x004fe20000000008 */
[----:B-1----:R-:W-:-:S06]  /*9370*/  FFMA R33, R37, R50, 1 ;  /* 0x3f80000025217423 */ /* 0x002fcc0000000032 */
[----:B------:R-:W1:Y:S01]  /*9380*/  MUFU.EX2 R45, R45 ;  /* 0x0000002d002d7308 */ /* 0x000e620000000800 */
[----:B---3--:R-:W-:Y:S01]  /*9390*/  FFMA R53, R31, R26, 1 ;  /* 0x3f8000001f357423 */ /* 0x008fe2000000001a */
[----:B------:R-:W-:Y:S02]  /*93a0*/  SHF.L.U32 R31, R41, 0x17, RZ ;  /* 0x00000017291f7819 */ /* 0x000fe400000006ff */
[----:B------:R-:W-:-:S03]  /*93b0*/  SHF.L.U32 R26, R46, 0x17, RZ ;  /* 0x000000172e1a7819 */ /* 0x000fc600000006ff */
[----:B----4-:R-:W-:Y:S01]  /*93c0*/  FFMA R31, R31, R30, 1 ;  /* 0x3f8000001f1f7423 */ /* 0x010fe2000000001e */
[----:B------:R-:W2:Y:S01]  /*93d0*/  MUFU.EX2 R3, R48 ;  /* 0x0000003000037308 */ /* 0x000ea20000000800 */
[----:B-----5:R-:W-:Y:S01]  /*93e0*/  FFMA R29, R29, R0, 1 ;  /* 0x3f8000001d1d7423 */ /* 0x020fe20000000000 */
[----:B-1----:R-:W-:Y:S01]  /*93f0*/  FFMA R28, R28, R45, 1 ;  /* 0x3f8000001c1c7423 */ /* 0x002fe2000000002d */
[----:B--2---:R-:W-:Y:S01]  /*9400*/  FFMA R26, R26, R3, 1 ;  /* 0x3f8000001a1a7423 */ /* 0x004fe20000000003 */
[----:B------:R-:W-:Y:S06]  /*9410*/  @P2 BRA `(.L_x_231) ;  /* 0x0000000000142947 */ /* 0x000fec0003800000 */
[----:B------:R-:W-:Y:S02]  /*9420*/  MOV R0, R40 ;  /* 0x0000002800007202 */ /* 0x000fe40000000f00 */
[----:B------:R-:W-:-:S07]  /*9430*/  MOV R4, 0x9450 ;  /* 0x0000945000047802 */ /* 0x000fce0000000f00 */
[----:B------:R-:W-:Y:S05]  /*9440*/  CALL.REL.NOINC `($__internal_0_$__cuda_sm20_rcp_rn_f32_slowpath) ;  /* 0x000000c800b07944 */ /* 0x000fea0003c00000 */
[----:B------:R-:W-:Y:S01]  /*9450*/  IMAD.MOV.U32 R27, RZ, RZ, R0 ;  /* 0x000000ffff1b7224 */ /* 0x000fe200078e0000 */
[----:B------:R-:W-:Y:S06]  /*9460*/  BRA `(.L_x_232) ;  /* 0x0000000000107947 */ /* 0x000fec0003800000 */
.L_x_231:
[----:B------:R-:W1:Y:S02]  /*9470*/  MUFU.RCP R27, R40 ;  /* 0x00000028001b7308 */ /* 0x000e640000001000 */
[----:B-1----:R-:W-:-:S04]  /*9480*/  FFMA R0, R40, R27, -1 ;  /* 0xbf80000028007423 */ /* 0x002fc8000000001b */
[----:B------:R-:W-:-:S04]  /*9490*/  FADD.FTZ R0, -R0, -RZ ;  /* 0x800000ff00007221 */ /* 0x000fc80000010100 */
[----:B------:R-:W-:-:S07]  /*94a0*/  FFMA R27, R27, R0, R27 ;  /* 0x000000001b1b7223 */ /* 0x000fce000000001b */
.L_x_232:
[----:B------:R-:W-:Y:S05]  /*94b0*/  BSYNC B1 ;  /* 0x0000000000017941 */ /* 0x000fea0003800000 */
.L_x_230:
        /* <DEDUP_REMOVED lines=10> */
.L_x_234:
[----:B------:R-:W1:Y:S02]  /*9560*/  MUFU.RCP R30, R49 ;  /* 0x00000031001e7308 */ /* 0x000e640000001000 */
[----:B-1----:R-:W-:-:S04]  /*9570*/  FFMA R0, R49, R30, -1 ;  /* 0xbf80000031007423 */ /* 0x002fc8000000001e */
[----:B------:R-:W-:-:S04]  /*9580*/  FADD.FTZ R3, -R0, -RZ ;  /* 0x800000ff00037221 */ /* 0x000fc80000010100 */
[----:B------:R-:W-:-:S07]  /*9590*/  FFMA R30, R30, R3, R30 ;  /* 0x000000031e1e7223 */ /* 0x000fce000000001e */
.L_x_235:
[----:B------:R-:W-:Y:S05]  /*95a0*/  BSYNC B1 ;  /* 0x0000000000017941 */ /* 0x000fea0003800000 */
.L_x_233:
        /* <DEDUP_REMOVED lines=10> */
.L_x_237:
[----:B------:R-:W1:Y:S02]  /*9650*/  MUFU.RCP R32, R43 ;  /* 0x0000002b00207308 */ /* 0x000e640000001000 */
[----:B-1----:R-:W-:-:S04]  /*9660*/  FFMA R0, R43, R32, -1 ;  /* 0xbf8000002b007423 */ /* 0x002fc80000000020 */
[----:B------:R-:W-:-:S04]  /*9670*/  FADD.FTZ R3, -R0, -RZ ;  /* 0x800000ff00037221 */ /* 0x000fc80000010100 */
[----:B------:R-:W-:-:S07]  /*9680*/  FFMA R32, R32, R3, R32 ;  /* 0x0000000320207223 */ /* 0x000fce0000000020 */
.L_x_238:
[----:B------:R-:W-:Y:S05]  /*9690*/  BSYNC B1 ;  /* 0x0000000000017941 */ /* 0x000fea0003800000 */
.L_x_236:
        /* <DEDUP_REMOVED lines=10> */
.L_x_240:
[----:B------:R-:W1:Y:S02]  /*9740*/  MUFU.RCP R35, R52 ;  /* 0x0000003400237308 */ /* 0x000e640000001000 */
[----:B-1----:R-:W-:-:S04]  /*9750*/  FFMA R0, R52, R35, -1 ;  /* 0xbf80000034007423 */ /* 0x002fc80000000023 */
[----:B------:R-:W-:-:S04]  /*9760*/  FADD.FTZ R0, -R0, -RZ ;  /* 0x800000ff00007221 */ /* 0x000fc80000010100 */
[----:B------:R-:W-:-:S07]  /*9770*/  FFMA R35, R35, R0, R35 ;  /* 0x0000000023237223 */ /* 0x000fce0000000023 */
.L_x_241:
[----:B------:R-:W-:Y:S05]  /*9780*/  BSYNC B1 ;  /* 0x0000000000017941 */ /* 0x000fea0003800000 */
.L_x_239:
        /* <DEDUP_REMOVED lines=10> */
.L_x_243:
[----:B------:R-:W1:Y:S02]  /*9830*/  MUFU.RCP R34, R51 ;  /* 0x0000003300227308 */ /* 0x000e640000001000 */
[----:B-1----:R-:W-:-:S04]  /*9840*/  FFMA R0, R51, R34, -1 ;  /* 0xbf80000033007423 */ /* 0x002fc80000000022 */
[----:B------:R-:W-:-:S04]  /*9850*/  FADD.FTZ R3, -R0, -RZ ;  /* 0x800000ff00037221 */ /* 0x000fc80000010100 */
[----:B------:R-:W-:-:S07]  /*9860*/  FFMA R34, R34, R3, R34 ;  /* 0x0000000322227223 */ /* 0x000fce0000000022 */
.L_x_244:
[----:B------:R-:W-:Y:S05]  /*9870*/  BSYNC B1 ;  /* 0x0000000000017941 */ /* 0x000fea0003800000 */
.L_x_242:
        /* <DEDUP_REMOVED lines=10> */
.L_x_246:
[----:B------:R-:W1:Y:S02]  /*9920*/  MUFU.RCP R37, R54 ;  /* 0x0000003600257308 */ /* 0x000e640000001000 */
[----:B-1----:R-:W-:-:S04]  /*9930*/  FFMA R0, R54, R37, -1 ;  /* 0xbf80000036007423 */ /* 0x002fc80000000025 */
[----:B------:R-:W-:-:S04]  /*9940*/  FADD.FTZ R0, -R0, -RZ ;  /* 0x800000ff00007221 */ /* 0x000fc80000010100 */
[----:B------:R-:W-:-:S07]  /*9950*/  FFMA R37, R37, R0, R37 ;  /* 0x0000000025257223 */ /* 0x000fce0000000025 */
.L_x_247:
[----:B------:R-:W-:Y:S05]  /*9960*/  BSYNC B1 ;  /* 0x0000000000017941 */ /* 0x000fea0003800000 */
.L_x_245:
        /* <DEDUP_REMOVED lines=10> */
.L_x_249:
[----:B------:R-:W1:Y:S02]  /*9a10*/  MUFU.RCP R36, R53 ;  /* 0x0000003500247308 */ /* 0x000e640000001000 */
[----:B-1----:R-:W-:-:S04]  /*9a20*/  FFMA R0, R53, R36, -1 ;  /* 0xbf80000035007423 */ /* 0x002fc80000000024 */
[----:B------:R-:W-:-:S04]  /*9a30*/  FADD.FTZ R3, -R0, -RZ ;  /* 0x800000ff00037221 */ /* 0x000fc80000010100 */
[----:B------:R-:W-:-:S07]  /*9a40*/  FFMA R36, R36, R3, R36 ;  /* 0x0000000324247223 */ /* 0x000fce0000000024 */
.L_x_250:
[----:B------:R-:W-:Y:S05]  /*9a50*/  BSYNC B1 ;  /* 0x0000000000017941 */ /* 0x000fea0003800000 */
.L_x_248:
        /* <DEDUP_REMOVED lines=10> */
.L_x_252:
[----:B------:R-:W1:Y:S02]  /*9b00*/  MUFU.RCP R39, R98 ;  /* 0x0000006200277308 */ /* 0x000e640000001000 */
[----:B-1----:R-:W-:-:S04]  /*9b10*/  FFMA R0, R98, R39, -1 ;  /* 0xbf80000062007423 */ /* 0x002fc80000000027 */
[----:B------:R-:W-:-:S04]  /*9b20*/  FADD.FTZ R0, -R0, -RZ ;  /* 0x800000ff00007221 */ /* 0x000fc80000010100 */
[----:B------:R-:W-:-:S07]  /*9b30*/  FFMA R39, R39, R0, R39 ;  /* 0x0000000027277223 */ /* 0x000fce0000000027 */
.L_x_253:
[----:B------:R-:W-:Y:S05]  /*9b40*/  BSYNC B1 ;  /* 0x0000000000017941 */ /* 0x000fea0003800000 */
.L_x_251:
        /* <DEDUP_REMOVED lines=10> */
.L_x_255:
[----:B------:R-:W1:Y:S02]  /*9bf0*/  MUFU.RCP R38, R47 ;  /* 0x0000002f00267308 */ /* 0x000e640000001000 */
[----:B-1----:R-:W-:-:S04]  /*9c00*/  FFMA R0, R47, R38, -1 ;  /* 0xbf8000002f007423 */ /* 0x002fc80000000026 */
[----:B------:R-:W-:-:S04]  /*9c10*/  FADD.FTZ R3, -R0, -RZ ;  /* 0x800000ff00037221 */ /* 0x000fc80000010100 */
[----:B------:R-:W-:-:S07]  /*9c20*/  FFMA R38, R38, R3, R38 ;  /* 0x0000000326267223 */ /* 0x000fce0000000026 */
.L_x_256:
[----:B------:R-:W-:Y:S05]  /*9c30*/  BSYNC B1 ;  /* 0x0000000000017941 */ /* 0x000fea0003800000 */
.L_x_254:
        /* <DEDUP_REMOVED lines=10> */
.L_x_258:
[----:B------:R-:W1:Y:S02]  /*9ce0*/  MUFU.RCP R41, R100 ;  /* 0x0000006400297308 */ /* 0x000e640000001000 */
[----:B-1----:R-:W-:-:S04]  /*9cf0*/  FFMA R0, R100, R41, -1 ;  /* 0xbf80000064007423 */ /* 0x002fc80000000029 */
[----:B------:R-:W-:-:S04]  /*9d00*/  FADD.FTZ R0, -R0, -RZ ;  /* 0x800000ff00007221 */ /* 0x000fc80000010100 */
[----:B------:R-:W-:-:S07]  /*9d10*/  FFMA R41, R41, R0, R41 ;  /* 0x0000000029297223 */ /* 0x000fce0000000029 */
.L_x_259:
[----:B------:R-:W-:Y:S05]  /*9d20*/  BSYNC B1 ;  /* 0x0000000000017941 */ /* 0x000fea0003800000 */
.L_x_257:
        /* <DEDUP_REMOVED lines=10> */
.L_x_261:
[----:B------:R-:W1:Y:S02]  /*9dd0*/  MUFU.RCP R40, R33 ;  /* 0x0000002100287308 */ /* 0x000e640000001000 */
[----:B-1----:R-:W-:-:S04]  /*9de0*/  FFMA R0, R33, R40, -1 ;  /* 0xbf80000021007423 */ /* 0x002fc80000000028 */
[----:B------:R-:W-:-:S04]  /*9df0*/  FADD.FTZ R3, -R0, -RZ ;  /* 0x800000ff00037221 */ /* 0x000fc80000010100 */
[----:B------:R-:W-:-:S07]  /*9e00*/  FFMA R40, R40, R3, R40 ;  /* 0x0000000328287223 */ /* 0x000fce0000000028 */
.L_x_262:
[----:B------:R-:W-:Y:S05]  /*9e10*/  BSYNC B1 ;  /* 0x0000000000017941 */ /* 0x000fea0003800000 */
.L_x_260:
        /* <DEDUP_REMOVED lines=10> */
.L_x_264:
[----:B------:R-:W1:Y:S02]  /*9ec0*/  MUFU.RCP R33, R42 ;  /* 0x0000002a00217308 */ /* 0x000e640000001000 */
[----:B-1----:R-:W-:-:S04]  /*9ed0*/  FFMA R0, R42, R33, -1 ;  /* 0xbf8000002a007423 */ /* 0x002fc80000000021 */
[----:B------:R-:W-:-:S04]  /*9ee0*/  FADD.FTZ R0, -R0, -RZ ;  /* 0x800000ff00007221 */ /* 0x000fc80000010100 */
[----:B------:R-:W-:-:S07]  /*9ef0*/  FFMA R33, R33, R0, R33 ;  /* 0x0000000021217223 */ /* 0x000fce0000000021 */
.L_x_265:
[----:B------:R-:W-:Y:S05]  /*9f00*/  BSYNC B1 ;  /* 0x0000000000017941 */ /* 0x000fea0003800000 */
.L_x_263:
        /* <DEDUP_REMOVED lines=10> */
.L_x_267:
[----:B------:R-:W1:Y:S02]  /*9fb0*/  MUFU.RCP R42, R31 ;  /* 0x0000001f002a7308 */ /* 0x000e640000001000 */
[----:B-1----:R-:W-:-:S04]  /*9fc0*/  FFMA R0, R31, R42, -1 ;  /* 0xbf8000001f007423 */ /* 0x002fc8000000002a */
[----:B------:R-:W-:-:S04]  /*9fd0*/  FADD.FTZ R3, -R0, -RZ ;  /* 0x800000ff00037221 */ /* 0x000fc80000010100 */
[----:B------:R-:W-:-:S07]  /*9fe0*/  FFMA R42, R42, R3, R42 ;  /* 0x000000032a2a7223 */ /* 0x000fce000000002a */
.L_x_268:
[----:B------:R-:W-:Y:S05]  /*9ff0*/  BSYNC B1 ;  /* 0x0000000000017941 */ /* 0x000fea0003800000 */
.L_x_266:
        /* <DEDUP_REMOVED lines=10> */
.L_x_270:
[----:B------:R-:W1:Y:S02]  /*a0a0*/  MUFU.RCP R0, R29 ;  /* 0x0000001d00007308 */ /* 0x000e640000001000 */
[----:B-1----:R-:W-:-:S04]  /*a0b0*/  FFMA R3, R29, R0, -1 ;  /* 0xbf8000001d037423 */ /* 0x002fc80000000000 */
[----:B------:R-:W-:-:S04]  /*a0c0*/  FADD.FTZ R3, -R3, -RZ ;  /* 0x800000ff03037221 */ /* 0x000fc80000010100 */
[----:B------:R-:W-:-:S07]  /*a0d0*/  FFMA R31, R0, R3, R0 ;  /* 0x00000003001f7223 */ /* 0x000fce0000000000 */
.L_x_271:
[----:B------:R-:W-:Y:S05]  /*a0e0*/  BSYNC B1 ;  /* 0x0000000000017941 */ /* 0x000fea0003800000 */
.L_x_269:
        /* <DEDUP_REMOVED lines=10> */
.L_x_273:
[----:B------:R-:W1:Y:S02]  /*a190*/  MUFU.RCP R43, R28 ;  /* 0x0000001c002b7308 */ /* 0x000e640000001000 */
[----:B-1----:R-:W-:-:S04]  /*a1a0*/  FFMA R0, R28, R43, -1 ;  /* 0xbf8000001c007423 */ /* 0x002fc8000000002b */
[----:B------:R-:W-:-:S04]  /*a1b0*/  FADD.FTZ R0, -R0, -RZ ;  /* 0x800000ff00007221 */ /* 0x000fc80000010100 */
[----:B------:R-:W-:-:S07]  /*a1c0*/  FFMA R43, R43, R0, R43 ;  /* 0x000000002b2b7223 */ /* 0x000fce000000002b */
.L_x_274:
[----:B------:R-:W-:Y:S05]  /*a1d0*/  BSYNC B1 ;  /* 0x0000000000017941 */ /* 0x000fea0003800000 */
.L_x_272:
[----:B------:R-:W-:-:S04]  /*a1e0*/  IADD3 R0, R26, 0x1800000, RZ ;  /* 0x018000001a007810 */ /* 0x000fc80007ffe0ff */
[----:B------:R-:W-:-:S04]  /*a1f0*/  LOP3.LUT R0, R0, 0x7f800000, RZ, 0xc0, !PT ;  /* 0x7f80000000007812 */ /* 0x000fc800078ec0ff */
[----:B------:R-:W-:-:S13]  /*a200*/  ISETP.GT.U32.AND P2, PT, R0, 0x1ffffff, PT ;  /* 0x01ffffff0000780c */ /* 0x000fda0003f44070 */
[----:B------:R-:W-:Y:S05]  /*a210*/  @P2 BRA `(.L_x_275) ;  /* 0x0000000000102947 */ /* 0x000fea0003800000 */
[----:B------:R-:W-:Y:S01]  /*a220*/  IMAD.MOV.U32 R0, RZ, RZ, R26 ;  /* 0x000000ffff007224 */ /* 0x000fe200078e001a */
[----:B------:R-:W-:-:S07]  /*a230*/  MOV R4, 0xa250 ;  /* 0x0000a25000047802 */ /* 0x000fce0000000f00 */
[----:B------:R-:W-:Y:S05]  /*a240*/  CALL.REL.NOINC `($__internal_0_$__cuda_sm20_rcp_rn_f32_slowpath) ;  /* 0x000000bc00307944 */ /* 0x000fea0003c00000 */
[----:B------:R-:W-:Y:S05]  /*a250*/  BRA `(.L_x_276) ;  /* 0x0000000000107947 */ /* 0x000fea0003800000 */
.L_x_275:
[----:B------:R-:W1:Y:S02]  /*a260*/  MUFU.RCP R3, R26 ;  /* 0x0000001a00037308 */ /* 0x000e640000001000 */
[----:B-1----:R-:W-:-:S04]  /*a270*/  FFMA R0, R26, R3, -1 ;  /* 0xbf8000001a007423 */ /* 0x002fc80000000003 */
[----:B------:R-:W-:-:S04]  /*a280*/  FADD.FTZ R0, -R0, -RZ ;  /* 0x800000ff00007221 */ /* 0x000fc80000010100 */
[----:B------:R-:W-:-:S07]  /*a290*/  FFMA R0, R3, R0, R3 ;  /* 0x0000000003007223 */ /* 0x000fce0000000003 */
.L_x_276:
[----:B------:R-:W-:Y:S01]  /*a2a0*/  F2FP.BF16.F32.PACK_AB R4, R30, R27 ;  /* 0x0000001b1e04723e */ /* 0x000fe200000010ff */
[----:B------:R-:W-:Y:S05]  /*a2b0*/  WARPSYNC.ALL ;  /* 0x0000000000007948 */ /* 0x000fea0003800000 */
[----:B------:R-:W-:Y:S01]  /*a2c0*/  F2FP.BF16.F32.PACK_AB R30, R31, R42 ;  /* 0x0000002a1f1e723e */ /* 0x000fe200000010ff */
[----:B------:R-:W-:Y:S01]  /*a2d0*/  BSSY B0, `(.L_x_277) ;  /* 0x000001b000007945 */ /* 0x000fe20003800000 */
[----:B------:R-:W-:Y:S02]  /*a2e0*/  F2FP.BF16.F32.PACK_AB R5, R35, R32 ;  /* 0x000000202305723e */ /* 0x000fe400000010ff */
[----:B------:R-:W-:-:S02]  /*a2f0*/  F2FP.BF16.F32.PACK_AB R6, R37, R34 ;  /* 0x000000222506723e */ /* 0x000fc400000010ff */
[----:B------:R-:W-:Y:S02]  /*a300*/  F2FP.BF16.F32.PACK_AB R7, R39, R36 ;  /* 0x000000242707723e */ /* 0x000fe400000010ff */
        /* <DEDUP_REMOVED lines=17> */
[----:B------:R-:W-:Y:S02]  /*a420*/  UIADD3 UR8, UR52, 0x6200, URZ ;  /* 0x0000620034087890 */ /* 0x000fe4000fffe03f */
[----:B------:R-:W-:Y:S01]  /*a430*/  UIADD3.X UR7, URZ, UR55, URZ, UP0, !UPT ;  /* 0x000000373f077290 */ /* 0x000fe200087fe43f */
[----:B------:R-:W-:-:S08]  /*a440*/  UMOV UR11, UR47 ;  /* 0x0000002f000b7c82 */ /* 0x000fd00008000000 */
[----:B------:R2:W-:Y:S01]  /*a450*/  UTMASTG.3D [UR8], [UR6] ;  /* 0x00000008060073b5 */ /* 0x0005e20008010000 */
[----:B------:R0:W-:Y:S01]  /*a460*/  UTMACMDFLUSH ;  /* 0x00000000000079b7 */ /* 0x0001e20000000000 */
[----:B--2---:R-:W-:-:S04]  /*a470*/  DEPBAR.LE SB0, 0x1 ;  /* 0x000080400000791a */ /* 0x004fc80000000000 */
.L_x_278:
[----:B------:R-:W-:Y:S05]  /*a480*/  BSYNC B0 ;  /* 0x0000000000007941 */ /* 0x000fea0003800000 */
.L_x_277:
[----:B------:R-:W-:Y:S01]  /*a490*/  IADD3 R26, R92, 0x6200, RZ ;  /* 0x000062005c1a7810 */ /* 0x000fe20007ffe0ff */
[----:B------:R-:W-:Y:S03]  /*a4a0*/  BAR.SYNC.DEFER_BLOCKING 0x1, 0x100 ;  /* 0x0044000000007b1d */ /* 0x000fe60000010000 */
[----:B------:R-:W-:-:S03]  /*a4b0*/  LEA R26, R157, R26, 0x1 ;  /* 0x0000001a9d1a7211 */ /* 0x000fc600078e08ff */
[----:B------:R-:W-:Y:S04]  /*a4c0*/  BSSY B0, `(.L_x_279) ;  /* 0x0000009000007945 */ /* 0x000fe80003800000 */
[----:B------:R-:W-:Y:S05]  /*a4d0*/  @P0 BRA `(.L_x_280) ;  /* 0x00000000001c0947 */ /* 0x000fea0003800000 */
[----:B------:R-:W-:-:S13]  /*a4e0*/  ISETP.NE.AND P2, PT, R160, 0x3, PT ;  /* 0x00000003a000780c */ /* 0x000fda0003f45270 */
[----:B------:R-:W-:Y:S05]  /*a4f0*/  @!P2 BRA `(.L_x_281) ;  /* 0x000000000004a947 */ /* 0x000fea0003800000 */
[----:B------:R-:W-:Y:S01]  /*a500*/  BPT.TRAP 0x1 ;  /* 0x000000040000795c */ /* 0x000fe20000300000 */
.L_x_281:
[----:B------:R-:W-:-:S04]  /*a510*/  ULEA UR4, UR5, UR52, 0x3 ;  /* 0x0000003405047291 */ /* 0x000fc8000f8e183f */
[----:B------:R-:W-:-:S04]  /*a520*/  UIADD3 UR4, UR4, 0x60, URZ ;  /* 0x0000006004047890 */ /* 0x000fc8000fffe03f */
[----:B------:R-:W-:-:S09]  /*a530*/  UPRMT UR4, UR51, 0x654, UR4 ;  /* 0x0000065433047896 */ /* 0x000fd20008000004 */
[----:B------:R-:W-:Y:S03]  /*a540*/  SYNCS.ARRIVE.TRANS64.RED.A1T0 RZ, [UR4], RZ ;  /* 0x000000ffffff79a7 */ /* 0x000fe60008100404 */
.L_x_280:
[----:B------:R-:W-:Y:S05]  /*a550*/  BSYNC B0 ;  /* 0x0000000000007941 */ /* 0x000fea0003800000 */
.L_x_279:
        /* <DEDUP_REMOVED lines=8> */
.L_x_284:
[C---:B-1----:R-:W-:Y:S01]  /*a5e0*/  LEA R0, R12.reuse, UR52, 0x3 ;  /* 0x000000340c007c11 */ /* 0x042fe2000f8e18ff */
[----:B------:R-:W-:Y:S01]  /*a5f0*/  BSSY B1, `(.L_x_285) ;  /* 0x0000007000017945 */ /* 0x000fe20003800000 */
[----:B------:R-:W-:Y:S02]  /*a600*/  SHF.L.U32 R3, R25, 0x1f, RZ ;  /* 0x0000001f19037819 */ /* 0x000fe400000006ff */
[----:B------:R-:W-:Y:S02]  /*a610*/  IADD3 R9, R12, 0x1, RZ ;  /* 0x000000010c097810 */ /* 0x000fe40007ffe0ff */
[----:B------:R-:W1:Y:S02]  /*a620*/  SYNCS.PHASECHK.TRANS64.TRYWAIT P2, [R0+URZ+0x40], R3 ;  /* 0x00004003000075a7 */ /* 0x000e64000804017f */
[----:B------:R-:W-:-:S04]  /*a630*/  ISETP.NE.AND P3, PT, R9, 0x4, PT ;  /* 0x000000040900780c */ /* 0x000fc80003f65270 */
[----:B------:R-:W-:Y:S01]  /*a640*/  SEL R44, RZ, 0x1, P3 ;  /* 0x00000001ff2c7807 */ /* 0x000fe20001800000 */
[----:B-1----:R-:W-:Y:S08]  /*a650*/  @!P2 BRA `(.L_x_286) ;  /* 0x000000b00038a947 */ /* 0x002ff00003800000 */
.L_x_617:
[----:B------:R-:W-:Y:S05]  /*a660*/  BSYNC B1 ;  /* 0x0000000000017941 */ /* 0x000fea0003800000 */
.L_x_285:
[----:B------:R-:W-:Y:S05]  /*a670*/  @P1 BRA `(.L_x_287) ;  /* 0x0000000000941947 */ /* 0x000fea0003800000 */
[----:B------:R-:W-:Y:S01]  /*a680*/  IMAD R14, R12, 0x2000, R101 ;  /* 0x000020000c0e7824 */ /* 0x000fe200078e0265 */
[----:B------:R-:W-:Y:S05]  /*a690*/  WARPSYNC.ALL ;  /* 0x0000000000007948 */ /* 0x000fea0003800000 */
[----:B------:R-:W-:Y:S01]  /*a6a0*/  LEA R33, R157, R14, 0x1 ;  /* 0x0000000e9d217211 */ /* 0x000fe200078e08ff */
[----:B------:R-:W1:Y:S05]  /*a6b0*/  LDSM.16.M88.4 R4, [R14] ;  /* 0x000000000e04783b */ /* 0x000e6a0000000200 */
[----:B------:R-:W2:Y:S01]  /*a6c0*/  LDSM.16.M88.4 R32, [R33] ;  /* 0x000000002120783b */ /* 0x000ea20000000200 */
[----:B-1----:R-:W-:Y:S01]  /*a6d0*/  SHF.L.U32 R0, R4, 0x10, RZ ;  /* 0x0000001004007819 */ /* 0x002fe200000006ff */
[----:B------:R-:W-:Y:S01]  /*a6e0*/  IMAD.U32 R20, R7, 0x10000, RZ ;  /* 0x0001000007147824 */ /* 0x000fe200078e00ff */
[----:B------:R-:W-:-:S02]  /*a6f0*/  SHF.L.U32 R12, R6, 0x10, RZ ;  /* 0x00000010060c7819 */ /* 0x000fc400000006ff */
[----:B------:R-:W-:Y:S01]  /*a700*/  LOP3.LUT R4, R4, 0xffff0000, RZ, 0xc0, !PT ;  /* 0xffff000004047812 */ /* 0x000fe200078ec0ff */
[C---:B------:R-:W-:Y:S01]  /*a710*/  FMUL R91, R155.reuse, R20 ;  /* 0x000000149b5b7220 */ /* 0x040fe20000400000 */
[----:B--2---:R-:W-:Y:S01]  /*a720*/  SHF.L.U32 R30, R32, 0x10, RZ ;  /* 0x00000010201e7819 */ /* 0x004fe200000006ff */
[C---:B------:R-:W-:Y:S01]  /*a730*/  FMUL R13, R155.reuse, R0 ;  /* 0x000000009b0d7220 */ /* 0x040fe20000400000 */
        /* <DEDUP_REMOVED lines=23> */
[----:B------:R-:W-:-:S02]  /*a8b0*/  FMUL R99, R155, R42 ;  /* 0x0000002a9b637220 */ /* 0x000fc40000400000 */
[----:B------:R-:W-:-:S07]  /*a8c0*/  FMUL R90, R155, R90 ;  /* 0x0000005a9b5a7220 */ /* 0x000fce0000400000 */
.L_x_287:
[----:B------:R-:W-:Y:S02]  /*a8d0*/  LOP3.LUT R25, R25, R44, RZ, 0x3c, !PT ;  /* 0x0000002c19197212 */ /* 0x000fe400078e3cff */
[----:B------:R-:W-:-:S07]  /*a8e0*/  SEL R12, R9, RZ, P3 ;  /* 0x000000ff090c7207 */ /* 0x000fce0001800000 */
.L_x_283:
[----:B------:R-:W-:Y:S05]  /*a8f0*/  BSYNC B0 ;  /* 0x0000000000007941 */ /* 0x000fea0003800000 */
.L_x_282:
[----:B------:R-:W-:Y:S02]  /*a900*/  IMAD.MOV.U32 R46, RZ, RZ, 0x3bbb989d ;  /* 0x3bbb989dff2e7424 */ /* 0x000fe400078e00ff */
[C---:B------:R-:W-:Y:S01]  /*a910*/  FFMA R121, R156.reuse, R121, R14 ;  /* 0x000000799c797223 */ /* 0x040fe2000000000e */
[C---:B------:R-:W-:Y:S01]  /*a920*/  FFMA R122, R156.reuse, R122, R15 ;  /* 0x0000007a9c7a7223 */ /* 0x040fe2000000000f */
[----:B------:R-:W-:Y:S01]  /*a930*/  MOV R47, 0x437c0000 ;  /* 0x437c0000002f7802 */ /* 0x000fe20000000f00 */
[----:B------:R-:W-:Y:S01]  /*a940*/  FFMA R120, R156, R120, R13 ;  /* 0x000000789c787223 */ /* 0x000fe2000000000d */
[-C--:B-1----:R-:W-:Y:S01]  /*a950*/  FFMA.SAT R4, -R121, R46.reuse, 0.5 ;  /* 0x3f00000079047423 */ /* 0x082fe2000000212e */
[-C--:B------:R-:W-:Y:S01]  /*a960*/  FFMA.SAT R5, -R122, R46.reuse, 0.5 ;  /* 0x3f0000007a057423 */ /* 0x080fe2000000212e */
[----:B------:R-:W-:Y:S01]  /*a970*/  FFMA R123, R156, R123, R21 ;  /* 0x0000007b9c7b7223 */ /* 0x000fe20000000015 */
[-C--:B------:R-:W-:Y:S01]  /*a980*/  FFMA.SAT R0, -R120, R46.reuse, 0.5 ;  /* 0x3f00000078007423 */ /* 0x080fe2000000212e */
[-C--:B------:R-:W-:Y:S01]  /*a990*/  FFMA.RM R4, R4, R47.reuse, 12582913 ;  /* 0x4b40000104047423 */ /* 0x080fe2000000402f */
[----:B------:R-:W-:Y:S01]  /*a9a0*/  FFMA.RM R7, R5, R47, 12582913 ;  /* 0x4b40000105077423 */ /* 0x000fe2000000402f */
[----:B------:R-:W-:Y:S01]  /*a9b0*/  FFMA.SAT R8, -R123, R46, 0.5 ;  /* 0x3f0000007b087423 */ /* 0x000fe2000000212e */
[----:B------:R-:W-:Y:S01]  /*a9c0*/  FFMA R125, R156, R125, R89 ;  /* 0x0000007d9c7d7223 */ /* 0x000fe20000000059 */
[----:B------:R-:W-:Y:S01]  /*a9d0*/  FADD R6, R4, -12583039 ;  /* 0xcb40007f04067421 */ /* 0x000fe20000000000 */
[----:B------:R-:W-:Y:S01]  /*a9e0*/  FADD R5, R7, -12583039 ;  /* 0xcb40007f07057421 */ /* 0x000fe20000000000 */
[-C--:B------:R-:W-:Y:S01]  /*a9f0*/  FFMA.RM R0, R0, R47.reuse, 12582913 ;  /* 0x4b40000100007423 */ /* 0x080fe2000000402f */
[-C--:B------:R-:W-:Y:S01]  /*aa00*/  FFMA.RM R10, R8, R47.reuse, 12582913 ;  /* 0x4b400001080a7423 */ /* 0x080fe2000000402f */
[----:B------:R-:W-:Y:S01]  /*aa10*/  FFMA R6, -R121, 1.4426950216293334961, -R6 ;  /* 0x3fb8aa3b79067823 */ /* 0x000fe20000000906 */
[----:B------:R-:W-:Y:S01]  /*aa20*/  FFMA R124, R156, R124, R23 ;  /* 0x0000007c9c7c7223 */ /* 0x000fe20000000017 */
[----:B------:R-:W-:Y:S01]  /*aa30*/  FFMA R9, -R122, 1.4426950216293334961, -R5 ;  /* 0x3fb8aa3b7a097823 */ /* 0x000fe20000000905 */
[----:B------:R-:W-:Y:S01]  /*aa40*/  FFMA.SAT R30, -R125, R46, 0.5 ;  /* 0x3f0000007d1e7423 */ /* 0x000fe2000000212e */
[----:B------:R-:W-:Y:S01]  /*aa50*/  FADD R3, R0, -12583039 ;  /* 0xcb40007f00037421 */ /* 0x000fe20000000000 */
[----:B------:R-:W-:Y:S01]  /*aa60*/  FADD R8, R10, -12583039 ;  /* 0xcb40007f0a087421 */ /* 0x000fe20000000000 */
[----:B------:R-:W-:Y:S01]  /*aa70*/  FFMA R126, R156, R126, R91 ;  /* 0x0000007e9c7e7223 */ /* 0x000fe2000000005b */
[----:B------:R-:W-:Y:S01]  /*aa80*/  FFMA R6, -R121, 1.925963033500011079e-08, R6 ;  /* 0x32a5706079067823 */ /* 0x000fe20000000106 */
[-C--:B------:R-:W-:Y:S01]  /*aa90*/  FFMA.SAT R27, -R124, R46.reuse, 0.5 ;  /* 0x3f0000007c1b7423 */ /* 0x080fe2000000212e */
[----:B------:R-:W-:Y:S01]  /*aaa0*/  FFMA R9, -R122, 1.925963033500011079e-08, R9 ;  /* 0x32a570607a097823 */ /* 0x000fe20000000109 */
[----:B------:R-:W-:Y:S01]  /*aab0*/  FFMA.RM R30, R30, R47, 12582913 ;  /* 0x4b4000011e1e7423 */ /* 0x000fe2000000402f */
[----:B------:R-:W-:Y:S01]  /*aac0*/  FFMA R3, -R120, 1.4426950216293334961, -R3 ;  /* 0x3fb8aa3b78037823 */ /* 0x000fe20000000903 */
[----:B------:R-:W-:Y:S01]  /*aad0*/  FFMA R127, R156, R127, R159 ;  /* 0x0000007f9c7f7223 */ /* 0x000fe2000000009f */
[----:B------:R-:W-:Y:S01]  /*aae0*/  FFMA.SAT R32, -R126, R46, 0.5 ;  /* 0x3f0000007e207423 */ /* 0x000fe2000000212e */
[----:B------:R1:W-:Y:S01]  /*aaf0*/  MUFU.EX2 R5, R6 ;  /* 0x0000000600057308 */ /* 0x0003e20000000800 */
[-C--:B------:R-:W-:Y:S01]  /*ab00*/  FFMA.RM R29, R27, R47.reuse, 12582913 ;  /* 0x4b4000011b1d7423 */ /* 0x080fe2000000402f */
[----:B------:R-:W-:Y:S01]  /*ab10*/  FFMA R28, -R123, 1.4426950216293334961, -R8 ;  /* 0x3fb8aa3b7b1c7823 */ /* 0x000fe20000000908 */
[----:B------:R-:W-:Y:S01]  /*ab20*/  FFMA R3, -R120, 1.925963033500011079e-08, R3 ;  /* 0x32a5706078037823 */ /* 0x000fe20000000103 */
[----:B------:R-:W-:Y:S01]  /*ab30*/  FFMA.RM R33, R32, R47, 12582913 ;  /* 0x4b40000120217423 */ /* 0x000fe2000000402f */
[----:B------:R-:W-:Y:S01]  /*ab40*/  FADD R27, R29, -12583039 ;  /* 0xcb40007f1d1b7421 */ /* 0x000fe20000000000 */
[----:B------:R-:W-:Y:S01]  /*ab50*/  FFMA R28, -R123, 1.925963033500011079e-08, R28 ;  /* 0x32a570607b1c7823 */ /* 0x000fe2000000011c */
[----:B------:R-:W-:Y:S01]  /*ab60*/  FFMA R133, R156, R133, R88 ;  /* 0x000000859c857223 */ /* 0x000fe20000000058 */
[----:B------:R2:W-:Y:S01]  /*ab70*/  MUFU.EX2 R8, R9 ;  /* 0x0000000900087308 */ /* 0x0005e20000000800 */
[----:B-1----:R-:W-:Y:S01]  /*ab80*/  FADD R6, R30, -12583039 ;  /* 0xcb40007f1e067421 */ /* 0x002fe20000000000 */
[----:B------:R-:W-:Y:S01]  /*ab90*/  FFMA R31, -R124, 1.4426950216293334961, -R27 ;  /* 0x3fb8aa3b7c1f7823 */ /* 0x000fe2000000091b */
[C---:B------:R-:W-:Y:S01]  /*aba0*/  FFMA R128, R156.reuse, R128, R161 ;  /* 0x000000809c807223 */ /* 0x040fe200000000a1 */
[C---:B------:R-:W-:Y:S01]  /*abb0*/  FFMA R129, R156.reuse, R129, R95 ;  /* 0x000000819c817223 */ /* 0x040fe2000000005f */
[----:B------:R-:W-:Y:S01]  /*abc0*/  FFMA R32, -R125, 1.4426950216293334961, -R6 ;  /* 0x3fb8aa3b7d207823 */ /* 0x000fe20000000906 */
[C---:B------:R-:W-:Y:S01]  /*abd0*/  FFMA R130, R156.reuse, R130, R93 ;  /* 0x000000829c827223 */ /* 0x040fe2000000005d */
[C---:B------:R-:W-:Y:S01]  /*abe0*/  FFMA R131, R156.reuse, R131, R20 ;  /* 0x000000839c837223 */ /* 0x040fe20000000014 */
[----:B------:R-:W1:Y:S01]  /*abf0*/  MUFU.EX2 R3, R3 ;  /* 0x0000000300037308 */ /* 0x000e620000000800 */
[----:B--2---:R-:W-:Y:S01]  /*ac00*/  FFMA.SAT R9, -R127, R46, 0.5 ;  /* 0x3f0000007f097423 */ /* 0x004fe2000000212e */
[----:B------:R-:W-:Y:S01]  /*ac10*/  FFMA R32, -R125, 1.925963033500011079e-08, R32 ;  /* 0x32a570607d207823 */ /* 0x000fe20000000120 */
[C---:B------:R-:W-:Y:S01]  /*ac20*/  FFMA R132, R156.reuse, R132, R97 ;  /* 0x000000849c847223 */ /* 0x040fe20000000061 */
[C---:B------:R-:W-:Y:S01]  /*ac30*/  FFMA R134, R156.reuse, R134, R99 ;  /* 0x000000869c867223 */ /* 0x040fe20000000063 */
[----:B------:R-:W-:Y:S01]  /*ac40*/  FFMA.RM R34, R9, R47, 12582913 ;  /* 0x4b40000109227423 */ /* 0x000fe2000000402f */
[----:B------:R-:W-:Y:S01]  /*ac50*/  FADD R9, R33, -12583039 ;  /* 0xcb40007f21097421 */ /* 0x000fe20000000000 */
[----:B------:R-:W-:Y:S01]  /*ac60*/  FFMA R135, R156, R135, R90 ;  /* 0x000000879c877223 */ /* 0x000fe2000000005a */
[----:B------:R2:W-:Y:S01]  /*ac70*/  MUFU.EX2 R27, R28 ;  /* 0x0000001c001b7308 */ /* 0x0005e20000000800 */
[-C--:B------:R-:W-:Y:S01]  /*ac80*/  FFMA.SAT R42, -R133, R46.reuse, 0.5 ;  /* 0x3f000000852a7423 */ /* 0x080fe2000000212e */
[----:B------:R-:W-:Y:S01]  /*ac90*/  FFMA R35, -R126, 1.4426950216293334961, -R9 ;  /* 0x3fb8aa3b7e237823 */ /* 0x000fe20000000909 */
[-C--:B------:R-:W-:Y:S01]  /*aca0*/  FFMA.SAT R36, -R128, R46.reuse, 0.5 ;  /* 0x3f00000080247423 */ /* 0x080fe2000000212e */
[-C--:B------:R-:W-:Y:S01]  /*acb0*/  FFMA.SAT R37, -R129, R46.reuse, 0.5 ;  /* 0x3f00000081257423 */ /* 0x080fe2000000212e */
[-C--:B------:R-:W-:Y:S01]  /*acc0*/  FFMA.SAT R39, -R131, R46.reuse, 0.5 ;  /* 0x3f00000083277423 */ /* 0x080fe2000000212e */
[-C--:B------:R-:W-:Y:S01]  /*acd0*/  FFMA.SAT R41, -R132, R46.reuse, 0.5 ;  /* 0x3f00000084297423 */ /* 0x080fe2000000212e */
[-C--:B------:R-:W-:Y:S01]  /*ace0*/  FFMA.SAT R45, -R134, R46.reuse, 0.5 ;  /* 0x3f000000862d7423 */ /* 0x080fe2000000212e */
[----:B------:R3:W-:Y:S01]  /*acf0*/  MUFU.EX2 R9, R32 ;  /* 0x0000002000097308 */ /* 0x0007e20000000800 */
[----:B--2---:R-:W-:Y:S01]  /*ad00*/  FADD R28, R34, -12583039 ;  /* 0xcb40007f221c7421 */ /* 0x004fe20000000000 */
[-C--:B------:R-:W-:Y:S01]  /*ad10*/  FFMA.RM R44, R42, R47.reuse, 12582913 ;  /* 0x4b4000012a2c7423 */ /* 0x080fe2000000402f */
[----:B------:R-:W-:Y:S01]  /*ad20*/  FFMA R31, -R124, 1.925963033500011079e-08, R31 ;  /* 0x32a570607c1f7823 */ /* 0x000fe2000000011f */
[----:B------:R-:W-:Y:S01]  /*ad30*/  FFMA R35, -R126, 1.925963033500011079e-08, R35 ;  /* 0x32a570607e237823 */ /* 0x000fe20000000123 */
[----:B------:R-:W-:Y:S01]  /*ad40*/  FFMA R28, -R127, 1.4426950216293334961, -R28 ;  /* 0x3fb8aa3b7f1c7823 */ /* 0x000fe2000000091c */
[-C--:B------:R-:W-:Y:S01]  /*ad50*/  FFMA.RM R36, R36, R47.reuse, 12582913 ;  /* 0x4b40000124247423 */ /* 0x080fe2000000402f */
[-C--:B------:R-:W-:Y:S01]  /*ad60*/  FFMA.RM R37, R37, R47.reuse, 12582913 ;  /* 0x4b40000125257423 */ /* 0x080fe2000000402f */
[-C--:B------:R-:W-:Y:S01]  /*ad70*/  FFMA.RM R39, R39, R47.reuse, 12582913 ;  /* 0x4b40000127277423 */ /* 0x080fe2000000402f */
[-C--:B---3--:R-:W-:Y:S01]  /*ad80*/  FFMA.SAT R32, -R130, R46.reuse, 0.5 ;  /* 0x3f00000082207423 */ /* 0x088fe2000000212e */
[----:B------:R-:W-:Y:S01]  /*ad90*/  FFMA.SAT R46, -R135, R46, 0.5 ;  /* 0x3f000000872e7423 */ /* 0x000fe2000000212e */
[-C--:B------:R-:W-:Y:S01]  /*ada0*/  FFMA.RM R45, R45, R47.reuse, 12582913 ;  /* 0x4b4000012d2d7423 */ /* 0x080fe2000000402f */
[----:B------:R-:W-:Y:S01]  /*adb0*/  FFMA R127, -R127, 1.925963033500011079e-08, R28 ;  /* 0x32a570607f7f7823 */ /* 0x000fe2000000011c */
[-C--:B------:R-:W-:Y:S01]  /*adc0*/  FFMA.RM R38, R32, R47.reuse, 12582913 ;  /* 0x4b40000120267423 */ /* 0x080fe2000000402f */
[-C--:B------:R-:W-:Y:S01]  /*add0*/  FFMA.RM R41, R41, R47.reuse, 12582913 ;  /* 0x4b40000129297423 */ /* 0x080fe2000000402f */
[----:B------:R-:W-:Y:S01]  /*ade0*/  FADD R42, R44, -12583039 ;  /* 0xcb40007f2c2a7421 */ /* 0x000fe20000000000 */
[----:B------:R-:W-:Y:S01]  /*adf0*/  FFMA.RM R46, R46, R47, 12582913 ;  /* 0x4b4000012e2e7423 */ /* 0x000fe2000000402f */
[----:B------:R-:W-:Y:S01]  /*ae00*/  SHF.L.U32 R0, R0, 0x17, RZ ;  /* 0x0000001700007819 */ /* 0x000fe200000006ff */
[----:B------:R2:W-:Y:S01]  /*ae10*/  MUFU.EX2 R6, R31 ;  /* 0x0000001f00067308 */ /* 0x0005e20000000800 */
[----:B------:R-:W-:Y:S01]  /*ae20*/  FADD R32, R37, -12583039 ;  /* 0xcb40007f25207421 */ /* 0x000fe20000000000 */
[----:B------:R-:W-:Y:S01]  /*ae30*/  FADD R40, R39, -12583039 ;  /* 0xcb40007f27287421 */ /* 0x000fe20000000000 */
[----:B------:R-:W-:Y:S01]  /*ae40*/  FADD R47, R45, -12583039 ;  /* 0xcb40007f2d2f7421 */ /* 0x000fe20000000000 */
[----:B------:R-:W-:Y:S01]  /*ae50*/  FADD R43, R41, -12583039 ;  /* 0xcb40007f292b7421 */ /* 0x000fe20000000000 */
[----:B------:R-:W-:Y:S01]  /*ae60*/  FFMA R42, -R133, 1.4426950216293334961, -R42 ;  /* 0x3fb8aa3b852a7823 */ /* 0x000fe2000000092a */
[----:B------:R-:W-:Y:S01]  /*ae70*/  FADD R48, R46, -12583039 ;  /* 0xcb40007f2e307421 */ /* 0x000fe20000000000 */
[----:B------:R-:W-:Y:S01]  /*ae80*/  SHF.L.U32 R4, R4, 0x17, RZ ;  /* 0x0000001704047819 */ /* 0x000fe200000006ff */
[----:B------:R3:W-:Y:S01]  /*ae90*/  MUFU.EX2 R28, R35 ;  /* 0x00000023001c7308 */ /* 0x0007e20000000800 */
[----:B--2---:R-:W-:Y:S01]  /*aea0*/  FADD R31, R36, -12583039 ;  /* 0xcb40007f241f7421 */ /* 0x004fe20000000000 */
[----:B-1----:R-:W-:Y:S01]  /*aeb0*/  FFMA R50, R0, R3, 1 ;  /* 0x3f80000000327423 */ /* 0x002fe20000000003 */
[----:B------:R-:W-:Y:S01]  /*aec0*/  FFMA R32, -R129, 1.4426950216293334961, -R32 ;  /* 0x3fb8aa3b81207823 */ /* 0x000fe20000000920 */
[----:B------:R-:W-:Y:S01]  /*aed0*/  FFMA R40, -R131, 1.4426950216293334961, -R40 ;  /* 0x3fb8aa3b83287823 */ /* 0x000fe20000000928 */
[----:B------:R-:W-:Y:S01]  /*aee0*/  FFMA R31, -R128, 1.4426950216293334961, -R31 ;  /* 0x3fb8aa3b801f7823 */ /* 0x000fe2000000091f */
[----:B------:R-:W-:Y:S01]  /*aef0*/  FFMA R47, -R134, 1.4426950216293334961, -R47 ;  /* 0x3fb8aa3b862f7823 */ /* 0x000fe2000000092f */
[----:B------:R-:W-:Y:S01]  /*af00*/  FFMA R43, -R132, 1.4426950216293334961, -R43 ;  /* 0x3fb8aa3b842b7823 */ /* 0x000fe2000000092b */
[----:B------:R-:W-:Y:S01]  /*af10*/  FFMA R133, -R133, 1.925963033500011079e-08, R42 ;  /* 0x32a5706085857823 */ /* 0x000fe2000000012a */
[----:B---3--:R-:W-:Y:S01]  /*af20*/  FADD R35, R38, -12583039 ;  /* 0xcb40007f26237421 */ /* 0x008fe20000000000 */
[----:B------:R-:W-:Y:S01]  /*af30*/  FFMA R48, -R135, 1.4426950216293334961, -R48 ;  /* 0x3fb8aa3b87307823 */ /* 0x000fe20000000930 */
[----:B------:R-:W-:Y:S01]  /*af40*/  FFMA R49, R4, R5, 1 ;  /* 0x3f80000004317423 */ /* 0x000fe20000000005 */
[----:B------:R-:W-:Y:S01]  /*af50*/  FFMA R31, -R128, 1.925963033500011079e-08, R31 ;  /* 0x32a57060801f7823 */ /* 0x000fe2000000011f */
[----:B------:R-:W-:Y:S01]  /*af60*/  FFMA R35, -R130, 1.4426950216293334961, -R35 ;  /* 0x3fb8aa3b82237823 */ /* 0x000fe20000000923 */
[----:B------:R-:W-:Y:S01]  /*af70*/  FFMA R32, -R129, 1.925963033500011079e-08, R32 ;  /* 0x32a5706081207823 */ /* 0x000fe20000000120 */
[----:B------:R-:W-:Y:S01]  /*af80*/  FFMA R40, -R131, 1.925963033500011079e-08, R40 ;  /* 0x32a5706083287823 */ /* 0x000fe20000000128 */
[----:B------:R-:W-:Y:S01]  /*af90*/  IADD3 R4, R50, 0x1800000, RZ ;  /* 0x0180000032047810 */ /* 0x000fe20007ffe0ff */
[----:B------:R-:W-:Y:S01]  /*afa0*/  FFMA R35, -R130, 1.925963033500011079e-08, R35 ;  /* 0x32a5706082237823 */ /* 0x000fe20000000123 */
[----:B------:R-:W-:Y:S01]  /*afb0*/  FFMA R47, -R134, 1.925963033500011079e-08, R47 ;  /* 0x32a57060862f7823 */ /* 0x000fe2000000012f */
[----:B------:R-:W-:Y:S01]  /*afc0*/  FFMA R43, -R132, 1.925963033500011079e-08, R43 ;  /* 0x32a57060842b7823 */ /* 0x000fe2000000012b */
[----:B------:R-:W-:Y:S01]  /*afd0*/  FFMA R48, -R135, 1.925963033500011079e-08, R48 ;  /* 0x32a5706087307823 */ /* 0x000fe20000000130 */
[----:B------:R-:W1:Y:S01]  /*afe0*/  MUFU.EX2 R133, R133 ;  /* 0x0000008500857308 */ /* 0x000e620000000800 */
[----:B------:R-:W-:Y:S01]  /*aff0*/  LOP3.LUT R4, R4, 0x7f800000, RZ, 0xc0, !PT ;  /* 0x7f80000004047812 */ /* 0x000fe200078ec0ff */
[----:B------:R-:W-:Y:S01]  /*b000*/  IMAD.SHL.U32 R10, R10, 0x800000, RZ ;  /* 0x008000000a0a7824 */ /* 0x000fe200078e00ff */
[----:B------:R-:W-:Y:S01]  /*b010*/  SHF.L.U32 R44, R44, 0x17, RZ ;  /* 0x000000172c2c7819 */ /* 0x000fe200000006ff */
[----:B------:R-:W-:Y:S01]  /*b020*/  IMAD.SHL.U32 R36, R36, 0x800000, RZ ;  /* 0x0080000024247824 */ /* 0x000fe200078e00ff */
[----:B------:R-:W-:Y:S01]  /*b030*/  ISETP.GT.U32.AND P2, PT, R4, 0x1ffffff, PT ;  /* 0x01ffffff0400780c */ /* 0x000fe20003f44070 */
[----:B------:R-:W-:Y:S01]  /*b040*/  IMAD.SHL.U32 R41, R41, 0x800000, RZ ;  /* 0x0080000029297824 */ /* 0x000fe200078e00ff */
[----:B------:R-:W-:Y:S01]  /*b050*/  SHF.L.U32 R45, R45, 0x17, RZ ;  /* 0x000000172d2d7819 */ /* 0x000fe200000006ff */
[----:B------:R-:W2:Y:S01]  /*b060*/  MUFU.EX2 R0, R47 ;  /* 0x0000002f00007308 */ /* 0x000ea20000000800 */
[----:B------:R-:W-:Y:S01]  /*b070*/  SHF.L.U32 R7, R7, 0x17, RZ ;  /* 0x0000001707077819 */ /* 0x000fe200000006ff */
[----:B------:R-:W-:Y:S01]  /*b080*/  BSSY B1, `(.L_x_288) ;  /* 0x0000028000017945 */ /* 0x000fe20003800000 */
[----:B------:R-:W-:-:S02]  /*b090*/  SHF.L.U32 R29, R29, 0x17, RZ ;  /* 0x000000171d1d7819 */ /* 0x000fc400000006ff */
[----:B------:R-:W-:Y:S01]  /*b0a0*/  SHF.L.U32 R30, R30, 0x17, RZ ;  /* 0x000000171e1e7819 */ /* 0x000fe200000006ff */
[----:B------:R-:W-:Y:S01]  /*b0b0*/  FFMA R52, R7, R8, 1 ;  /* 0x3f80000007347423 */ /* 0x000fe20000000008 */
[----:B------:R-:W-:Y:S01]  /*b0c0*/  SHF.L.U32 R33, R33, 0x17, RZ ;  /* 0x0000001721217819 */ /* 0x000fe200000006ff */
[----:B------:R-:W3:Y:S01]  /*b0d0*/  MUFU.EX2 R127, R127 ;  /* 0x0000007f007f7308 */ /* 0x000ee20000000800 */
[----:B------:R-:W-:Y:S01]  /*b0e0*/  SHF.L.U32 R34, R34, 0x17, RZ ;  /* 0x0000001722227819 */ /* 0x000fe200000006ff */
[----:B-1----:R-:W-:Y:S01]  /*b0f0*/  FFMA R133, R44, R133, 1 ;  /* 0x3f8000002c857423 */ /* 0x002fe20000000085 */
[----:B------:R-:W-:Y:S01]  /*b100*/  SHF.L.U32 R37, R37, 0x17, RZ ;  /* 0x0000001725257819 */ /* 0x000fe200000006ff */
[----:B------:R-:W-:Y:S01]  /*b110*/  FFMA R54, R29, R6, 1 ;  /* 0x3f8000001d367423 */ /* 0x000fe20000000006 */
[----:B------:R-:W-:Y:S01]  /*b120*/  SHF.L.U32 R38, R38, 0x17, RZ ;  /* 0x0000001726267819 */ /* 0x000fe200000006ff */
[----:B------:R-:W-:Y:S01]  /*b130*/  FFMA R51, R30, R9, 1 ;  /* 0x3f8000001e337423 */ /* 0x000fe20000000009 */
[----:B------:R-:W-:Y:S01]  /*b140*/  SHF.L.U32 R39, R39, 0x17, RZ ;  /* 0x0000001727277819 */ /* 0x000fe200000006ff */
[----:B------:R-:W1:Y:S01]  /*b150*/  MUFU.EX2 R31, R31 ;  /* 0x0000001f001f7308 */ /* 0x000e620000000800 */
[----:B------:R-:W-:Y:S01]  /*b160*/  SHF.L.U32 R46, R46, 0x17, RZ ;  /* 0x000000172e2e7819 */ /* 0x000fe200000006ff */
[----:B--2---:R-:W-:Y:S01]  /*b170*/  FFMA R44, R45, R0, 1 ;  /* 0x3f8000002d2c7423 */ /* 0x004fe20000000000 */
[----:B------:R-:W-:-:S05]  /*b180*/  FFMA R98, R33, R28, 1 ;  /* 0x3f80000021627423 */ /* 0x000fca000000001c */
[----:B------:R-:W2:Y:S01]  /*b190*/  MUFU.EX2 R32, R32 ;  /* 0x0000002000207308 */ /* 0x000ea20000000800 */
[----:B---3--:R-:W-:-:S07]  /*b1a0*/  FFMA R127, R34, R127, 1 ;  /* 0x3f800000227f7423 */ /* 0x008fce000000007f */
[----:B------:R-:W3:Y:S01]  /*b1b0*/  MUFU.EX2 R35, R35 ;  /* 0x0000002300237308 */ /* 0x000ee20000000800 */
[----:B-1----:R-:W-:-:S07]  /*b1c0*/  FFMA R36, R36, R31, 1 ;  /* 0x3f80000024247423 */ /* 0x002fce000000001f */
[----:B------:R-:W1:Y:S01]  /*b1d0*/  MUFU.EX2 R40, R40 ;  /* 0x0000002800287308 */ /* 0x000e620000000800 */
[----:B--2---:R-:W-:-:S07]  /*b1e0*/  FFMA R37, R37, R32, 1 ;  /* 0x3f80000025257423 */ /* 0x004fce0000000020 */
[----:B------:R2:W4:Y:S01]  /*b1f0*/  MUFU.EX2 R42, R43 ;  /* 0x0000002b002a7308 */ /* 0x0005220000000800 */
[----:B---3--:R-:W-:-:S07]  /*b200*/  FFMA R38, R38, R35, 1 ;  /* 0x3f80000026267423 */ /* 0x008fce0000000023 */
[----:B------:R-:W3:Y:S01]  /*b210*/  MUFU.EX2 R3, R48 ;  /* 0x0000003000037308 */ /* 0x000ee20000000800 */
[----:B--2---:R-:W-:Y:S01]  /*b220*/  FFMA R43, R10, R27, 1 ;  /* 0x3f8000000a2b7423 */ /* 0x004fe2000000001b */
[----:B-1----:R-:W-:Y:S01]  /*b230*/  FFMA R39, R39, R40, 1 ;  /* 0x3f80000027277423 */ /* 0x002fe20000000028 */
[----:B----4-:R-:W-:Y:S01]  /*b240*/  FFMA R42, R41, R42, 1 ;  /* 0x3f800000292a7423 */ /* 0x010fe2000000002a */
[----:B---3--:R-:W-:Y:S01]  /*b250*/  FFMA R45, R46, R3, 1 ;  /* 0x3f8000002e2d7423 */ /* 0x008fe20000000003 */
[----:B------:R-:W-:Y:S06]  /*b260*/  @P2 BRA `(.L_x_289) ;  /* 0x0000000000142947 */ /* 0x000fec0003800000 */
[----:B------:R-:W-:Y:S02]  /*b270*/  MOV R0, R50 ;  /* 0x0000003200007202 */ /* 0x000fe40000000f00 */
[----:B------:R-:W-:-:S07]  /*b280*/  MOV R4, 0xb2a0 ;  /* 0x0000b2a000047802 */ /* 0x000fce0000000f00 */
[----:B------:R-:W-:Y:S05]  /*b290*/  CALL.REL.NOINC `($__internal_0_$__cuda_sm20_rcp_rn_f32_slowpath) ;  /* 0x000000ac001c7944 */ /* 0x000fea0003c00000 */
[----:B------:R-:W-:Y:S01]  /*b2a0*/  IMAD.MOV.U32 R27, RZ, RZ, R0 ;  /* 0x000000ffff1b7224 */ /* 0x000fe200078e0000 */
[----:B------:R-:W-:Y:S06]  /*b2b0*/  BRA `(.L_x_290) ;  /* 0x0000000000107947 */ /* 0x000fec0003800000 */
.L_x_289:
[----:B------:R-:W1:Y:S02]  /*b2c0*/  MUFU.RCP R27, R50 ;  /* 0x00000032001b7308 */ /* 0x000e640000001000 */
[----:B-1----:R-:W-:-:S04]  /*b2d0*/  FFMA R0, R50, R27, -1 ;  /* 0xbf80000032007423 */ /* 0x002fc8000000001b */
[----:B------:R-:W-:-:S04]  /*b2e0*/  FADD.FTZ R0, -R0, -RZ ;  /* 0x800000ff00007221 */ /* 0x000fc80000010100 */
[----:B------:R-:W-:-:S07]  /*b2f0*/  FFMA R27, R27, R0, R27 ;  /* 0x000000001b1b7223 */ /* 0x000fce000000001b */
.L_x_290:
[----:B------:R-:W-:Y:S05]  /*b300*/  BSYNC B1 ;  /* 0x0000000000017941 */ /* 0x000fea0003800000 */
.L_x_288:
        /* <DEDUP_REMOVED lines=10> */
.L_x_292:
[----:B------:R-:W1:Y:S02]  /*b3b0*/  MUFU.RCP R28, R49 ;  /* 0x00000031001c7308 */ /* 0x000e640000001000 */
[----:B-1----:R-:W-:-:S04]  /*b3c0*/  FFMA R0, R49, R28, -1 ;  /* 0xbf80000031007423 */ /* 0x002fc8000000001c */
[----:B------:R-:W-:-:S04]  /*b3d0*/  FADD.FTZ R3, -R0, -RZ ;  /* 0x800000ff00037221 */ /* 0x000fc80000010100 */
[----:B------:R-:W-:-:S07]  /*b3e0*/  FFMA R28, R28, R3, R28 ;  /* 0x000000031c1c7223 */ /* 0x000fce000000001c */
.L_x_293:
[----:B------:R-:W-:Y:S05]  /*b3f0*/  BSYNC B1 ;  /* 0x0000000000017941 */ /* 0x000fea0003800000 */
.L_x_291:
        /* <DEDUP_REMOVED lines=10> */
.L_x_295:
[----:B------:R-:W1:Y:S02]  /*b4a0*/  MUFU.RCP R29, R52 ;  /* 0x00000034001d7308 */ /* 0x000e640000001000 */
[----:B-1----:R-:W-:-:S04]  /*b4b0*/  FFMA R0, R52, R29, -1 ;  /* 0xbf80000034007423 */ /* 0x002fc8000000001d */
[----:B------:R-:W-:-:S04]  /*b4c0*/  FADD.FTZ R0, -R0, -RZ ;  /* 0x800000ff00007221 */ /* 0x000fc80000010100 */
[----:B------:R-:W-:-:S07]  /*b4d0*/  FFMA R29, R29, R0, R29 ;  /* 0x000000001d1d7223 */ /* 0x000fce000000001d */
.L_x_296:
[----:B------:R-:W-:Y:S05]  /*b4e0*/  BSYNC B1 ;  /* 0x0000000000017941 */ /* 0x000fea0003800000 */
.L_x_294:
        /* <DEDUP_REMOVED lines=10> */
.L_x_298:
[----:B------:R-:W1:Y:S02]  /*b590*/  MUFU.RCP R30, R43 ;  /* 0x0000002b001e7308 */ /* 0x000e640000001000 */
[----:B-1----:R-:W-:-:S04]  /*b5a0*/  FFMA R0, R43, R30, -1 ;  /* 0xbf8000002b007423 */ /* 0x002fc8000000001e */
[----:B------:R-:W-:-:S04]  /*b5b0*/  FADD.FTZ R3, -R0, -RZ ;  /* 0x800000ff00037221 */ /* 0x000fc80000010100 */
[----:B------:R-:W-:-:S07]  /*b5c0*/  FFMA R30, R30, R3, R30 ;  /* 0x000000031e1e7223 */ /* 0x000fce000000001e */
.L_x_299:
[----:B------:R-:W-:Y:S05]  /*b5d0*/  BSYNC B1 ;  /* 0x0000000000017941 */ /* 0x000fea0003800000 */
.L_x_297:
        /* <DEDUP_REMOVED lines=10> */
.L_x_301:
[----:B------:R-:W1:Y:S02]  /*b680*/  MUFU.RCP R31, R54 ;  /* 0x00000036001f7308 */ /* 0x000e640000001000 */
[----:B-1----:R-:W-:-:S04]  /*b690*/  FFMA R0, R54, R31, -1 ;  /* 0xbf80000036007423 */ /* 0x002fc8000000001f */
[----:B------:R-:W-:-:S04]  /*b6a0*/  FADD.FTZ R0, -R0, -RZ ;  /* 0x800000ff00007221 */ /* 0x000fc80000010100 */
[----:B------:R-:W-:-:S07]  /*b6b0*/  FFMA R31, R31, R0, R31 ;  /* 0x000000001f1f7223 */ /* 0x000fce000000001f */
.L_x_302:
[----:B------:R-:W-:Y:S05]  /*b6c0*/  BSYNC B1 ;  /* 0x0000000000017941 */ /* 0x000fea0003800000 */
.L_x_300:
        /* <DEDUP_REMOVED lines=10> */
.L_x_304:
[----:B------:R-:W1:Y:S02]  /*b770*/  MUFU.RCP R32, R51 ;  /* 0x0000003300207308 */ /* 0x000e640000001000 */
[----:B-1----:R-:W-:-:S04]  /*b780*/  FFMA R0, R51, R32, -1 ;  /* 0xbf80000033007423 */ /* 0x002fc80000000020 */
[----:B------:R-:W-:-:S04]  /*b790*/  FADD.FTZ R3, -R0, -RZ ;  /* 0x800000ff00037221 */ /* 0x000fc80000010100 */
[----:B------:R-:W-:-:S07]  /*b7a0*/  FFMA R32, R32, R3, R32 ;  /* 0x0000000320207223 */ /* 0x000fce0000000020 */
.L_x_305:
[----:B------:R-:W-:Y:S05]  /*b7b0*/  BSYNC B1 ;  /* 0x0000000000017941 */ /* 0x000fea0003800000 */
.L_x_303:
        /* <DEDUP_REMOVED lines=10> */
.L_x_307:
[----:B------:R-:W1:Y:S02]  /*b860*/  MUFU.RCP R33, R98 ;  /* 0x0000006200217308 */ /* 0x000e640000001000 */
[----:B-1----:R-:W-:-:S04]  /*b870*/  FFMA R0, R98, R33, -1 ;  /* 0xbf80000062007423 */ /* 0x002fc80000000021 */
[----:B------:R-:W-:-:S04]  /*b880*/  FADD.FTZ R0, -R0, -RZ ;  /* 0x800000ff00007221 */ /* 0x000fc80000010100 */
[----:B------:R-:W-:-:S07]  /*b890*/  FFMA R33, R33, R0, R33 ;  /* 0x0000000021217223 */ /* 0x000fce0000000021 */
.L_x_308:
[----:B------:R-:W-:Y:S05]  /*b8a0*/  BSYNC B1 ;  /* 0x0000000000017941 */ /* 0x000fea0003800000 */
.L_x_306:
        /* <DEDUP_REMOVED lines=10> */
.L_x_310:
[----:B------:R-:W1:Y:S02]  /*b950*/  MUFU.RCP R34, R127 ;  /* 0x0000007f00227308 */ /* 0x000e640000001000 */
[----:B-1----:R-:W-:-:S04]  /*b960*/  FFMA R0, R127, R34, -1 ;  /* 0xbf8000007f007423 */ /* 0x002fc80000000022 */
[----:B------:R-:W-:-:S04]  /*b970*/  FADD.FTZ R3, -R0, -RZ ;  /* 0x800000ff00037221 */ /* 0x000fc80000010100 */
[----:B------:R-:W-:-:S07]  /*b980*/  FFMA R34, R34, R3, R34 ;  /* 0x0000000322227223 */ /* 0x000fce0000000022 */
.L_x_311:
[----:B------:R-:W-:Y:S05]  /*b990*/  BSYNC B1 ;  /* 0x0000000000017941 */ /* 0x000fea0003800000 */
.L_x_309:
        /* <DEDUP_REMOVED lines=10> */
.L_x_313:
[----:B------:R-:W1:Y:S02]  /*ba40*/  MUFU.RCP R35, R36 ;  /* 0x0000002400237308 */ /* 0x000e640000001000 */
[----:B-1----:R-:W-:-:S04]  /*ba50*/  FFMA R0, R36, R35, -1 ;  /* 0xbf80000024007423 */ /* 0x002fc80000000023 */
[----:B------:R-:W-:-:S04]  /*ba60*/  FADD.FTZ R0, -R0, -RZ ;  /* 0x800000ff00007221 */ /* 0x000fc80000010100 */
[----:B------:R-:W-:-:S07]  /*ba70*/  FFMA R35, R35, R0, R35 ;  /* 0x0000000023237223 */ /* 0x000fce0000000023 */
.L_x_314:
[----:B------:R-:W-:Y:S05]  /*ba80*/  BSYNC B1 ;  /* 0x0000000000017941 */ /* 0x000fea0003800000 */
.L_x_312:
        /* <DEDUP_REMOVED lines=10> */
.L_x_316:
[----:B------:R-:W1:Y:S02]  /*bb30*/  MUFU.RCP R36, R37 ;  /* 0x0000002500247308 */ /* 0x000e640000001000 */
[----:B-1----:R-:W-:-:S04]  /*bb40*/  FFMA R0, R37, R36, -1 ;  /* 0xbf80000025007423 */ /* 0x002fc80000000024 */
[----:B------:R-:W-:-:S04]  /*bb50*/  FADD.FTZ R3, -R0, -RZ ;  /* 0x800000ff00037221 */ /* 0x000fc80000010100 */
[----:B------:R-:W-:-:S07]  /*bb60*/  FFMA R36, R36, R3, R36 ;  /* 0x0000000324247223 */ /* 0x000fce0000000024 */
.L_x_317:
[----:B------:R-:W-:Y:S05]  /*bb70*/  BSYNC B1 ;  /* 0x0000000000017941 */ /* 0x000fea0003800000 */
.L_x_315:
        /* <DEDUP_REMOVED lines=10> */
.L_x_319:
[----:B------:R-:W1:Y:S02]  /*bc20*/  MUFU.RCP R37, R38 ;  /* 0x0000002600257308 */ /* 0x000e640000001000 */
[----:B-1----:R-:W-:-:S04]  /*bc30*/  FFMA R0, R38, R37, -1 ;  /* 0xbf80000026007423 */ /* 0x002fc80000000025 */
[----:B------:R-:W-:-:S04]  /*bc40*/  FADD.FTZ R0, -R0, -RZ ;  /* 0x800000ff00007221 */ /* 0x000fc80000010100 */
[----:B------:R-:W-:-:S07]  /*bc50*/  FFMA R37, R37, R0, R37 ;  /* 0x0000000025257223 */ /* 0x000fce0000000025 */
.L_x_320:
[----:B------:R-:W-:Y:S05]  /*bc60*/  BSYNC B1 ;  /* 0x0000000000017941 */ /* 0x000fea0003800000 */
.L_x_318:
        /* <DEDUP_REMOVED lines=10> */
.L_x_322:
[----:B------:R-:W1:Y:S02]  /*bd10*/  MUFU.RCP R38, R39 ;  /* 0x0000002700267308 */ /* 0x000e640000001000 */
[----:B-1----:R-:W-:-:S04]  /*bd20*/  FFMA R0, R39, R38, -1 ;  /* 0xbf80000027007423 */ /* 0x002fc80000000026 */
[----:B------:R-:W-:-:S04]  /*bd30*/  FADD.FTZ R3, -R0, -RZ ;  /* 0x800000ff00037221 */ /* 0x000fc80000010100 */
[----:B------:R-:W-:-:S07]  /*bd40*/  FFMA R38, R38, R3, R38 ;  /* 0x0000000326267223 */ /* 0x000fce0000000026 */
.L_x_323:
[----:B------:R-:W-:Y:S05]  /*bd50*/  BSYNC B1 ;  /* 0x0000000000017941 */ /* 0x000fea0003800000 */
.L_x_321:
        /* <DEDUP_REMOVED lines=10> */
.L_x_325:
[----:B------:R-:W1:Y:S02]  /*be00*/  MUFU.RCP R39, R42 ;  /* 0x0000002a00277308 */ /* 0x000e640000001000 */
[----:B-1----:R-:W-:-:S04]  /*be10*/  FFMA R0, R42, R39, -1 ;  /* 0xbf8000002a007423 */ /* 0x002fc80000000027 */
[----:B------:R-:W-:-:S04]  /*be20*/  FADD.FTZ R0, -R0, -RZ ;  /* 0x800000ff00007221 */ /* 0x000fc80000010100 */
[----:B------:R-:W-:-:S07]  /*be30*/  FFMA R39, R39, R0, R39 ;  /* 0x0000000027277223 */ /* 0x000fce0000000027 */
.L_x_326:
[----:B------:R-:W-:Y:S05]  /*be40*/  BSYNC B1 ;  /* 0x0000000000017941 */ /* 0x000fea0003800000 */
.L_x_324:
        /* <DEDUP_REMOVED lines=10> */
.L_x_328:
[----:B------:R-:W1:Y:S02]  /*bef0*/  MUFU.RCP R40, R133 ;  /* 0x0000008500287308 */ /* 0x000e640000001000 */
[----:B-1----:R-:W-:-:S04]  /*bf00*/  FFMA R0, R133, R40, -1 ;  /* 0xbf80000085007423 */ /* 0x002fc80000000028 */
[----:B------:R-:W-:-:S04]  /*bf10*/  FADD.FTZ R3, -R0, -RZ ;  /* 0x800000ff00037221 */ /* 0x000fc80000010100 */
[----:B------:R-:W-:-:S07]  /*bf20*/  FFMA R40, R40, R3, R40 ;  /* 0x0000000328287223 */ /* 0x000fce0000000028 */
.L_x_329:
[----:B------:R-:W-:Y:S05]  /*bf30*/  BSYNC B1 ;  /* 0x0000000000017941 */ /* 0x000fea0003800000 */
.L_x_327:
        /* <DEDUP_REMOVED lines=10> */
.L_x_331:
[----:B------:R-:W1:Y:S02]  /*bfe0*/  MUFU.RCP R41, R44 ;  /* 0x0000002c00297308 */ /* 0x000e640000001000 */
[----:B-1----:R-:W-:-:S04]  /*bff0*/  FFMA R0, R44, R41, -1 ;  /* 0xbf8000002c007423 */ /* 0x002fc80000000029 */
[----:B------:R-:W-:-:S04]  /*c000*/  FADD.FTZ R0, -R0, -RZ ;  /* 0x800000ff00007221 */ /* 0x000fc80000010100 */
[----:B------:R-:W-:-:S07]  /*c010*/  FFMA R41, R41, R0, R41 ;  /* 0x0000000029297223 */ /* 0x000fce0000000029 */
.L_x_332:
[----:B------:R-:W-:Y:S05]  /*c020*/  BSYNC B1 ;  /* 0x0000000000017941 */ /* 0x000fea0003800000 */
.L_x_330:
[----:B------:R-:W-:-:S04]  /*c030*/  IADD3 R0, R45, 0x1800000, RZ ;  /* 0x018000002d007810 */ /* 0x000fc80007ffe0ff */
[----:B------:R-:W-:-:S04]  /*c040*/  LOP3.LUT R0, R0, 0x7f800000, RZ, 0xc0, !PT ;  /* 0x7f80000000007812 */ /* 0x000fc800078ec0ff */
[----:B------:R-:W-:-:S13]  /*c050*/  ISETP.GT.U32.AND P2, PT, R0, 0x1ffffff, PT ;  /* 0x01ffffff0000780c */ /* 0x000fda0003f44070 */
[----:B------:R-:W-:Y:S05]  /*c060*/  @P2 BRA `(.L_x_333) ;  /* 0x0000000000102947 */ /* 0x000fea0003800000 */
[----:B------:R-:W-:Y:S02]  /*c070*/  MOV R0, R45 ;  /* 0x0000002d00007202 */ /* 0x000fe40000000f00 */
[----:B------:R-:W-:-:S07]  /*c080*/  MOV R4, 0xc0a0 ;  /* 0x0000c0a000047802 */ /* 0x000fce0000000f00 */
[----:B------:R-:W-:Y:S05]  /*c090*/  CALL.REL.NOINC `($__internal_0_$__cuda_sm20_rcp_rn_f32_slowpath) ;  /* 0x0000009c009c7944 */ /* 0x000fea0003c00000 */
[----:B------:R-:W-:Y:S05]  /*c0a0*/  BRA `(.L_x_334) ;  /* 0x0000000000107947 */ /* 0x000fea0003800000 */
.L_x_333:
[----:B------:R-:W1:Y:S02]  /*c0b0*/  MUFU.RCP R0, R45 ;  /* 0x0000002d00007308 */ /* 0x000e640000001000 */
[----:B-1----:R-:W-:-:S04]  /*c0c0*/  FFMA R3, R45, R0, -1 ;  /* 0xbf8000002d037423 */ /* 0x002fc80000000000 */
[----:B------:R-:W-:-:S04]  /*c0d0*/  FADD.FTZ R3, -R3, -RZ ;  /* 0x800000ff03037221 */ /* 0x000fc80000010100 */
[----:B------:R-:W-:-:S07]  /*c0e0*/  FFMA R0, R0, R3, R0 ;  /* 0x0000000300007223 */ /* 0x000fce0000000000 */
.L_x_334:
        /* <DEDUP_REMOVED lines=10> */
[----:B------:R-:W-:-:S05]  /*c190*/  F2FP.BF16.F32.PACK_AB R31, R0, R41 ;  /* 0x00000029001f723e */ /* 0x000fca00000010ff */
[----:B------:R1:W-:Y:S01]  /*c1a0*/  STSM.16.M88.4 [R94], R28 ;  /* 0x0000001c5e007844 */ /* 0x0003e20000000200 */
        /* <DEDUP_REMOVED lines=17> */
.L_x_336:
[----:B------:R-:W-:Y:S05]  /*c2c0*/  BSYNC B0 ;  /* 0x0000000000007941 */ /* 0x000fea0003800000 */
.L_x_335:
[----:B------:R-:W-:Y:S06]  /*c2d0*/  BAR.SYNC.DEFER_BLOCKING 0x1, 0x100 ;  /* 0x0044000000007b1d */ /* 0x000fec0000010000 */
[----:B------:R-:W-:Y:S04]  /*c2e0*/  BSSY B0, `(.L_x_337) ;  /* 0x0000009000007945 */ /* 0x000fe80003800000 */
[----:B------:R-:W-:Y:S05]  /*c2f0*/  @P0 BRA `(.L_x_338) ;  /* 0x00000000001c0947 */ /* 0x000fea0003800000 */
[----:B------:R-:W-:-:S13]  /*c300*/  ISETP.NE.AND P2, PT, R160, 0x3, PT ;  /* 0x00000003a000780c */ /* 0x000fda0003f45270 */
[----:B------:R-:W-:Y:S05]  /*c310*/  @!P2 BRA `(.L_x_339) ;  /* 0x000000000004a947 */ /* 0x000fea0003800000 */
[----:B------:R-:W-:Y:S01]  /*c320*/  BPT.TRAP 0x1 ;  /* 0x000000040000795c */ /* 0x000fe20000300000 */
.L_x_339:
[----:B------:R-:W-:-:S04]  /*c330*/  ULEA UR4, UR5, UR52, 0x3 ;  /* 0x0000003405047291 */ /* 0x000fc8000f8e183f */
[----:B------:R-:W-:-:S04]  /*c340*/  UIADD3 UR4, UR4, 0x60, URZ ;  /* 0x0000006004047890 */ /* 0x000fc8000fffe03f */
[----:B------:R-:W-:-:S09]  /*c350*/  UPRMT UR4, UR51, 0x654, UR4 ;  /* 0x0000065433047896 */ /* 0x000fd20008000004 */
[----:B------:R-:W-:Y:S03]  /*c360*/  SYNCS.ARRIVE.TRANS64.RED.A1T0 RZ, [UR4], RZ ;  /* 0x000000ffffff79a7 */ /* 0x000fe60008100404 */
.L_x_338:
[----:B------:R-:W-:Y:S05]  /*c370*/  BSYNC B0 ;  /* 0x0000000000007941 */ /* 0x000fea0003800000 */
.L_x_337:
        /* <DEDUP_REMOVED lines=8> */
.L_x_342:
[C---:B------:R-:W-:Y:S01]  /*c400*/  LEA R0, R12.reuse, UR52, 0x3 ;  /* 0x000000340c007c11 */ /* 0x040fe2000f8e18ff */
[----:B------:R-:W-:Y:S01]  /*c410*/  VIADD R9, R12, 0x1 ;  /* 0x000000010c097836 */ /* 0x000fe20000000000 */
[----:B------:R-:W-:Y:S01]  /*c420*/  SHF.L.U32 R3, R25, 0x1f, RZ ;  /* 0x0000001f19037819 */ /* 0x000fe200000006ff */
[----:B------:R-:W-:Y:S03]  /*c430*/  BSSY B1, `(.L_x_343) ;  /* 0x0000005000017945 */ /* 0x000fe60003800000 */
[----:B------:R-:W2:Y:S01]  /*c440*/  SYNCS.PHASECHK.TRANS64.TRYWAIT P2, [R0+URZ+0x40], R3 ;  /* 0x00004003000075a7 */ /* 0x000ea2000804017f */
[----:B------:R-:W-:-:S04]  /*c450*/  ISETP.NE.AND P3, PT, R9, 0x4, PT ;  /* 0x000000040900780c */ /* 0x000fc80003f65270 */
[----:B------:R-:W-:Y:S01]  /*c460*/  SEL R44, RZ, 0x1, P3 ;  /* 0x00000001ff2c7807 */ /* 0x000fe20001800000 */
[----:B--2---:R-:W-:Y:S08]  /*c470*/  @!P2 BRA `(.L_x_344) ;  /* 0x0000009000c4a947 */ /* 0x004ff00003800000 */
.L_x_618:
[----:B------:R-:W-:Y:S05]  /*c480*/  BSYNC B1 ;  /* 0x0000000000017941 */ /* 0x000fea0003800000 */
.L_x_343:
[----:B------:R-:W-:Y:S05]  /*c490*/  @P1 BRA `(.L_x_345) ;  /* 0x0000000000941947 */ /* 0x000fea0003800000 */
[----:B------:R-:W-:Y:S01]  /*c4a0*/  LEA R14, R12, R101, 0xd ;  /* 0x000000650c0e7211 */ /* 0x000fe200078e68ff */
[----:B------:R-:W-:Y:S05]  /*c4b0*/  WARPSYNC.ALL ;  /* 0x0000000000007948 */ /* 0x000fea0003800000 */
[----:B------:R-:W-:Y:S01]  /*c4c0*/  LEA R33, R157, R14, 0x1 ;  /* 0x0000000e9d217211 */ /* 0x000fe200078e08ff */
[----:B-1----:R-:W2:Y:S05]  /*c4d0*/  LDSM.16.M88.4 R4, [R14] ;  /* 0x000000000e04783b */ /* 0x002eaa0000000200 */
[----:B------:R-:W1:Y:S01]  /*c4e0*/  LDSM.16.M88.4 R32, [R33] ;  /* 0x000000002120783b */ /* 0x000e620000000200 */
[----:B--2---:R-:W-:Y:S01]  /*c4f0*/  SHF.L.U32 R0, R4, 0x10, RZ ;  /* 0x0000001004007819 */ /* 0x004fe200000006ff */
[----:B------:R-:W-:Y:S01]  /*c500*/  IMAD.U32 R12, R6, 0x10000, RZ ;  /* 0x00010000060c7824 */ /* 0x000fe200078e00ff */
[----:B------:R-:W-:-:S02]  /*c510*/  SHF.L.U32 R20, R7, 0x10, RZ ;  /* 0x0000001007147819 */ /* 0x000fc400000006ff */
[----:B------:R-:W-:Y:S01]  /*c520*/  LOP3.LUT R4, R4, 0xffff0000, RZ, 0xc0, !PT ;  /* 0xffff000004047812 */ /* 0x000fe200078ec0ff */
[----:B-1----:R-:W-:Y:S01]  /*c530*/  IMAD.U32 R42, R35, 0x10000, RZ ;  /* 0x00010000232a7824 */ /* 0x002fe200078e00ff */
[----:B------:R-:W-:Y:S01]  /*c540*/  SHF.L.U32 R30, R32, 0x10, RZ ;  /* 0x00000010201e7819 */ /* 0x000fe200000006ff */
        /* <DEDUP_REMOVED lines=26> */
.L_x_345:
[----:B------:R-:W-:Y:S02]  /*c6f0*/  LOP3.LUT R25, R25, R44, RZ, 0x3c, !PT ;  /* 0x0000002c19197212 */ /* 0x000fe400078e3cff */
[----:B------:R-:W-:-:S07]  /*c700*/  SEL R12, R9, RZ, P3 ;  /* 0x000000ff090c7207 */ /* 0x000fce0001800000 */
.L_x_341:
[----:B------:R-:W-:Y:S05]  /*c710*/  BSYNC B0 ;  /* 0x0000000000007941 */ /* 0x000fea0003800000 */
.L_x_340:
[----:B------:R-:W-:Y:S01]  /*c720*/  MOV R46, 0x3bbb989d ;  /* 0x3bbb989d002e7802 */ /* 0x000fe20000000f00 */
[C---:B------:R-:W-:Y:S01]  /*c730*/  FFMA R57, R156.reuse, R57, R14 ;  /* 0x000000399c397223 */ /* 0x040fe2000000000e */
[C---:B------:R-:W-:Y:S01]  /*c740*/  FFMA R58, R156.reuse, R58, R15 ;  /* 0x0000003a9c3a7223 */ /* 0x040fe2000000000f */
[----:B------:R-:W-:Y:S01]  /*c750*/  MOV R47, 0x437c0000 ;  /* 0x437c0000002f7802 */ /* 0x000fe20000000f00 */
[----:B------:R-:W-:Y:S01]  /*c760*/  FFMA R56, R156, R56, R13 ;  /* 0x000000389c387223 */ /* 0x000fe2000000000d */
[-C--:B-1----:R-:W-:Y:S01]  /*c770*/  FFMA.SAT R4, -R57, R46.reuse, 0.5 ;  /* 0x3f00000039047423 */ /* 0x082fe2000000212e */
[-C--:B------:R-:W-:Y:S01]  /*c780*/  FFMA.SAT R5, -R58, R46.reuse, 0.5 ;  /* 0x3f0000003a057423 */ /* 0x080fe2000000212e */
[----:B------:R-:W-:Y:S01]  /*c790*/  FFMA R59, R156, R59, R21 ;  /* 0x0000003b9c3b7223 */ /* 0x000fe20000000015 */
[-C--:B--2---:R-:W-:Y:S01]  /*c7a0*/  FFMA.SAT R0, -R56, R46.reuse, 0.5 ;  /* 0x3f00000038007423 */ /* 0x084fe2000000212e */
        /* <DEDUP_REMOVED lines=112> */
[----:B------:R-:W-:Y:S01]  /*ceb0*/  SHF.L.U32 R29, R29, 0x17, RZ ;  /* 0x000000171d1d7819 */ /* 0x000fe200000006ff */
[----:B------:R-:W-:Y:S01]  /*cec0*/  FFMA R52, R7, R8, 1 ;  /* 0x3f80000007347423 */ /* 0x000fe20000000008 */
[----:B------:R-:W-:-:S02]  /*ced0*/  SHF.L.U32 R30, R30, 0x17, RZ ;  /* 0x000000171e1e7819 */ /* 0x000fc400000006ff */
        /* <DEDUP_REMOVED lines=27> */
[----:B------:R-:W-:Y:S01]  /*d090*/  IMAD.MOV.U32 R0, RZ, RZ, R50 ;  /* 0x000000ffff007224 */ /* 0x000fe200078e0032 */
[----:B------:R-:W-:-:S07]  /*d0a0*/  MOV R4, 0xd0c0 ;  /* 0x0000d0c000047802 */ /* 0x000fce0000000f00 */
[----:B------:R-:W-:Y:S05]  /*d0b0*/  CALL.REL.NOINC `($__internal_0_$__cuda_sm20_rcp_rn_f32_slowpath) ;  /* 0x0000008c00947944 */ /* 0x000fea0003c00000 */
[----:B------:R-:W-:Y:S01]  /*d0c0*/  MOV R27, R0 ;  /* 0x00000000001b7202 */ /* 0x000fe20000000f00 */
[----:B------:R-:W-:Y:S06]  /*d0d0*/  BRA `(.L_x_348) ;  /* 0x0000000000107947 */ /* 0x000fec0003800000 */
.L_x_347:
[----:B------:R-:W1:Y:S02]  /*d0e0*/  MUFU.RCP R27, R50 ;  /* 0x00000032001b7308 */ /* 0x000e640000001000 */
[----:B-1----:R-:W-:-:S04]  /*d0f0*/  FFMA R0, R50, R27, -1 ;  /* 0xbf80000032007423 */ /* 0x002fc8000000001b */
[----:B------:R-:W-:-:S04]  /*d100*/  FADD.FTZ R0, -R0, -RZ ;  /* 0x800000ff00007221 */ /* 0x000fc80000010100 */
[----:B------:R-:W-:-:S07]  /*d110*/  FFMA R27, R27, R0, R27 ;  /* 0x000000001b1b7223 */ /* 0x000fce000000001b */
.L_x_348:
[----:B------:R-:W-:Y:S05]  /*d120*/  BSYNC B1 ;  /* 0x0000000000017941 */ /* 0x000fea0003800000 */
.L_x_346:
        /* <DEDUP_REMOVED lines=10> */
.L_x_350:
[----:B------:R-:W1:Y:S02]  /*d1d0*/  MUFU.RCP R28, R49 ;  /* 0x00000031001c7308 */ /* 0x000e640000001000 */
[----:B-1----:R-:W-:-:S04]  /*d1e0*/  FFMA R0, R49, R28, -1 ;  /* 0xbf80000031007423 */ /* 0x002fc8000000001c */
[----:B------:R-:W-:-:S04]  /*d1f0*/  FADD.FTZ R3, -R0, -RZ ;  /* 0x800000ff00037221 */ /* 0x000fc80000010100 */
[----:B------:R-:W-:-:S07]  /*d200*/  FFMA R28, R28, R3, R28 ;  /* 0x000000031c1c7223 */ /* 0x000fce000000001c */
.L_x_351:
[----:B------:R-:W-:Y:S05]  /*d210*/  BSYNC B1 ;  /* 0x0000000000017941 */ /* 0x000fea0003800000 */
.L_x_349:
        /* <DEDUP_REMOVED lines=10> */
.L_x_353:
[----:B------:R-:W1:Y:S02]  /*d2c0*/  MUFU.RCP R29, R52 ;  /* 0x00000034001d7308 */ /* 0x000e640000001000 */
[----:B-1----:R-:W-:-:S04]  /*d2d0*/  FFMA R0, R52, R29, -1 ;  /* 0xbf80000034007423 */ /* 0x002fc8000000001d */
[----:B------:R-:W-:-:S04]  /*d2e0*/  FADD.FTZ R0, -R0, -RZ ;  /* 0x800000ff00007221 */ /* 0x000fc80000010100 */
[----:B------:R-:W-:-:S07]  /*d2f0*/  FFMA R29, R29, R0, R29 ;  /* 0x000000001d1d7223 */ /* 0x000fce000000001d */
.L_x_354:
[----:B------:R-:W-:Y:S05]  /*d300*/  BSYNC B1 ;  /* 0x0000000000017941 */ /* 0x000fea0003800000 */
.L_x_352:
        /* <DEDUP_REMOVED lines=10> */
.L_x_356:
[----:B------:R-:W1:Y:S02]  /*d3b0*/  MUFU.RCP R30, R43 ;  /* 0x0000002b001e7308 */ /* 0x000e640000001000 */
[----:B-1----:R-:W-:-:S04]  /*d3c0*/  FFMA R0, R43, R30, -1 ;  /* 0xbf8000002b007423 */ /* 0x002fc8000000001e */
[----:B------:R-:W-:-:S04]  /*d3d0*/  FADD.FTZ R3, -R0, -RZ ;  /* 0x800000ff00037221 */ /* 0x000fc80000010100 */
[----:B------:R-:W-:-:S07]  /*d3e0*/  FFMA R30, R30, R3, R30 ;  /* 0x000000031e1e7223 */ /* 0x000fce000000001e */
.L_x_357:
[----:B------:R-:W-:Y:S05]  /*d3f0*/  BSYNC B1 ;  /* 0x0000000000017941 */ /* 0x000fea0003800000 */
.L_x_355:
        /* <DEDUP_REMOVED lines=10> */
.L_x_359:
[----:B------:R-:W1:Y:S02]  /*d4a0*/  MUFU.RCP R31, R54 ;  /* 0x00000036001f7308 */ /* 0x000e640000001000 */
[----:B-1----:R-:W-:-:S04]  /*d4b0*/  FFMA R0, R54, R31, -1 ;  /* 0xbf80000036007423 */ /* 0x002fc8000000001f */
[----:B------:R-:W-:-:S04]  /*d4c0*/  FADD.FTZ R0, -R0, -RZ ;  /* 0x800000ff00007221 */ /* 0x000fc80000010100 */
[----:B------:R-:W-:-:S07]  /*d4d0*/  FFMA R31, R31, R0, R31 ;  /* 0x000000001f1f7223 */ /* 0x000fce000000001f */
.L_x_360:
[----:B------:R-:W-:Y:S05]  /*d4e0*/  BSYNC B1 ;  /* 0x0000000000017941 */ /* 0x000fea0003800000 */
.L_x_358:
        /* <DEDUP_REMOVED lines=10> */
.L_x_362:
[----:B------:R-:W1:Y:S02]  /*d590*/  MUFU.RCP R32, R51 ;  /* 0x0000003300207308 */ /* 0x000e640000001000 */
[----:B-1----:R-:W-:-:S04]  /*d5a0*/  FFMA R0, R51, R32, -1 ;  /* 0xbf80000033007423 */ /* 0x002fc80000000020 */
[----:B------:R-:W-:-:S04]  /*d5b0*/  FADD.FTZ R3, -R0, -RZ ;  /* 0x800000ff00037221 */ /* 0x000fc80000010100 */
[----:B------:R-:W-:-:S07]  /*d5c0*/  FFMA R32, R32, R3, R32 ;  /* 0x0000000320207223 */ /* 0x000fce0000000020 */
.L_x_363:
[----:B------:R-:W-:Y:S05]  /*d5d0*/  BSYNC B1 ;  /* 0x0000000000017941 */ /* 0x000fea0003800000 */
.L_x_361:
        /* <DEDUP_REMOVED lines=10> */
.L_x_365:
[----:B------:R-:W1:Y:S02]  /*d680*/  MUFU.RCP R33, R56 ;  /* 0x0000003800217308 */ /* 0x000e640000001000 */
[----:B-1----:R-:W-:-:S04]  /*d690*/  FFMA R0, R56, R33, -1 ;  /* 0xbf80000038007423 */ /* 0x002fc80000000021 */
[----:B------:R-:W-:-:S04]  /*d6a0*/  FADD.FTZ R0, -R0, -RZ ;  /* 0x800000ff00007221 */ /* 0x000fc80000010100 */
[----:B------:R-:W-:-:S07]  /*d6b0*/  FFMA R33, R33, R0, R33 ;  /* 0x0000000021217223 */ /* 0x000fce0000000021 */
.L_x_366:
[----:B------:R-:W-:Y:S05]  /*d6c0*/  BSYNC B1 ;  /* 0x0000000000017941 */ /* 0x000fea0003800000 */
.L_x_364:
        /* <DEDUP_REMOVED lines=10> */
.L_x_368:
[----:B------:R-:W1:Y:S02]  /*d770*/  MUFU.RCP R34, R63 ;  /* 0x0000003f00227308 */ /* 0x000e640000001000 */
[----:B-1----:R-:W-:-:S04]  /*d780*/  FFMA R0, R63, R34, -1 ;  /* 0xbf8000003f007423 */ /* 0x002fc80000000022 */
[----:B------:R-:W-:-:S04]  /*d790*/  FADD.FTZ R3, -R0, -RZ ;  /* 0x800000ff00037221 */ /* 0x000fc80000010100 */
[----:B------:R-:W-:-:S07]  /*d7a0*/  FFMA R34, R34, R3, R34 ;  /* 0x0000000322227223 */ /* 0x000fce0000000022 */
.L_x_369:
[----:B------:R-:W-:Y:S05]  /*d7b0*/  BSYNC B1 ;  /* 0x0000000000017941 */ /* 0x000fea0003800000 */
.L_x_367:
        /* <DEDUP_REMOVED lines=10> */
.L_x_371:
[----:B------:R-:W1:Y:S02]  /*d860*/  MUFU.RCP R35, R36 ;  /* 0x0000002400237308 */ /* 0x000e640000001000 */
[----:B-1----:R-:W-:-:S04]  /*d870*/  FFMA R0, R36, R35, -1 ;  /* 0xbf80000024007423 */ /* 0x002fc80000000023 */
[----:B------:R-:W-:-:S04]  /*d880*/  FADD.FTZ R0, -R0, -RZ ;  /* 0x800000ff00007221 */ /* 0x000fc80000010100 */
[----:B------:R-:W-:-:S07]  /*d890*/  FFMA R35, R35, R0, R35 ;  /* 0x0000000023237223 */ /* 0x000fce0000000023 */
.L_x_372:
[----:B------:R-:W-:Y:S05]  /*d8a0*/  BSYNC B1 ;  /* 0x0000000000017941 */ /* 0x000fea0003800000 */
.L_x_370:
        /* <DEDUP_REMOVED lines=10> */
.L_x_374:
[----:B------:R-:W1:Y:S02]  /*d950*/  MUFU.RCP R36, R37 ;  /* 0x0000002500247308 */ /* 0x000e640000001000 */
[----:B-1----:R-:W-:-:S04]  /*d960*/  FFMA R0, R37, R36, -1 ;  /* 0xbf80000025007423 */ /* 0x002fc80000000024 */
[----:B------:R-:W-:-:S04]  /*d970*/  FADD.FTZ R3, -R0, -RZ ;  /* 0x800000ff00037221 */ /* 0x000fc80000010100 */
[----:B------:R-:W-:-:S07]  /*d980*/  FFMA R36, R36, R3, R36 ;  /* 0x0000000324247223 */ /* 0x000fce0000000024 */
.L_x_375:
[----:B------:R-:W-:Y:S05]  /*d990*/  BSYNC B1 ;  /* 0x0000000000017941 */ /* 0x000fea0003800000 */
.L_x_373:
        /* <DEDUP_REMOVED lines=10> */
.L_x_377:
[----:B------:R-:W1:Y:S02]  /*da40*/  MUFU.RCP R37, R38 ;  /* 0x0000002600257308 */ /* 0x000e640000001000 */
[----:B-1----:R-:W-:-:S04]  /*da50*/  FFMA R0, R38, R37, -1 ;  /* 0xbf80000026007423 */ /* 0x002fc80000000025 */
[----:B------:R-:W-:-:S04]  /*da60*/  FADD.FTZ R0, -R0, -RZ ;  /* 0x800000ff00007221 */ /* 0x000fc80000010100 */
[----:B------:R-:W-:-:S07]  /*da70*/  FFMA R37, R37, R0, R37 ;  /* 0x0000000025257223 */ /* 0x000fce0000000025 */
.L_x_378:
[----:B------:R-:W-:Y:S05]  /*da80*/  BSYNC B1 ;  /* 0x0000000000017941 */ /* 0x000fea0003800000 */
.L_x_376:
        /* <DEDUP_REMOVED lines=10> */
.L_x_380:
[----:B------:R-:W1:Y:S02]  /*db30*/  MUFU.RCP R38, R39 ;  /* 0x0000002700267308 */ /* 0x000e640000001000 */
[----:B-1----:R-:W-:-:S04]  /*db40*/  FFMA R0, R39, R38, -1 ;  /* 0xbf80000027007423 */ /* 0x002fc80000000026 */
[----:B------:R-:W-:-:S04]  /*db50*/  FADD.FTZ R3, -R0, -RZ ;  /* 0x800000ff00037221 */ /* 0x000fc80000010100 */
[----:B------:R-:W-:-:S07]  /*db60*/  FFMA R38, R38, R3, R38 ;  /* 0x0000000326267223 */ /* 0x000fce0000000026 */
.L_x_381:
[----:B------:R-:W-:Y:S05]  /*db70*/  BSYNC B1 ;  /* 0x0000000000017941 */ /* 0x000fea0003800000 */
.L_x_379:
        /* <DEDUP_REMOVED lines=10> */
.L_x_383:
[----:B------:R-:W1:Y:S02]  /*dc20*/  MUFU.RCP R39, R42 ;  /* 0x0000002a00277308 */ /* 0x000e640000001000 */
[----:B-1----:R-:W-:-:S04]  /*dc30*/  FFMA R0, R42, R39, -1 ;  /* 0xbf8000002a007423 */ /* 0x002fc80000000027 */
[----:B------:R-:W-:-:S04]  /*dc40*/  FADD.FTZ R0, -R0, -RZ ;  /* 0x800000ff00007221 */ /* 0x000fc80000010100 */
[----:B------:R-:W-:-:S07]  /*dc50*/  FFMA R39, R39, R0, R39 ;  /* 0x0000000027277223 */ /* 0x000fce0000000027 */
.L_x_384:
[----:B------:R-:W-:Y:S05]  /*dc60*/  BSYNC B1 ;  /* 0x0000000000017941 */ /* 0x000fea0003800000 */
.L_x_382:
        /* <DEDUP_REMOVED lines=10> */
.L_x_386:
[----:B------:R-:W1:Y:S02]  /*dd10*/  MUFU.RCP R40, R69 ;  /* 0x0000004500287308 */ /* 0x000e640000001000 */
[----:B-1----:R-:W-:-:S04]  /*dd20*/  FFMA R0, R69, R40, -1 ;  /* 0xbf80000045007423 */ /* 0x002fc80000000028 */
[----:B------:R-:W-:-:S04]  /*dd30*/  FADD.FTZ R3, -R0, -RZ ;  /* 0x800000ff00037221 */ /* 0x000fc80000010100 */
[----:B------:R-:W-:-:S07]  /*dd40*/  FFMA R40, R40, R3, R40 ;  /* 0x0000000328287223 */ /* 0x000fce0000000028 */
.L_x_387:
[----:B------:R-:W-:Y:S05]  /*dd50*/  BSYNC B1 ;  /* 0x0000000000017941 */ /* 0x000fea0003800000 */
.L_x_385:
        /* <DEDUP_REMOVED lines=10> */
.L_x_389:
[----:B------:R-:W1:Y:S02]  /*de00*/  MUFU.RCP R41, R44 ;  /* 0x0000002c00297308 */ /* 0x000e640000001000 */
[----:B-1----:R-:W-:-:S04]  /*de10*/  FFMA R0, R44, R41, -1 ;  /* 0xbf8000002c007423 */ /* 0x002fc80000000029 */
[----:B------:R-:W-:-:S04]  /*de20*/  FADD.FTZ R0, -R0, -RZ ;  /* 0x800000ff00007221 */ /* 0x000fc80000010100 */
[----:B------:R-:W-:-:S07]  /*de30*/  FFMA R41, R41, R0, R41 ;  /* 0x0000000029297223 */ /* 0x000fce0000000029 */
.L_x_390:
[----:B------:R-:W-:Y:S05]  /*de40*/  BSYNC B1 ;  /* 0x0000000000017941 */ /* 0x000fea0003800000 */
.L_x_388:
        /* <DEDUP_REMOVED lines=8> */
.L_x_391:
[----:B------:R-:W1:Y:S02]  /*ded0*/  MUFU.RCP R0, R45 ;  /* 0x0000002d00007308 */ /* 0x000e640000001000 */
[----:B-1----:R-:W-:-:S04]  /*dee0*/  FFMA R3, R45, R0, -1 ;  /* 0xbf8000002d037423 */ /* 0x002fc80000000000 */
[----:B------:R-:W-:-:S04]  /*def0*/  FADD.FTZ R3, -R3, -RZ ;  /* 0x800000ff03037221 */ /* 0x000fc80000010100 */
[----:B------:R-:W-:-:S07]  /*df00*/  FFMA R0, R0, R3, R0 ;  /* 0x0000000300007223 */ /* 0x000fce0000000000 */
.L_x_392:
        /* <DEDUP_REMOVED lines=29> */
.L_x_394:
[----:B------:R-:W-:Y:S05]  /*e0e0*/  BSYNC B0 ;  /* 0x0000000000007941 */ /* 0x000fea0003800000 */
.L_x_393:
[----:B------:R-:W-:Y:S06]  /*e0f0*/  BAR.SYNC.DEFER_BLOCKING 0x1, 0x100 ;  /* 0x0044000000007b1d */ /* 0x000fec0000010000 */
[----:B------:R-:W-:Y:S04]  /*e100*/  BSSY B0, `(.L_x_395) ;  /* 0x0000009000007945 */ /* 0x000fe80003800000 */
[----:B------:R-:W-:Y:S05]  /*e110*/  @P0 BRA `(.L_x_396) ;  /* 0x00000000001c0947 */ /* 0x000fea0003800000 */
[----:B------:R-:W-:-:S13]  /*e120*/  ISETP.NE.AND P2, PT, R160, 0x3, PT ;  /* 0x00000003a000780c */ /* 0x000fda0003f45270 */
[----:B------:R-:W-:Y:S05]  /*e130*/  @!P2 BRA `(.L_x_397) ;  /* 0x000000000004a947 */ /* 0x000fea0003800000 */
[----:B------:R-:W-:Y:S01]  /*e140*/  BPT.TRAP 0x1 ;  /* 0x000000040000795c */ /* 0x000fe20000300000 */
.L_x_397:
[----:B------:R-:W-:-:S04]  /*e150*/  ULEA UR4, UR5, UR52, 0x3 ;  /* 0x0000003405047291 */ /* 0x000fc8000f8e183f */
[----:B------:R-:W-:-:S04]  /*e160*/  UIADD3 UR4, UR4, 0x60, URZ ;  /* 0x0000006004047890 */ /* 0x000fc8000fffe03f */
[----:B------:R-:W-:-:S09]  /*e170*/  UPRMT UR4, UR51, 0x654, UR4 ;  /* 0x0000065433047896 */ /* 0x000fd20008000004 */
[----:B------:R-:W-:Y:S03]  /*e180*/  SYNCS.ARRIVE.TRANS64.RED.A1T0 RZ, [UR4], RZ ;  /* 0x000000ffffff79a7 */ /* 0x000fe60008100404 */
.L_x_396:
[----:B------:R-:W-:Y:S05]  /*e190*/  BSYNC B0 ;  /* 0x0000000000007941 */ /* 0x000fea0003800000 */
.L_x_395:
        /* <DEDUP_REMOVED lines=8> */
.L_x_400:
[C---:B------:R-:W-:Y:S01]  /*e220*/  LEA R0, R12.reuse, UR52, 0x3 ;  /* 0x000000340c007c11 */ /* 0x040fe2000f8e18ff */
[----:B------:R-:W-:Y:S01]  /*e230*/  BSSY B1, `(.L_x_401) ;  /* 0x0000007000017945 */ /* 0x000fe20003800000 */
[----:B------:R-:W-:Y:S02]  /*e240*/  SHF.L.U32 R3, R25, 0x1f, RZ ;  /* 0x0000001f19037819 */ /* 0x000fe400000006ff */
[----:B------:R-:W-:Y:S02]  /*e250*/  IADD3 R9, R12, 0x1, RZ ;  /* 0x000000010c097810 */ /* 0x000fe40007ffe0ff */
[----:B------:R-:W2:Y:S02]  /*e260*/  SYNCS.PHASECHK.TRANS64.TRYWAIT P2, [R0+URZ+0x40], R3 ;  /* 0x00004003000075a7 */ /* 0x000ea4000804017f */
[----:B------:R-:W-:-:S04]  /*e270*/  ISETP.NE.AND P3, PT, R9, 0x4, PT ;  /* 0x000000040900780c */ /* 0x000fc80003f65270 */
[----:B------:R-:W-:Y:S01]  /*e280*/  SEL R42, RZ, 0x1, P3 ;  /* 0x00000001ff2a7807 */ /* 0x000fe20001800000 */
[----:B--2---:R-:W-:Y:S08]  /*e290*/  @!P2 BRA `(.L_x_402) ;  /* 0x000000740050a947 */ /* 0x004ff00003800000 */
.L_x_619:
[----:B------:R-:W-:Y:S05]  /*e2a0*/  BSYNC B1 ;  /* 0x0000000000017941 */ /* 0x000fea0003800000 */
.L_x_401:
        /* <DEDUP_REMOVED lines=9> */
[----:B------:R-:W-:Y:S01]  /*e340*/  SHF.L.U32 R20, R7, 0x10, RZ ;  /* 0x0000001007147819 */ /* 0x000fe200000006ff */
[----:B-1----:R-:W-:Y:S01]  /*e350*/  IMAD.U32 R38, R30, 0x10000, RZ ;  /* 0x000100001e267824 */ /* 0x002fe200078e00ff */
        /* <DEDUP_REMOVED lines=27> */
.L_x_403:
[----:B------:R-:W-:Y:S02]  /*e510*/  LOP3.LUT R25, R25, R42, RZ, 0x3c, !PT ;  /* 0x0000002a19197212 */ /* 0x000fe400078e3cff */
[----:B------:R-:W-:-:S07]  /*e520*/  SEL R12, R9, RZ, P3 ;  /* 0x000000ff090c7207 */ /* 0x000fce0001800000 */
.L_x_399:
[----:B------:R-:W-:Y:S05]  /*e530*/  BSYNC B0 ;  /* 0x0000000000007941 */ /* 0x000fea0003800000 */
.L_x_398:
[----:B------:R-:W-:Y:S01]  /*e540*/  MOV R46, 0x3bbb989d ;  /* 0x3bbb989d002e7802 */ /* 0x000fe20000000f00 */
[C---:B------:R-:W-:Y:S01]  /*e550*/  FFMA R138, R156.reuse, R138, R15 ;  /* 0x0000008a9c8a7223 */ /* 0x040fe2000000000f */
[C---:B------:R-:W-:Y:S01]  /*e560*/  FFMA R137, R156.reuse, R137, R14 ;  /* 0x000000899c897223 */ /* 0x040fe2000000000e */
[----:B------:R-:W-:Y:S01]  /*e570*/  MOV R47, 0x437c0000 ;  /* 0x437c0000002f7802 */ /* 0x000fe20000000f00 */
[----:B------:R-:W-:Y:S01]  /*e580*/  FFMA R139, R156, R139, R21 ;  /* 0x0000008b9c8b7223 */ /* 0x000fe20000000015 */
[-C--:B-1----:R-:W-:Y:S01]  /*e590*/  FFMA.SAT R5, -R138, R46.reuse, 0.5 ;  /* 0x3f0000008a057423 */ /* 0x082fe2000000212e */
[----:B------:R-:W-:Y:S01]  /*e5a0*/  FFMA.SAT R4, -R137, R46, 0.5 ;  /* 0x3f00000089047423 */ /* 0x000fe2000000212e */
[----:B------:R-:W-:Y:S01]  /*e5b0*/  FFMA R140, R156, R140, R23 ;  /* 0x0000008c9c8c7223 */ /* 0x000fe20000000017 */
[----:B------:R-:W-:Y:S01]  /*e5c0*/  FFMA.SAT R8, -R139, R46, 0.5 ;  /* 0x3f0000008b087423 */ /* 0x000fe2000000212e */
[-C--:B------:R-:W-:Y:S01]  /*e5d0*/  FFMA.RM R7, R5, R47.reuse, 12582913 ;  /* 0x4b40000105077423 */ /* 0x080fe2000000402f */
[-C--:B------:R-:W-:Y:S01]  /*e5e0*/  FFMA.RM R4, R4, R47.reuse, 12582913 ;  /* 0x4b40000104047423 */ /* 0x080fe2000000402f */
[----:B------:R-:W-:Y:S01]  /*e5f0*/  FFMA R142, R156, R142, R91 ;  /* 0x0000008e9c8e7223 */ /* 0x000fe2000000005b */
[----:B------:R-:W-:Y:S01]  /*e600*/  FFMA.RM R10, R8, R47, 12582913 ;  /* 0x4b400001080a7423 */ /* 0x000fe2000000402f */
[----:B------:R-:W-:Y:S01]  /*e610*/  FADD R5, R7, -12583039 ;  /* 0xcb40007f07057421 */ /* 0x000fe20000000000 */
[----:B------:R-:W-:Y:S01]  /*e620*/  FADD R6, R4, -12583039 ;  /* 0xcb40007f04067421 */ /* 0x000fe20000000000 */
[----:B------:R-:W-:Y:S01]  /*e630*/  FFMA R136, R156, R136, R13 ;  /* 0x000000889c887223 */ /* 0x000fe2000000000d */
[-C--:B------:R-:W-:Y:S01]  /*e640*/  FFMA.SAT R24, -R140, R46.reuse, 0.5 ;  /* 0x3f0000008c187423 */ /* 0x080fe2000000212e */
[----:B------:R-:W-:Y:S01]  /*e650*/  FFMA R9, -R138, 1.4426950216293334961, -R5 ;  /* 0x3fb8aa3b8a097823 */ /* 0x000fe20000000905 */
[-C--:B------:R-:W-:Y:S01]  /*e660*/  FFMA.SAT R31, -R142, R46.reuse, 0.5 ;  /* 0x3f0000008e1f7423 */ /* 0x080fe2000000212e */
[----:B------:R-:W-:Y:S01]  /*e670*/  FFMA R6, -R137, 1.4426950216293334961, -R6 ;  /* 0x3fb8aa3b89067823 */ /* 0x000fe20000000906 */
[----:B------:R-:W-:Y:S01]  /*e680*/  FADD R8, R10, -12583039 ;  /* 0xcb40007f0a087421 */ /* 0x000fe20000000000 */
[-C--:B--2---:R-:W-:Y:S01]  /*e690*/  FFMA.SAT R0, -R136, R46.reuse, 0.5 ;  /* 0x3f00000088007423 */ /* 0x084fe2000000212e */
[C---:B------:R-:W-:Y:S01]  /*e6a0*/  FFMA R141, R156.reuse, R141, R89 ;  /* 0x0000008d9c8d7223 */ /* 0x040fe20000000059 */
[----:B------:R-:W-:Y:S01]  /*e6b0*/  FFMA R143, R156, R143, R159 ;  /* 0x0000008f9c8f7223 */ /* 0x000fe2000000009f */
[----:B------:R-:W-:Y:S01]  /*e6c0*/  FFMA R9, -R138, 1.925963033500011079e-08, R9 ;  /* 0x32a570608a097823 */ /* 0x000fe20000000109 */
[-C--:B------:R-:W-:Y:S01]  /*e6d0*/  FFMA.RM R28, R24, R47.reuse, 12582913 ;  /* 0x4b400001181c7423 */ /* 0x080fe2000000402f */
[-C--:B------:R-:W-:Y:S01]  /*e6e0*/  FFMA.RM R31, R31, R47.reuse, 12582913 ;  /* 0x4b4000011f1f7423 */ /* 0x080fe2000000402f */
[----:B------:R-:W-:Y:S01]  /*e6f0*/  FFMA R6, -R137, 1.925963033500011079e-08, R6 ;  /* 0x32a5706089067823 */ /* 0x000fe20000000106 */
[----:B------:R-:W-:Y:S01]  /*e700*/  FFMA R24, -R139, 1.4426950216293334961, -R8 ;  /* 0x3fb8aa3b8b187823 */ /* 0x000fe20000000908 */
[-C--:B------:R-:W-:Y:S01]  /*e710*/  FFMA.RM R0, R0, R47.reuse, 12582913 ;  /* 0x4b40000100007423 */ /* 0x080fe2000000402f */
[-C--:B------:R-:W-:Y:S01]  /*e720*/  FFMA.SAT R29, -R141, R46.reuse, 0.5 ;  /* 0x3f0000008d1d7423 */ /* 0x080fe2000000212e */
[----:B------:R-:W-:Y:S01]  /*e730*/  FFMA.SAT R32, -R143, R46, 0.5 ;  /* 0x3f0000008f207423 */ /* 0x000fe2000000212e */
[----:B------:R1:W-:Y:S01]  /*e740*/  MUFU.EX2 R8, R9 ;  /* 0x0000000900087308 */ /* 0x0003e20000000800 */
[----:B------:R-:W-:Y:S01]  /*e750*/  FADD R27, R28, -12583039 ;  /* 0xcb40007f1c1b7421 */ /* 0x000fe20000000000 */
[----:B------:R-:W-:Y:S01]  /*e760*/  FFMA R24, -R139, 1.925963033500011079e-08, R24 ;  /* 0x32a570608b187823 */ /* 0x000fe20000000118 */
[----:B------:R-:W-:Y:S01]  /*e770*/  FADD R3, R0, -12583039 ;  /* 0xcb40007f00037421 */ /* 0x000fe20000000000 */
[----:B------:R-:W-:Y:S01]  /*e780*/  FFMA R144, R156, R144, R161 ;  /* 0x000000909c907223 */ /* 0x000fe200000000a1 */
[----:B------:R-:W-:Y:S01]  /*e790*/  FFMA.RM R32, R32, R47, 12582913 ;  /* 0x4b40000120207423 */ /* 0x000fe2000000402f */
[----:B------:R-:W-:Y:S01]  /*e7a0*/  FFMA R145, R156, R145, R95 ;  /* 0x000000919c917223 */ /* 0x000fe2000000005f */
[----:B------:R-:W-:Y:S01]  /*e7b0*/  FFMA R3, -R136, 1.4426950216293334961, -R3 ;  /* 0x3fb8aa3b88037823 */ /* 0x000fe20000000903 */
[----:B------:R2:W-:Y:S01]  /*e7c0*/  MUFU.EX2 R5, R6 ;  /* 0x0000000600057308 */ /* 0x0005e20000000800 */
[----:B-1----:R-:W-:Y:S01]  /*e7d0*/  FADD R9, R31, -12583039 ;  /* 0xcb40007f1f097421 */ /* 0x002fe20000000000 */
[----:B------:R-:W-:Y:S01]  /*e7e0*/  FFMA.SAT R34, -R144, R46, 0.5 ;  /* 0x3f00000090227423 */ /* 0x000fe2000000212e */
[----:B------:R-:W-:Y:S01]  /*e7f0*/  FFMA R146, R156, R146, R93 ;  /* 0x000000929c927223 */ /* 0x000fe2000000005d */
[-C--:B------:R-:W-:Y:S01]  /*e800*/  FFMA.SAT R35, -R145, R46.reuse, 0.5 ;  /* 0x3f00000091237423 */ /* 0x080fe2000000212e */
[----:B------:R-:W-:Y:S01]  /*e810*/  FFMA R33, -R142, 1.4426950216293334961, -R9 ;  /* 0x3fb8aa3b8e217823 */ /* 0x000fe20000000909 */
[----:B------:R-:W-:Y:S01]  /*e820*/  FFMA R147, R156, R147, R20 ;  /* 0x000000939c937223 */ /* 0x000fe20000000014 */
[----:B------:R-:W-:Y:S01]  /*e830*/  FFMA R3, -R136, 1.925963033500011079e-08, R3 ;  /* 0x32a5706088037823 */ /* 0x000fe20000000103 */
[-C--:B------:R-:W-:Y:S01]  /*e840*/  FFMA.RM R36, R34, R47.reuse, 12582913 ;  /* 0x4b40000122247423 */ /* 0x080fe2000000402f */
[-C--:B--2---:R-:W-:Y:S01]  /*e850*/  FFMA.RM R6, R29, R47.reuse, 12582913 ;  /* 0x4b4000011d067423 */ /* 0x084fe2000000402f */
[----:B------:R-:W-:Y:S01]  /*e860*/  FFMA R29, -R140, 1.4426950216293334961, -R27 ;  /* 0x3fb8aa3b8c1d7823 */ /* 0x000fe2000000091b */
[----:B------:R-:W-:Y:S01]  /*e870*/  FFMA R33, -R142, 1.925963033500011079e-08, R33 ;  /* 0x32a570608e217823 */ /* 0x000fe20000000121 */
[----:B------:R1:W-:Y:S01]  /*e880*/  MUFU.EX2 R27, R24 ;  /* 0x00000018001b7308 */ /* 0x0003e20000000800 */
[----:B------:R-:W-:Y:S01]  /*e890*/  FADD R30, R6, -12583039 ;  /* 0xcb40007f061e7421 */ /* 0x000fe20000000000 */
[----:B------:R-:W-:Y:S01]  /*e8a0*/  FFMA.SAT R39, -R146, R46, 0.5 ;  /* 0x3f00000092277423 */ /* 0x000fe2000000212e */
[-C--:B------:R-:W-:Y:S01]  /*e8b0*/  FFMA.RM R38, R35, R47.reuse, 12582913 ;  /* 0x4b40000123267423 */ /* 0x080fe2000000402f */
[----:B------:R-:W-:Y:S01]  /*e8c0*/  FADD R35, R36, -12583039 ;  /* 0xcb40007f24237421 */ /* 0x000fe20000000000 */
[----:B------:R-:W-:Y:S01]  /*e8d0*/  FFMA R30, -R141, 1.4426950216293334961, -R30 ;  /* 0x3fb8aa3b8d1e7823 */ /* 0x000fe2000000091e */
[----:B------:R-:W-:Y:S01]  /*e8e0*/  FFMA.RM R39, R39, R47, 12582913 ;  /* 0x4b40000127277423 */ /* 0x000fe2000000402f */
[----:B------:R-:W-:Y:S01]  /*e8f0*/  FFMA R148, R156, R148, R97 ;  /* 0x000000949c947223 */ /* 0x000fe20000000061 */
[----:B------:R-:W2:Y:S01]  /*e900*/  MUFU.EX2 R3, R3 ;  /* 0x0000000300037308 */ /* 0x000ea20000000800 */
[----:B-1----:R-:W-:Y:S01]  /*e910*/  FADD R24, R32, -12583039 ;  /* 0xcb40007f20187421 */ /* 0x002fe20000000000 */
[----:B------:R-:W-:Y:S01]  /*e920*/  FFMA R30, -R141, 1.925963033500011079e-08, R30 ;  /* 0x32a570608d1e7823 */ /* 0x000fe2000000011e */
[----:B------:R-:W-:Y:S01]  /*e930*/  FFMA R37, -R144, 1.4426950216293334961, -R35 ;  /* 0x3fb8aa3b90257823 */ /* 0x000fe20000000923 */
[C---:B------:R-:W-:Y:S01]  /*e940*/  FFMA R149, R156.reuse, R149, R88 ;  /* 0x000000959c957223 */ /* 0x040fe20000000058 */
[C---:B------:R-:W-:Y:S01]  /*e950*/  FFMA R34, -R143.reuse, 1.4426950216293334961, -R24 ;  /* 0x3fb8aa3b8f227823 */ /* 0x040fe20000000918 */
[C---:B------:R-:W-:Y:S01]  /*e960*/  FFMA R150, R156.reuse, R150, R99 ;  /* 0x000000969c967223 */ /* 0x040fe20000000063 */
[----:B------:R-:W-:Y:S01]  /*e970*/  FFMA R151, R156, R151, R90 ;  /* 0x000000979c977223 */ /* 0x000fe2000000005a */
[----:B------:R1:W-:Y:S01]  /*e980*/  MUFU.EX2 R24, R33 ;  /* 0x0000002100187308 */ /* 0x0003e20000000800 */
[----:B------:R-:W-:Y:S01]  /*e990*/  FFMA R34, -R143, 1.925963033500011079e-08, R34 ;  /* 0x32a570608f227823 */ /* 0x000fe20000000122 */
[-C--:B------:R-:W-:Y:S01]  /*e9a0*/  FFMA.SAT R42, -R148, R46.reuse, 0.5 ;  /* 0x3f000000942a7423 */ /* 0x080fe2000000212e */
[-C--:B------:R-:W-:Y:S01]  /*e9b0*/  FFMA.SAT R43, -R149, R46.reuse, 0.5 ;  /* 0x3f000000952b7423 */ /* 0x080fe2000000212e */
[-C--:B------:R-:W-:Y:S01]  /*e9c0*/  FFMA.SAT R45, -R150, R46.reuse, 0.5 ;  /* 0x3f000000962d7423 */ /* 0x080fe2000000212e */
[----:B------:R-:W-:Y:S01]  /*e9d0*/  SHF.L.U32 R0, R0, 0x17, RZ ;  /* 0x0000001700007819 */ /* 0x000fe200000006ff */
[-C--:B------:R-:W-:Y:S01]  /*e9e0*/  FFMA.RM R42, R42, R47.reuse, 12582913 ;  /* 0x4b4000012a2a7423 */ /* 0x080fe2000000402f */
[-C--:B------:R-:W-:Y:S01]  /*e9f0*/  FFMA.RM R44, R43, R47.reuse, 12582913 ;  /* 0x4b4000012b2c7423 */ /* 0x080fe2000000402f */
[----:B------:R3:W4:Y:S01]  /*ea00*/  MUFU.EX2 R9, R30 ;  /* 0x0000001e00097308 */ /* 0x0007220000000800 */
[-C--:B-1----:R-:W-:Y:S01]  /*ea10*/  FFMA.SAT R33, -R147, R46.reuse, 0.5 ;  /* 0x3f00000093217423 */ /* 0x082fe2000000212e */
[----:B------:R-:W-:Y:S01]  /*ea20*/  FFMA.SAT R46, -R151, R46, 0.5 ;  /* 0x3f000000972e7423 */ /* 0x000fe2000000212e */
[-C--:B------:R-:W-:Y:S01]  /*ea30*/  FFMA.RM R45, R45, R47.reuse, 12582913 ;  /* 0x4b4000012d2d7423 */ /* 0x080fe2000000402f */
[----:B------:R-:W-:Y:S01]  /*ea40*/  FADD R43, R42, -12583039 ;  /* 0xcb40007f2a2b7421 */ /* 0x000fe20000000000 */
[-C--:B------:R-:W-:Y:S01]  /*ea50*/  FFMA.RM R40, R33, R47.reuse, 12582913 ;  /* 0x4b40000121287423 */ /* 0x080fe2000000402f */
[----:B------:R-:W-:Y:S01]  /*ea60*/  FADD R33, R39, -12583039 ;  /* 0xcb40007f27217421 */ /* 0x000fe20000000000 */
[----:B------:R-:W-:Y:S01]  /*ea70*/  FFMA.RM R46, R46, R47, 12582913 ;  /* 0x4b4000012e2e7423 */ /* 0x000fe2000000402f */
[----:B------:R1:W-:Y:S01]  /*ea80*/  MUFU.EX2 R35, R34 ;  /* 0x0000002200237308 */ /* 0x0003e20000000800 */
[----:B---3--:R-:W-:Y:S01]  /*ea90*/  FADD R30, R38, -12583039 ;  /* 0xcb40007f261e7421 */ /* 0x008fe20000000000 */
[----:B------:R-:W-:Y:S01]  /*eaa0*/  FFMA R41, -R146, 1.4426950216293334961, -R33 ;  /* 0x3fb8aa3b92297823 */ /* 0x000fe20000000921 */
[----:B------:R-:W-:Y:S01]  /*eab0*/  FADD R48, R46, -12583039 ;  /* 0xcb40007f2e307421 */ /* 0x000fe20000000000 */
[----:B------:R-:W-:-:S02]  /*eac0*/  IMAD.SHL.U32 R4, R4, 0x800000, RZ ;  /* 0x0080000004047824 */ /* 0x000fc400078e00ff */
[C---:B------:R-:W-:Y:S01]  /*ead0*/  FFMA R30, -R145.reuse, 1.4426950216293334961, -R30 ;  /* 0x3fb8aa3b911e7823 */ /* 0x040fe2000000091e */
[----:B------:R-:W-:Y:S01]  /*eae0*/  FFMA R41, -R146, 1.925963033500011079e-08, R41 ;  /* 0x32a5706092297823 */ /* 0x000fe20000000129 */
[----:B--2---:R-:W-:Y:S01]  /*eaf0*/  FFMA R47, R0, R3, 1 ;  /* 0x3f800000002f7423 */ /* 0x004fe20000000003 */
[----:B------:R-:W-:Y:S01]  /*eb00*/  FFMA R43, -R148, 1.4426950216293334961, -R43 ;  /* 0x3fb8aa3b942b7823 */ /* 0x000fe2000000092b */
[----:B-1----:R-:W-:Y:S01]  /*eb10*/  FADD R34, R40, -12583039 ;  /* 0xcb40007f28227421 */ /* 0x002fe20000000000 */
[----:B------:R-:W-:Y:S01]  /*eb20*/  FFMA R30, -R145, 1.925963033500011079e-08, R30 ;  /* 0x32a57060911e7823 */ /* 0x000fe2000000011e */
[----:B------:R-:W-:Y:S01]  /*eb30*/  FFMA R48, -R151, 1.4426950216293334961, -R48 ;  /* 0x3fb8aa3b97307823 */ /* 0x000fe20000000930 */
[----:B------:R-:W-:Y:S01]  /*eb40*/  FFMA R50, R4, R5, 1 ;  /* 0x3f80000004327423 */ /* 0x000fe20000000005 */
[C---:B------:R-:W-:Y:S01]  /*eb50*/  FFMA R34, -R147.reuse, 1.4426950216293334961, -R34 ;  /* 0x3fb8aa3b93227823 */ /* 0x040fe20000000922 */
[----:B------:R1:W-:Y:S01]  /*eb60*/  MUFU.EX2 R33, R30 ;  /* 0x0000001e00217308 */ /* 0x0003e20000000800 */
[----:B------:R-:W-:Y:S01]  /*eb70*/  FFMA R29, -R140, 1.925963033500011079e-08, R29 ;  /* 0x32a570608c1d7823 */ /* 0x000fe2000000011d */
[----:B------:R-:W-:Y:S01]  /*eb80*/  FFMA R37, -R144, 1.925963033500011079e-08, R37 ;  /* 0x32a5706090257823 */ /* 0x000fe20000000125 */
[----:B------:R-:W-:Y:S01]  /*eb90*/  FFMA R147, -R147, 1.925963033500011079e-08, R34 ;  /* 0x32a5706093937823 */ /* 0x000fe20000000122 */
[----:B------:R-:W-:Y:S01]  /*eba0*/  FFMA R43, -R148, 1.925963033500011079e-08, R43 ;  /* 0x32a57060942b7823 */ /* 0x000fe2000000012b */
[----:B------:R-:W-:Y:S01]  /*ebb0*/  IADD3 R4, R47, 0x1800000, RZ ;  /* 0x018000002f047810 */ /* 0x000fe20007ffe0ff */
[----:B------:R-:W-:Y:S01]  /*ebc0*/  FFMA R48, -R151, 1.925963033500011079e-08, R48 ;  /* 0x32a5706097307823 */ /* 0x000fe20000000130 */
[----:B------:R-:W-:Y:S01]  /*ebd0*/  SHF.L.U32 R7, R7, 0x17, RZ ;  /* 0x0000001707077819 */ /* 0x000fe200000006ff */
[----:B------:R2:W-:Y:S01]  /*ebe0*/  MUFU.EX2 R34, R41 ;  /* 0x0000002900227308 */ /* 0x0005e20000000800 */
[----:B-1----:R-:W-:Y:S01]  /*ebf0*/  FADD R30, R44, -12583039 ;  /* 0xcb40007f2c1e7421 */ /* 0x002fe20000000000 */
[----:B------:R-:W-:Y:S01]  /*ec00*/  LOP3.LUT R4, R4, 0x7f800000, RZ, 0xc0, !PT ;  /* 0x7f80000004047812 */ /* 0x000fe200078ec0ff */
[----:B------:R-:W-:Y:S01]  /*ec10*/  IMAD.SHL.U32 R31, R31, 0x800000, RZ ;  /* 0x008000001f1f7824 */ /* 0x000fe200078e00ff */
[----:B------:R-:W-:Y:S01]  /*ec20*/  SHF.L.U32 R10, R10, 0x17, RZ ;  /* 0x000000170a0a7819 */ /* 0x000fe200000006ff */
[----:B------:R-:W-:Y:S01]  /*ec30*/  FFMA R30, -R149, 1.4426950216293334961, -R30 ;  /* 0x3fb8aa3b951e7823 */ /* 0x000fe2000000091e */
[----:B------:R-:W-:Y:S01]  /*ec40*/  ISETP.GT.U32.AND P2, PT, R4, 0x1ffffff, PT ;  /* 0x01ffffff0400780c */ /* 0x000fe20003f44070 */
[----:B------:R-:W-:Y:S01]  /*ec50*/  IMAD.SHL.U32 R39, R39, 0x800000, RZ ;  /* 0x0080000027277824 */ /* 0x000fe200078e00ff */
[----:B------:R-:W1:Y:S01]  /*ec60*/  MUFU.EX2 R29, R29 ;  /* 0x0000001d001d7308 */ /* 0x000e620000000800 */
[----:B--2---:R-:W-:Y:S01]  /*ec70*/  FADD R41, R45, -12583039 ;  /* 0xcb40007f2d297421 */ /* 0x004fe20000000000 */
[----:B------:R-:W-:Y:S01]  /*ec80*/  FFMA R30, -R149, 1.925963033500011079e-08, R30 ;  /* 0x32a57060951e7823 */ /* 0x000fe2000000011e */
[----:B------:R-:W-:Y:S01]  /*ec90*/  SHF.L.U32 R28, R28, 0x17, RZ ;  /* 0x000000171c1c7819 */ /* 0x000fe200000006ff */
[----:B------:R-:W-:-:S02]  /*eca0*/  IMAD.SHL.U32 R46, R46, 0x800000, RZ ;  /* 0x008000002e2e7824 */ /* 0x000fc400078e00ff */
[----:B------:R-:W-:Y:S01]  /*ecb0*/  FFMA R41, -R150, 1.4426950216293334961, -R41 ;  /* 0x3fb8aa3b96297823 */ /* 0x000fe20000000929 */
[----:B------:R-:W-:Y:S01]  /*ecc0*/  SHF.L.U32 R6, R6, 0x17, RZ ;  /* 0x0000001706067819 */ /* 0x000fe200000006ff */
[----:B------:R-:W-:Y:S01]  /*ecd0*/  BSSY B1, `(.L_x_404) ;  /* 0x0000027000017945 */ /* 0x000fe20003800000 */
[----:B------:R-:W2:Y:S01]  /*ece0*/  MUFU.EX2 R37, R37 ;  /* 0x0000002500257308 */ /* 0x000ea20000000800 */
[----:B------:R-:W-:Y:S01]  /*ecf0*/  FFMA R41, -R150, 1.925963033500011079e-08, R41 ;  /* 0x32a5706096297823 */ /* 0x000fe20000000129 */
[----:B------:R-:W-:Y:S01]  /*ed00*/  SHF.L.U32 R32, R32, 0x17, RZ ;  /* 0x0000001720207819 */ /* 0x000fe200000006ff */
[----:B------:R-:W-:Y:S01]  /*ed10*/  FFMA R49, R7, R8, 1 ;  /* 0x3f80000007317423 */ /* 0x000fe20000000008 */
[----:B------:R-:W-:Y:S01]  /*ed20*/  SHF.L.U32 R36, R36, 0x17, RZ ;  /* 0x0000001724247819 */ /* 0x000fe200000006ff */
[----:B------:R-:W-:Y:S01]  /*ed30*/  FFMA R52, R10, R27, 1 ;  /* 0x3f8000000a347423 */ /* 0x000fe2000000001b */
[----:B------:R-:W-:Y:S01]  /*ed40*/  SHF.L.U32 R38, R38, 0x17, RZ ;  /* 0x0000001726267819 */ /* 0x000fe200000006ff */
[----:B----4-:R-:W-:Y:S01]  /*ed50*/  FFMA R54, R6, R9, 1 ;  /* 0x3f80000006367423 */ /* 0x010fe20000000009 */
        /* <DEDUP_REMOVED lines=9> */
[----:B--2---:R-:W-:Y:S01]  /*edf0*/  FFMA R37, R36, R37, 1 ;  /* 0x3f80000024257423 */ /* 0x004fe20000000025 */
[----:B------:R-:W-:Y:S01]  /*ee00*/  FFMA R38, R38, R33, 1 ;  /* 0x3f80000026267423 */ /* 0x000fe20000000021 */
[----:B------:R-:W-:-:S05]  /*ee10*/  FFMA R39, R39, R34, 1 ;  /* 0x3f80000027277423 */ /* 0x000fca0000000022 */
[----:B------:R-:W2:Y:S01]  /*ee20*/  MUFU.EX2 R3, R30 ;  /* 0x0000001e00037308 */ /* 0x000ea20000000800 */
[----:B---3--:R-:W-:-:S07]  /*ee30*/  FFMA R40, R40, R147, 1 ;  /* 0x3f80000028287423 */ /* 0x008fce0000000093 */
[----:B------:R-:W3:Y:S01]  /*ee40*/  MUFU.EX2 R0, R41 ;  /* 0x0000002900007308 */ /* 0x000ee20000000800 */
[----:B-1----:R-:W-:-:S07]  /*ee50*/  FFMA R43, R42, R43, 1 ;  /* 0x3f8000002a2b7423 */ /* 0x002fce000000002b */
[----:B------:R-:W1:Y:S01]  /*ee60*/  MUFU.EX2 R5, R48 ;  /* 0x0000003000057308 */ /* 0x000e620000000800 */
[----:B--2---:R-:W-:Y:S01]  /*ee70*/  FFMA R44, R44, R3, 1 ;  /* 0x3f8000002c2c7423 */ /* 0x004fe20000000003 */
[----:B---3--:R-:W-:Y:S01]  /*ee80*/  FFMA R45, R45, R0, 1 ;  /* 0x3f8000002d2d7423 */ /* 0x008fe20000000000 */
[----:B-1----:R-:W-:Y:S01]  /*ee90*/  FFMA R41, R46, R5, 1 ;  /* 0x3f8000002e297423 */ /* 0x002fe20000000005 */
[----:B------:R-:W-:Y:S06]  /*eea0*/  @P2 BRA `(.L_x_405) ;  /* 0x0000000000142947 */ /* 0x000fec0003800000 */
[----:B------:R-:W-:Y:S02]  /*eeb0*/  MOV R0, R47 ;  /* 0x0000002f00007202 */ /* 0x000fe40000000f00 */
[----:B------:R-:W-:-:S07]  /*eec0*/  MOV R4, 0xeee0 ;  /* 0x0000eee000047802 */ /* 0x000fce0000000f00 */
[----:B------:R-:W-:Y:S05]  /*eed0*/  CALL.REL.NOINC `($__internal_0_$__cuda_sm20_rcp_rn_f32_slowpath) ;  /* 0x00000070000c7944 */ /* 0x000fea0003c00000 */
[----:B------:R-:W-:Y:S01]  /*eee0*/  MOV R24, R0 ;  /* 0x0000000000187202 */ /* 0x000fe20000000f00 */
[----:B------:R-:W-:Y:S06]  /*eef0*/  BRA `(.L_x_406) ;  /* 0x0000000000107947 */ /* 0x000fec0003800000 */
.L_x_405:
[----:B------:R-:W1:Y:S02]  /*ef00*/  MUFU.RCP R24, R47 ;  /* 0x0000002f00187308 */ /* 0x000e640000001000 */
[----:B-1----:R-:W-:-:S04]  /*ef10*/  FFMA R0, R47, R24, -1 ;  /* 0xbf8000002f007423 */ /* 0x002fc80000000018 */
[----:B------:R-:W-:-:S04]  /*ef20*/  FADD.FTZ R3, -R0, -RZ ;  /* 0x800000ff00037221 */ /* 0x000fc80000010100 */
[----:B------:R-:W-:-:S07]  /*ef30*/  FFMA R24, R24, R3, R24 ;  /* 0x0000000318187223 */ /* 0x000fce0000000018 */
.L_x_406:
[----:B------:R-:W-:Y:S05]  /*ef40*/  BSYNC B1 ;  /* 0x0000000000017941 */ /* 0x000fea0003800000 */
.L_x_404:
        /* <DEDUP_REMOVED lines=10> */
.L_x_408:
[----:B------:R-:W1:Y:S02]  /*eff0*/  MUFU.RCP R27, R50 ;  /* 0x00000032001b7308 */ /* 0x000e640000001000 */
[----:B-1----:R-:W-:-:S04]  /*f000*/  FFMA R0, R50, R27, -1 ;  /* 0xbf80000032007423 */ /* 0x002fc8000000001b */
[----:B------:R-:W-:-:S04]  /*f010*/  FADD.FTZ R0, -R0, -RZ ;  /* 0x800000ff00007221 */ /* 0x000fc80000010100 */
[----:B------:R-:W-:-:S07]  /*f020*/  FFMA R27, R27, R0, R27 ;  /* 0x000000001b1b7223 */ /* 0x000fce000000001b */
.L_x_409:
[----:B------:R-:W-:Y:S05]  /*f030*/  BSYNC B1 ;  /* 0x0000000000017941 */ /* 0x000fea0003800000 */
.L_x_407:
        /* <DEDUP_REMOVED lines=10> */
.L_x_411:
[----:B------:R-:W1:Y:S02]  /*f0e0*/  MUFU.RCP R28, R49 ;  /* 0x00000031001c7308 */ /* 0x000e640000001000 */
[----:B-1----:R-:W-:-:S04]  /*f0f0*/  FFMA R0, R49, R28, -1 ;  /* 0xbf80000031007423 */ /* 0x002fc8000000001c */
[----:B------:R-:W-:-:S04]  /*f100*/  FADD.FTZ R3, -R0, -RZ ;  /* 0x800000ff00037221 */ /* 0x000fc80000010100 */
[----:B------:R-:W-:-:S07]  /*f110*/  FFMA R28, R28, R3, R28 ;  /* 0x000000031c1c7223 */ /* 0x000fce000000001c */
.L_x_412:
[----:B------:R-:W-:Y:S05]  /*f120*/  BSYNC B1 ;  /* 0x0000000000017941 */ /* 0x000fea0003800000 */
.L_x_410:
        /* <DEDUP_REMOVED lines=10> */
.L_x_414:
[----:B------:R-:W1:Y:S02]  /*f1d0*/  MUFU.RCP R29, R52 ;  /* 0x00000034001d7308 */ /* 0x000e640000001000 */
[----:B-1----:R-:W-:-:S04]  /*f1e0*/  FFMA R0, R52, R29, -1 ;  /* 0xbf80000034007423 */ /* 0x002fc8000000001d */
[----:B------:R-:W-:-:S04]  /*f1f0*/  FADD.FTZ R0, -R0, -RZ ;  /* 0x800000ff00007221 */ /* 0x000fc80000010100 */
[----:B------:R-:W-:-:S07]  /*f200*/  FFMA R29, R29, R0, R29 ;  /* 0x000000001d1d7223 */ /* 0x000fce000000001d */
.L_x_415:
[----:B------:R-:W-:Y:S05]  /*f210*/  BSYNC B1 ;  /* 0x0000000000017941 */ /* 0x000fea0003800000 */
.L_x_413:
        /* <DEDUP_REMOVED lines=10> */
.L_x_417:
[----:B------:R-:W1:Y:S02]  /*f2c0*/  MUFU.RCP R30, R51 ;  /* 0x00000033001e7308 */ /* 0x000e640000001000 */
[----:B-1----:R-:W-:-:S04]  /*f2d0*/  FFMA R0, R51, R30, -1 ;  /* 0xbf80000033007423 */ /* 0x002fc8000000001e */
[----:B------:R-:W-:-:S04]  /*f2e0*/  FADD.FTZ R3, -R0, -RZ ;  /* 0x800000ff00037221 */ /* 0x000fc80000010100 */
[----:B------:R-:W-:-:S07]  /*f2f0*/  FFMA R30, R30, R3, R30 ;  /* 0x000000031e1e7223 */ /* 0x000fce000000001e */
.L_x_418:
[----:B------:R-:W-:Y:S05]  /*f300*/  BSYNC B1 ;  /* 0x0000000000017941 */ /* 0x000fea0003800000 */
.L_x_416:
        /* <DEDUP_REMOVED lines=10> */
.L_x_420:
[----:B------:R-:W1:Y:S02]  /*f3b0*/  MUFU.RCP R31, R54 ;  /* 0x00000036001f7308 */ /* 0x000e640000001000 */
[----:B-1----:R-:W-:-:S04]  /*f3c0*/  FFMA R0, R54, R31, -1 ;  /* 0xbf80000036007423 */ /* 0x002fc8000000001f */
[----:B------:R-:W-:-:S04]  /*f3d0*/  FADD.FTZ R0, -R0, -RZ ;  /* 0x800000ff00007221 */ /* 0x000fc80000010100 */
[----:B------:R-:W-:-:S07]  /*f3e0*/  FFMA R31, R31, R0, R31 ;  /* 0x000000001f1f7223 */ /* 0x000fce000000001f */
.L_x_421:
[----:B------:R-:W-:Y:S05]  /*f3f0*/  BSYNC B1 ;  /* 0x0000000000017941 */ /* 0x000fea0003800000 */
.L_x_419:
        /* <DEDUP_REMOVED lines=10> */
.L_x_423:
[----:B------:R-:W1:Y:S02]  /*f4a0*/  MUFU.RCP R32, R53 ;  /* 0x0000003500207308 */ /* 0x000e640000001000 */
[----:B-1----:R-:W-:-:S04]  /*f4b0*/  FFMA R0, R53, R32, -1 ;  /* 0xbf80000035007423 */ /* 0x002fc80000000020 */
[----:B------:R-:W-:-:S04]  /*f4c0*/  FADD.FTZ R3, -R0, -RZ ;  /* 0x800000ff00037221 */ /* 0x000fc80000010100 */
[----:B------:R-:W-:-:S07]  /*f4d0*/  FFMA R32, R32, R3, R32 ;  /* 0x0000000320207223 */ /* 0x000fce0000000020 */
.L_x_424:
[----:B------:R-:W-:Y:S05]  /*f4e0*/  BSYNC B1 ;  /* 0x0000000000017941 */ /* 0x000fea0003800000 */
.L_x_422:
        /* <DEDUP_REMOVED lines=10> */
.L_x_426:
[----:B------:R-:W1:Y:S02]  /*f590*/  MUFU.RCP R33, R56 ;  /* 0x0000003800217308 */ /* 0x000e640000001000 */
[----:B-1----:R-:W-:-:S04]  /*f5a0*/  FFMA R0, R56, R33, -1 ;  /* 0xbf80000038007423 */ /* 0x002fc80000000021 */
[----:B------:R-:W-:-:S04]  /*f5b0*/  FADD.FTZ R0, -R0, -RZ ;  /* 0x800000ff00007221 */ /* 0x000fc80000010100 */
[----:B------:R-:W-:-:S07]  /*f5c0*/  FFMA R33, R33, R0, R33 ;  /* 0x0000000021217223 */ /* 0x000fce0000000021 */
.L_x_427:
[----:B------:R-:W-:Y:S05]  /*f5d0*/  BSYNC B1 ;  /* 0x0000000000017941 */ /* 0x000fea0003800000 */
.L_x_425:
        /* <DEDUP_REMOVED lines=10> */
.L_x_429:
[----:B------:R-:W1:Y:S02]  /*f680*/  MUFU.RCP R34, R37 ;  /* 0x0000002500227308 */ /* 0x000e640000001000 */
[----:B-1----:R-:W-:-:S04]  /*f690*/  FFMA R0, R37, R34, -1 ;  /* 0xbf80000025007423 */ /* 0x002fc80000000022 */
[----:B------:R-:W-:-:S04]  /*f6a0*/  FADD.FTZ R3, -R0, -RZ ;  /* 0x800000ff00037221 */ /* 0x000fc80000010100 */
[----:B------:R-:W-:-:S07]  /*f6b0*/  FFMA R34, R34, R3, R34 ;  /* 0x0000000322227223 */ /* 0x000fce0000000022 */
.L_x_430:
[----:B------:R-:W-:Y:S05]  /*f6c0*/  BSYNC B1 ;  /* 0x0000000000017941 */ /* 0x000fea0003800000 */
.L_x_428:
        /* <DEDUP_REMOVED lines=10> */
.L_x_432:
[----:B------:R-:W1:Y:S02]  /*f770*/  MUFU.RCP R35, R38 ;  /* 0x0000002600237308 */ /* 0x000e640000001000 */
[----:B-1----:R-:W-:-:S04]  /*f780*/  FFMA R0, R38, R35, -1 ;  /* 0xbf80000026007423 */ /* 0x002fc80000000023 */
[----:B------:R-:W-:-:S04]  /*f790*/  FADD.FTZ R0, -R0, -RZ ;  /* 0x800000ff00007221 */ /* 0x000fc80000010100 */
[----:B------:R-:W-:-:S07]  /*f7a0*/  FFMA R35, R35, R0, R35 ;  /* 0x0000000023237223 */ /* 0x000fce0000000023 */
.L_x_433:
[----:B------:R-:W-:Y:S05]  /*f7b0*/  BSYNC B1 ;  /* 0x0000000000017941 */ /* 0x000fea0003800000 */
.L_x_431:
        /* <DEDUP_REMOVED lines=10> */
.L_x_435:
[----:B------:R-:W1:Y:S02]  /*f860*/  MUFU.RCP R36, R39 ;  /* 0x0000002700247308 */ /* 0x000e640000001000 */
[----:B-1----:R-:W-:-:S04]  /*f870*/  FFMA R0, R39, R36, -1 ;  /* 0xbf80000027007423 */ /* 0x002fc80000000024 */
[----:B------:R-:W-:-:S04]  /*f880*/  FADD.FTZ R3, -R0, -RZ ;  /* 0x800000ff00037221 */ /* 0x000fc80000010100 */
[----:B------:R-:W-:-:S07]  /*f890*/  FFMA R36, R36, R3, R36 ;  /* 0x0000000324247223 */ /* 0x000fce0000000024 */
.L_x_436:
[----:B------:R-:W-:Y:S05]  /*f8a0*/  BSYNC B1 ;  /* 0x0000000000017941 */ /* 0x000fea0003800000 */
.L_x_434:
        /* <DEDUP_REMOVED lines=10> */
.L_x_438:
[----:B------:R-:W1:Y:S02]  /*f950*/  MUFU.RCP R37, R40 ;  /* 0x0000002800257308 */ /* 0x000e640000001000 */
[----:B-1----:R-:W-:-:S04]  /*f960*/  FFMA R0, R40, R37, -1 ;  /* 0xbf80000028007423 */ /* 0x002fc80000000025 */
[----:B------:R-:W-:-:S04]  /*f970*/  FADD.FTZ R0, -R0, -RZ ;  /* 0x800000ff00007221 */ /* 0x000fc80000010100 */
[----:B------:R-:W-:-:S07]  /*f980*/  FFMA R37, R37, R0, R37 ;  /* 0x0000000025257223 */ /* 0x000fce0000000025 */
.L_x_439:
[----:B------:R-:W-:Y:S05]  /*f990*/  BSYNC B1 ;  /* 0x0000000000017941 */ /* 0x000fea0003800000 */
.L_x_437:
        /* <DEDUP_REMOVED lines=10> */
.L_x_441:
[----:B------:R-:W1:Y:S02]  /*fa40*/  MUFU.RCP R38, R43 ;  /* 0x0000002b00267308 */ /* 0x000e640000001000 */
[----:B-1----:R-:W-:-:S04]  /*fa50*/  FFMA R0, R43, R38, -1 ;  /* 0xbf8000002b007423 */ /* 0x002fc80000000026 */
[----:B------:R-:W-:-:S04]  /*fa60*/  FADD.FTZ R3, -R0, -RZ ;  /* 0x800000ff00037221 */ /* 0x000fc80000010100 */
[----:B------:R-:W-:-:S07]  /*fa70*/  FFMA R38, R38, R3, R38 ;  /* 0x0000000326267223 */ /* 0x000fce0000000026 */
.L_x_442:
[----:B------:R-:W-:Y:S05]  /*fa80*/  BSYNC B1 ;  /* 0x0000000000017941 */ /* 0x000fea0003800000 */
.L_x_440:
        /* <DEDUP_REMOVED lines=10> */
.L_x_444:
[----:B------:R-:W1:Y:S02]  /*fb30*/  MUFU.RCP R39, R44 ;  /* 0x0000002c00277308 */ /* 0x000e640000001000 */
[----:B-1----:R-:W-:-:S04]  /*fb40*/  FFMA R0, R44, R39, -1 ;  /* 0xbf8000002c007423 */ /* 0x002fc80000000027 */
[----:B------:R-:W-:-:S04]  /*fb50*/  FADD.FTZ R0, -R0, -RZ ;  /* 0x800000ff00007221 */ /* 0x000fc80000010100 */
[----:B------:R-:W-:-:S07]  /*fb60*/  FFMA R39, R39, R0, R39 ;  /* 0x0000000027277223 */ /* 0x000fce0000000027 */
.L_x_445:
[----:B------:R-:W-:Y:S05]  /*fb70*/  BSYNC B1 ;  /* 0x0000000000017941 */ /* 0x000fea0003800000 */
.L_x_443:
        /* <DEDUP_REMOVED lines=10> */
.L_x_447:
[----:B------:R-:W1:Y:S02]  /*fc20*/  MUFU.RCP R40, R45 ;  /* 0x0000002d00287308 */ /* 0x000e640000001000 */
[----:B-1----:R-:W-:-:S04]  /*fc30*/  FFMA R0, R45, R40, -1 ;  /* 0xbf8000002d007423 */ /* 0x002fc80000000028 */
[----:B------:R-:W-:-:S04]  /*fc40*/  FADD.FTZ R3, -R0, -RZ ;  /* 0x800000ff00037221 */ /* 0x000fc80000010100 */
[----:B------:R-:W-:-:S07]  /*fc50*/  FFMA R40, R40, R3, R40 ;  /* 0x0000000328287223 */ /* 0x000fce0000000028 */
.L_x_448:
[----:B------:R-:W-:Y:S05]  /*fc60*/  BSYNC B1 ;  /* 0x0000000000017941 */ /* 0x000fea0003800000 */
.L_x_446:
        /* <DEDUP_REMOVED lines=8> */
.L_x_449:
[----:B------:R-:W1:Y:S02]  /*fcf0*/  MUFU.RCP R0, R41 ;  /* 0x0000002900007308 */ /* 0x000e640000001000 */
[----:B-1----:R-:W-:-:S04]  /*fd00*/  FFMA R3, R41, R0, -1 ;  /* 0xbf80000029037423 */ /* 0x002fc80000000000 */
[----:B------:R-:W-:-:S04]  /*fd10*/  FADD.FTZ R3, -R3, -RZ ;  /* 0x800000ff03037221 */ /* 0x000fc80000010100 */
[----:B------:R-:W-:-:S07]  /*fd20*/  FFMA R0, R0, R3, R0 ;  /* 0x0000000300007223 */ /* 0x000fce0000000000 */
.L_x_450:
        /* <DEDUP_REMOVED lines=29> */
.L_x_452:
[----:B------:R-:W-:Y:S05]  /*ff00*/  BSYNC B0 ;  /* 0x0000000000007941 */ /* 0x000fea0003800000 */
.L_x_451:
[----:B------:R-:W-:Y:S06]  /*ff10*/  BAR.SYNC.DEFER_BLOCKING 0x1, 0x100 ;  /* 0x0044000000007b1d */ /* 0x000fec0000010000 */
[----:B------:R-:W-:Y:S04]  /*ff20*/  BSSY B0, `(.L_x_453) ;  /* 0x0000009000007945 */ /* 0x000fe80003800000 */
[----:B------:R-:W-:Y:S05]  /*ff30*/  @P0 BRA `(.L_x_454) ;  /* 0x00000000001c0947 */ /* 0x000fea0003800000 */
[----:B------:R-:W-:-:S13]  /*ff40*/  ISETP.NE.AND P2, PT, R160, 0x3, PT ;  /* 0x00000003a000780c */ /* 0x000fda0003f45270 */
[----:B------:R-:W-:Y:S05]  /*ff50*/  @!P2 BRA `(.L_x_455) ;  /* 0x000000000004a947 */ /* 0x000fea0003800000 */
[----:B------:R-:W-:Y:S01]  /*ff60*/  BPT.TRAP 0x1 ;  /* 0x000000040000795c */ /* 0x000fe20000300000 */
.L_x_455:
[----:B------:R-:W-:-:S04]  /*ff70*/  ULEA UR4, UR5, UR52, 0x3 ;  /* 0x0000003405047291 */ /* 0x000fc8000f8e183f */
[----:B------:R-:W-:-:S04]  /*ff80*/  UIADD3 UR4, UR4, 0x60, URZ ;  /* 0x0000006004047890 */ /* 0x000fc8000fffe03f */
[----:B------:R-:W-:-:S09]  /*ff90*/  UPRMT UR4, UR51, 0x654, UR4 ;  /* 0x0000065433047896 */ /* 0x000fd20008000004 */
[----:B------:R-:W-:Y:S03]  /*ffa0*/  SYNCS.ARRIVE.TRANS64.RED.A1T0 RZ, [UR4], RZ ;  /* 0x000000ffffff79a7 */ /* 0x000fe60008100404 */
.L_x_454:
[----:B------:R-:W-:Y:S05]  /*ffb0*/  BSYNC B0 ;  /* 0x0000000000007941 */ /* 0x000fea0003800000 */
.L_x_453:
        /* <DEDUP_REMOVED lines=8> */
.L_x_458:
[----:B------:R-:W-:Y:S01]  /*10040*/  SHF.L.U32 R25, R25, 0x1f, RZ ;  /* 0x0000001f19197819 */ /* 0x000fe200000006ff */
[----:B------:R-:W-:Y:S01]  /*10050*/  BSSY B1, `(.L_x_459) ;  /* 0x0000004000017945 */ /* 0x000fe20003800000 */
[----:B------:R-:W-:-:S04]  /*10060*/  LEA R0, R12, UR52, 0x3 ;  /* 0x000000340c007c11 */ /* 0x000fc8000f8e18ff */
[----:B------:R-:W2:Y:S02]  /*10070*/  SYNCS.PHASECHK.TRANS64.TRYWAIT P2, [R0+URZ+0x40], R25 ;  /* 0x00004019000075a7 */ /* 0x000ea4000804017f */
[----:B--2---:R-:W-:Y:S05]  /*10080*/  @!P2 BRA `(.L_x_460) ;  /* 0x0000005400e8a947 */ /* 0x004fea0003800000 */
.L_x_620:
[----:B------:R-:W-:Y:S05]  /*10090*/  BSYNC B1 ;  /* 0x0000000000017941 */ /* 0x000fea0003800000 */
.L_x_459:
[----:B------:R-:W-:Y:S05]  /*100a0*/  @P1 BRA `(.L_x_457) ;  /* 0x0000000000941947 */ /* 0x000fea0003800000 */
[----:B------:R-:W-:Y:S01]  /*100b0*/  LEA R12, R12, R101, 0xd ;  /* 0x000000650c0c7211 */ /* 0x000fe200078e68ff */
[----:B------:R-:W-:Y:S05]  /*100c0*/  WARPSYNC.ALL ;  /* 0x0000000000007948 */ /* 0x000fea0003800000 */
[----:B--2---:R-:W-:Y:S01]  /*100d0*/  LEA R0, R157, R12, 0x1 ;  /* 0x0000000c9d007211 */ /* 0x004fe200078e08ff */
[----:B-1----:R-:W1:Y:S04]  /*100e0*/  LDSM.16.M88.4 R4, [R12] ;  /* 0x000000000c04783b */ /* 0x002e680000000200 */
[----:B------:R-:W2:Y:S01]  /*100f0*/  LDSM.16.M88.4 R32, [R0] ;  /* 0x000000000020783b */ /* 0x000ea20000000200 */
[----:B-1----:R-:W-:Y:S01]  /*10100*/  SHF.L.U32 R8, R4, 0x10, RZ ;  /* 0x0000001004087819 */ /* 0x002fe200000006ff */
[C---:B------:R-:W-:Y:S01]  /*10110*/  IMAD.U32 R10, R5.reuse, 0x10000, RZ ;  /* 0x00010000050a7824 */ /* 0x040fe200078e00ff */
[----:B------:R-:W-:-:S02]  /*10120*/  LOP3.LUT R20, R5, 0xffff0000, RZ, 0xc0, !PT ;  /* 0xffff000005147812 */ /* 0x000fc400078ec0ff */
[----:B------:R-:W-:Y:S01]  /*10130*/  SHF.L.U32 R24, R6, 0x10, RZ ;  /* 0x0000001006187819 */ /* 0x000fe200000006ff */
[----:B--2---:R-:W-:Y:S01]  /*10140*/  IMAD.U32 R38, R34, 0x10000, RZ ;  /* 0x0001000022267824 */ /* 0x004fe200078e00ff */
        /* <DEDUP_REMOVED lines=27> */
.L_x_457:
[----:B------:R-:W-:Y:S05]  /*10300*/  BSYNC B0 ;  /* 0x0000000000007941 */ /* 0x000fea0003800000 */
.L_x_456:
[----:B------:R-:W-:Y:S01]  /*10310*/  MOV R40, 0x3bbb989d ;  /* 0x3bbb989d00287802 */ /* 0x000fe20000000f00 */
[C---:B------:R-:W-:Y:S01]  /*10320*/  FFMA R13, R156.reuse, R72, R13 ;  /* 0x000000489c0d7223 */ /* 0x040fe2000000000d */
[----:B------:R-:W-:Y:S01]  /*10330*/  MOV R42, 0x437c0000 ;  /* 0x437c0000002a7802 */ /* 0x000fe20000000f00 */
[C---:B------:R-:W-:Y:S01]  /*10340*/  FFMA R14, R156.reuse, R73, R14 ;  /* 0x000000499c0e7223 */ /* 0x040fe2000000000e */
[C---:B------:R-:W-:Y:S01]  /*10350*/  FFMA R21, R156.reuse, R75, R21 ;  /* 0x0000004b9c157223 */ /* 0x040fe20000000015 */
[----:B--2---:R-:W-:Y:S01]  /*10360*/  FFMA.SAT R0, -R13, R40, 0.5 ;  /* 0x3f0000000d007423 */ /* 0x004fe20000002128 */
[----:B------:R-:W-:Y:S01]  /*10370*/  FFMA R15, R156, R74, R15 ;  /* 0x0000004a9c0f7223 */ /* 0x000fe2000000000f */
[-C--:B------:R-:W-:Y:S01]  /*10380*/  FFMA.SAT R3, -R14, R40.reuse, 0.5 ;  /* 0x3f0000000e037423 */ /* 0x080fe20000002128 */
[----:B------:R-:W-:Y:S01]  /*10390*/  FFMA.SAT R9, -R21, R40, 0.5 ;  /* 0x3f00000015097423 */ /* 0x000fe20000002128 */
[----:B------:R-:W-:Y:S01]  /*103a0*/  FFMA.RM R0, R0, R42, 12582913 ;  /* 0x4b40000100007423 */ /* 0x000fe2000000402a */
[----:B------:R-:W-:Y:S01]  /*103b0*/  FFMA R23, R156, R76, R23 ;  /* 0x0000004c9c177223 */ /* 0x000fe20000000017 */
[-C--:B-1----:R-:W-:Y:S01]  /*103c0*/  FFMA.RM R5, R3, R42.reuse, 12582913 ;  /* 0x4b40000103057423 */ /* 0x082fe2000000402a */
[----:B------:R-:W-:Y:S01]  /*103d0*/  FFMA.RM R11, R9, R42, 12582913 ;  /* 0x4b400001090b7423 */ /* 0x000fe2000000402a */
[----:B------:R-:W-:Y:S01]  /*103e0*/  FADD R4, R0, -12583039 ;  /* 0xcb40007f00047421 */ /* 0x000fe20000000000 */
[-C--:B------:R-:W-:Y:S01]  /*103f0*/  FFMA.SAT R6, -R15, R40.reuse, 0.5 ;  /* 0x3f0000000f067423 */ /* 0x080fe20000002128 */
[----:B------:R-:W-:Y:S01]  /*10400*/  FADD R3, R5, -12583039 ;  /* 0xcb40007f05037421 */ /* 0x000fe20000000000 */
[----:B------:R-:W-:Y:S01]  /*10410*/  FFMA.SAT R9, -R23, R40, 0.5 ;  /* 0x3f00000017097423 */ /* 0x000fe20000002128 */
[C---:B------:R-:W-:Y:S01]  /*10420*/  FFMA R4, -R13.reuse, 1.4426950216293334961, -R4 ;  /* 0x3fb8aa3b0d047823 */ /* 0x040fe20000000904 */
[----:B------:R-:W-:Y:S01]  /*10430*/  FFMA.RM R8, R6, R42, 12582913 ;  /* 0x4b40000106087423 */ /* 0x000fe2000000402a */
[----:B------:R-:W-:Y:S01]  /*10440*/  FFMA R7, -R14, 1.4426950216293334961, -R3 ;  /* 0x3fb8aa3b0e077823 */ /* 0x000fe20000000903 */
[----:B------:R-:W-:Y:S01]  /*10450*/  FFMA R78, R156, R78, R91 ;  /* 0x0000004e9c4e7223 */ /* 0x000fe2000000005b */
[----:B------:R-:W-:Y:S01]  /*10460*/  FFMA R4, -R13, 1.925963033500011079e-08, R4 ;  /* 0x32a570600d047823 */ /* 0x000fe20000000104 */
[----:B------:R-:W-:Y:S01]  /*10470*/  FADD R6, R8, -12583039 ;  /* 0xcb40007f08067421 */ /* 0x000fe20000000000 */
[----:B------:R-:W-:Y:S01]  /*10480*/  FFMA R7, -R14, 1.925963033500011079e-08, R7 ;  /* 0x32a570600e077823 */ /* 0x000fe20000000107 */
[C---:B------:R-:W-:Y:S01]  /*10490*/  FFMA R80, R156.reuse, R80, R161 ;  /* 0x000000509c507223 */ /* 0x040fe200000000a1 */
[----:B------:R1:W2:Y:S01]  /*104a0*/  MUFU.EX2 R3, R4 ;  /* 0x0000000400037308 */ /* 0x0002a20000000800 */
[C---:B------:R-:W-:Y:S01]  /*104b0*/  FFMA R10, -R15.reuse, 1.4426950216293334961, -R6 ;  /* 0x3fb8aa3b0f0a7823 */ /* 0x040fe20000000906 */
[C---:B------:R-:W-:Y:S01]  /*104c0*/  FFMA R81, R156.reuse, R81, R95 ;  /* 0x000000519c517223 */ /* 0x040fe2000000005f */
[C---:B------:R-:W-:Y:S01]  /*104d0*/  FFMA R82, R156.reuse, R82, R93 ;  /* 0x000000529c527223 */ /* 0x040fe2000000005d */
[----:B------:R-:W-:Y:S01]  /*104e0*/  FFMA R20, R156, R83, R20 ;  /* 0x000000539c147223 */ /* 0x000fe20000000014 */
[----:B------:R-:W-:Y:S01]  /*104f0*/  FFMA R10, -R15, 1.925963033500011079e-08, R10 ;  /* 0x32a570600f0a7823 */ /* 0x000fe2000000010a */
[----:B------:R-:W-:Y:S01]  /*10500*/  FADD R12, R11, -12583039 ;  /* 0xcb40007f0b0c7421 */ /* 0x000fe20000000000 */
[----:B------:R-:W-:Y:S01]  /*10510*/  FFMA.SAT R29, -R82, R40, 0.5 ;  /* 0x3f000000521d7423 */ /* 0x000fe20000002128 */
[----:B------:R3:W-:Y:S01]  /*10520*/  MUFU.EX2 R6, R7 ;  /* 0x0000000700067308 */ /* 0x0007e20000000800 */
[----:B-1----:R-:W-:Y:S01]  /*10530*/  FFMA.RM R4, R9, R42, 12582913 ;  /* 0x4b40000109047423 */ /* 0x002fe2000000402a */
[----:B------:R-:W-:Y:S01]  /*10540*/  FFMA.SAT R31, -R20, R40, 0.5 ;  /* 0x3f000000141f7423 */ /* 0x000fe20000002128 */
[----:B------:R-:W-:Y:S01]  /*10550*/  FFMA.RM R29, R29, R42, 12582913 ;  /* 0x4b4000011d1d7423 */ /* 0x000fe2000000402a */
[----:B------:R-:W-:Y:S01]  /*10560*/  FFMA R12, -R21, 1.4426950216293334961, -R12 ;  /* 0x3fb8aa3b150c7823 */ /* 0x000fe2000000090c */
[----:B------:R-:W-:Y:S01]  /*10570*/  FADD R14, R4, -12583039 ;  /* 0xcb40007f040e7421 */ /* 0x000fe20000000000 */
[C---:B------:R-:W-:Y:S01]  /*10580*/  FFMA R77, R156.reuse, R77, R89 ;  /* 0x0000004d9c4d7223 */ /* 0x040fe20000000059 */
[----:B------:R-:W-:Y:S01]  /*10590*/  FFMA R79, R156, R79, R159 ;  /* 0x0000004f9c4f7223 */ /* 0x000fe2000000009f */
[----:B------:R1:W-:Y:S01]  /*105a0*/  MUFU.EX2 R9, R10 ;  /* 0x0000000a00097308 */ /* 0x0003e20000000800 */
[----:B------:R-:W-:Y:S01]  /*105b0*/  FFMA R14, -R23, 1.4426950216293334961, -R14 ;  /* 0x3fb8aa3b170e7823 */ /* 0x000fe2000000090e */
[----:B---3--:R-:W-:Y:S01]  /*105c0*/  FFMA.SAT R7, -R78, R40, 0.5 ;  /* 0x3f0000004e077423 */ /* 0x008fe20000002128 */
[----:B------:R-:W-:Y:S01]  /*105d0*/  FFMA R85, R156, R85, R88 ;  /* 0x000000559c557223 */ /* 0x000fe20000000058 */
[----:B------:R-:W-:Y:S01]  /*105e0*/  FFMA.RM R32, R31, R42, 12582913 ;  /* 0x4b4000011f207423 */ /* 0x000fe2000000402a */
[----:B------:R-:W-:Y:S01]  /*105f0*/  FFMA R14, -R23, 1.925963033500011079e-08, R14 ;  /* 0x32a57060170e7823 */ /* 0x000fe2000000010e */
[----:B------:R-:W-:Y:S01]  /*10600*/  FFMA.SAT R23, -R80, R40, 0.5 ;  /* 0x3f00000050177423 */ /* 0x000fe20000002128 */
[----:B------:R-:W-:Y:S01]  /*10610*/  FADD R31, R29, -12583039 ;  /* 0xcb40007f1d1f7421 */ /* 0x000fe20000000000 */
[----:B------:R-:W-:Y:S01]  /*10620*/  FFMA R12, -R21, 1.925963033500011079e-08, R12 ;  /* 0x32a57060150c7823 */ /* 0x000fe2000000010c */
[-C--:B-1----:R-:W-:Y:S01]  /*10630*/  FFMA.RM R10, R7, R42.reuse, 12582913 ;  /* 0x4b400001070a7423 */ /* 0x082fe2000000402a */
[----:B------:R-:W-:Y:S01]  /*10640*/  FFMA.RM R23, R23, R42, 12582913 ;  /* 0x4b40000117177423 */ /* 0x000fe2000000402a */
[----:B------:R1:W3:Y:S01]  /*10650*/  MUFU.EX2 R7, R14 ;  /* 0x0000000e00077308 */ /* 0x0002e20000000800 */
[C---:B------:R-:W-:Y:S01]  /*10660*/  FFMA R84, R156.reuse, R84, R97 ;  /* 0x000000549c547223 */ /* 0x040fe20000000061 */
[C---:B------:R-:W-:Y:S01]  /*10670*/  FFMA R86, R156.reuse, R86, R99 ;  /* 0x000000569c567223 */ /* 0x040fe20000000063 */
[----:B------:R-:W-:Y:S01]  /*10680*/  FADD R25, R23, -12583039 ;  /* 0xcb40007f17197421 */ /* 0x000fe20000000000 */
[----:B------:R-:W-:Y:S01]  /*10690*/  FFMA R87, R156, R87, R90 ;  /* 0x000000579c577223 */ /* 0x000fe2000000005a */
[-C--:B------:R-:W-:Y:S01]  /*106a0*/  FFMA.SAT R13, -R77, R40.reuse, 0.5 ;  /* 0x3f0000004d0d7423 */ /* 0x080fe20000002128 */
[-C--:B------:R-:W-:Y:S01]  /*106b0*/  FFMA.SAT R21, -R79, R40.reuse, 0.5 ;  /* 0x3f0000004f157423 */ /* 0x080fe20000002128 */
[----:B------:R-:W-:Y:S01]  /*106c0*/  FFMA R25, -R80, 1.4426950216293334961, -R25 ;  /* 0x3fb8aa3b50197823 */ /* 0x000fe20000000919 */
[-C--:B------:R-:W-:Y:S01]  /*106d0*/  FFMA.SAT R34, -R85, R40.reuse, 0.5 ;  /* 0x3f00000055227423 */ /* 0x080fe20000002128 */
[----:B-1----:R-:W-:Y:S01]  /*106e0*/  FFMA.SAT R14, -R81, R40, 0.5 ;  /* 0x3f000000510e7423 */ /* 0x002fe20000002128 */
[----:B------:R-:W-:Y:S01]  /*106f0*/  FADD R33, R32, -12583039 ;  /* 0xcb40007f20217421 */ /* 0x000fe20000000000 */
[----:B------:R-:W-:Y:S01]  /*10700*/  FFMA R25, -R80, 1.925963033500011079e-08, R25 ;  /* 0x32a5706050197823 */ /* 0x000fe20000000119 */
[----:B------:R-:W-:Y:S01]  /*10710*/  FFMA R31, -R82, 1.4426950216293334961, -R31 ;  /* 0x3fb8aa3b521f7823 */ /* 0x000fe2000000091f */
[----:B------:R-:W-:Y:S01]  /*10720*/  FFMA.RM R27, R14, R42, 12582913 ;  /* 0x4b4000010e1b7423 */ /* 0x000fe2000000402a */
[-C--:B------:R-:W-:Y:S01]  /*10730*/  FFMA.SAT R38, -R87, R40.reuse, 0.5 ;  /* 0x3f00000057267423 */ /* 0x080fe20000002128 */
[----:B------:R-:W-:Y:S01]  /*10740*/  FFMA.SAT R37, -R86, R40, 0.5 ;  /* 0x3f00000056257423 */ /* 0x000fe20000002128 */
[-C--:B------:R-:W-:Y:S01]  /*10750*/  FFMA.RM R13, R13, R42.reuse, 12582913 ;  /* 0x4b4000010d0d7423 */ /* 0x080fe2000000402a */
[----:B------:R-:W-:Y:S01]  /*10760*/  FADD R14, R27, -12583039 ;  /* 0xcb40007f1b0e7421 */ /* 0x000fe20000000000 */
[-C--:B------:R-:W-:Y:S01]  /*10770*/  FFMA.RM R21, R21, R42.reuse, 12582913 ;  /* 0x4b40000115157423 */ /* 0x080fe2000000402a */
[-C--:B------:R-:W-:Y:S01]  /*10780*/  FFMA.RM R36, R34, R42.reuse, 12582913 ;  /* 0x4b40000122247423 */ /* 0x080fe2000000402a */
[----:B------:R-:W-:Y:S01]  /*10790*/  FFMA R33, -R20, 1.4426950216293334961, -R33 ;  /* 0x3fb8aa3b14217823 */ /* 0x000fe20000000921 */
[----:B------:R-:W-:Y:S01]  /*107a0*/  FFMA R30, -R81, 1.4426950216293334961, -R14 ;  /* 0x3fb8aa3b511e7823 */ /* 0x000fe2000000090e */
[----:B------:R-:W-:Y:S01]  /*107b0*/  FFMA R31, -R82, 1.925963033500011079e-08, R31 ;  /* 0x32a57060521f7823 */ /* 0x000fe2000000011f */
[----:B------:R1:W-:Y:S01]  /*107c0*/  MUFU.EX2 R14, R25 ;  /* 0x00000019000e7308 */ /* 0x0003e20000000800 */
[-C--:B------:R-:W-:Y:S01]  /*107d0*/  FFMA.RM R38, R38, R42.reuse, 12582913 ;  /* 0x4b40000126267423 */ /* 0x080fe2000000402a */
[----:B------:R-:W-:Y:S01]  /*107e0*/  FFMA.RM R37, R37, R42, 12582913 ;  /* 0x4b40000125257423 */ /* 0x000fe2000000402a */
[----:B------:R-:W-:Y:S01]  /*107f0*/  SHF.L.U32 R0, R0, 0x17, RZ ;  /* 0x0000001700007819 */ /* 0x000fe200000006ff */
[----:B------:R-:W-:Y:S01]  /*10800*/  FADD R24, R13, -12583039 ;  /* 0xcb40007f0d187421 */ /* 0x000fe20000000000 */
[----:B------:R-:W-:Y:S01]  /*10810*/  FADD R28, R21, -12583039 ;  /* 0xcb40007f151c7421 */ /* 0x000fe20000000000 */
[----:B------:R-:W-:Y:S01]  /*10820*/  FADD R34, R36, -12583039 ;  /* 0xcb40007f24227421 */ /* 0x000fe20000000000 */
[----:B------:R-:W-:Y:S01]  /*10830*/  FADD R15, R10, -12583039 ;  /* 0xcb40007f0a0f7421 */ /* 0x000fe20000000000 */
[----:B------:R-:W-:Y:S01]  /*10840*/  FFMA R33, -R20, 1.925963033500011079e-08, R33 ;  /* 0x32a5706014217823 */ /* 0x000fe20000000121 */
[----:B-1----:R-:W-:Y:S01]  /*10850*/  FFMA.SAT R25, -R84, R40, 0.5 ;  /* 0x3f00000054197423 */ /* 0x002fe20000002128 */
[----:B------:R1:W-:Y:S01]  /*10860*/  MUFU.EX2 R20, R31 ;  /* 0x0000001f00147308 */ /* 0x0003e20000000800 */
[----:B------:R-:W-:Y:S01]  /*10870*/  FADD R40, R38, -12583039 ;  /* 0xcb40007f26287421 */ /* 0x000fe20000000000 */
[----:B------:R-:W-:Y:S01]  /*10880*/  SHF.L.U32 R4, R4, 0x17, RZ ;  /* 0x0000001704047819 */ /* 0x000fe200000006ff */
[----:B------:R-:W-:Y:S01]  /*10890*/  FFMA.RM R25, R25, R42, 12582913 ;  /* 0x4b40000119197423 */ /* 0x000fe2000000402a */
[----:B------:R-:W-:Y:S01]  /*108a0*/  FFMA R24, -R77, 1.4426950216293334961, -R24 ;  /* 0x3fb8aa3b4d187823 */ /* 0x000fe20000000918 */
[----:B------:R-:W-:Y:S01]  /*108b0*/  FFMA R28, -R79, 1.4426950216293334961, -R28 ;  /* 0x3fb8aa3b4f1c7823 */ /* 0x000fe2000000091c */
[----:B------:R-:W-:Y:S01]  /*108c0*/  FFMA R34, -R85, 1.4426950216293334961, -R34 ;  /* 0x3fb8aa3b55227823 */ /* 0x000fe20000000922 */
[----:B------:R-:W-:Y:S01]  /*108d0*/  FADD R35, R25, -12583039 ;  /* 0xcb40007f19237421 */ /* 0x000fe20000000000 */
[----:B--2---:R-:W-:Y:S01]  /*108e0*/  FFMA R42, R0, R3, 1 ;  /* 0x3f800000002a7423 */ /* 0x004fe20000000003 */
[----:B-1----:R-:W-:Y:S01]  /*108f0*/  FADD R31, R37, -12583039 ;  /* 0xcb40007f251f7421 */ /* 0x002fe20000000000 */
[----:B------:R-:W-:Y:S01]  /*10900*/  FFMA R15, -R78, 1.4426950216293334961, -R15 ;  /* 0x3fb8aa3b4e0f7823 */ /* 0x000fe2000000090f */
[----:B------:R-:W-:Y:S01]  /*10910*/  FFMA R35, -R84, 1.4426950216293334961, -R35 ;  /* 0x3fb8aa3b54237823 */ /* 0x000fe20000000923 */
[----:B------:R-:W-:Y:S01]  /*10920*/  FFMA R40, -R87, 1.4426950216293334961, -R40 ;  /* 0x3fb8aa3b57287823 */ /* 0x000fe20000000928 */
[----:B------:R-:W-:Y:S01]  /*10930*/  FFMA R31, -R86, 1.4426950216293334961, -R31 ;  /* 0x3fb8aa3b561f7823 */ /* 0x000fe2000000091f */
[----:B------:R-:W-:Y:S01]  /*10940*/  FFMA R24, -R77, 1.925963033500011079e-08, R24 ;  /* 0x32a570604d187823 */ /* 0x000fe20000000118 */
[----:B------:R-:W-:Y:S01]  /*10950*/  FFMA R28, -R79, 1.925963033500011079e-08, R28 ;  /* 0x32a570604f1c7823 */ /* 0x000fe2000000011c */
[----:B------:R-:W-:Y:S01]  /*10960*/  FFMA R30, -R81, 1.925963033500011079e-08, R30 ;  /* 0x32a57060511e7823 */ /* 0x000fe2000000011e */
[----:B------:R-:W-:Y:S01]  /*10970*/  FFMA R85, -R85, 1.925963033500011079e-08, R34 ;  /* 0x32a5706055557823 */ /* 0x000fe20000000122 */
[----:B---3--:R-:W-:Y:S01]  /*10980*/  FFMA R46, R4, R7, 1 ;  /* 0x3f800000042e7423 */ /* 0x008fe20000000007 */
[----:B------:R-:W-:Y:S01]  /*10990*/  FFMA R15, -R78, 1.925963033500011079e-08, R15 ;  /* 0x32a570604e0f7823 */ /* 0x000fe2000000010f */
[----:B------:R-:W-:Y:S01]  /*109a0*/  IADD3 R4, R42, 0x1800000, RZ ;  /* 0x018000002a047810 */ /* 0x000fe20007ffe0ff */
[----:B------:R-:W-:Y:S01]  /*109b0*/  FFMA R35, -R84, 1.925963033500011079e-08, R35 ;  /* 0x32a5706054237823 */ /* 0x000fe20000000123 */
[----:B------:R-:W-:Y:S01]  /*109c0*/  FFMA R40, -R87, 1.925963033500011079e-08, R40 ;  /* 0x32a5706057287823 */ /* 0x000fe20000000128 */
[----:B------:R-:W-:Y:S01]  /*109d0*/  FFMA R31, -R86, 1.925963033500011079e-08, R31 ;  /* 0x32a57060561f7823 */ /* 0x000fe2000000011f */
[----:B------:R-:W-:Y:S01]  /*109e0*/  LOP3.LUT R4, R4, 0x7f800000, RZ, 0xc0, !PT ;  /* 0x7f80000004047812 */ /* 0x000fe200078ec0ff */
[----:B------:R-:W1:Y:S01]  /*109f0*/  MUFU.EX2 R24, R24 ;  /* 0x0000001800187308 */ /* 0x000e620000000800 */
[----:B------:R-:W-:Y:S01]  /*10a00*/  SHF.L.U32 R13, R13, 0x17, RZ ;  /* 0x000000170d0d7819 */ /* 0x000fe200000006ff */
[----:B------:R-:W-:Y:S01]  /*10a10*/  IMAD.SHL.U32 R5, R5, 0x800000, RZ ;  /* 0x0080000005057824 */ /* 0x000fe200078e00ff */
[----:B------:R-:W-:Y:S01]  /*10a20*/  ISETP.GT.U32.AND P1, PT, R4, 0x1ffffff, PT ;  /* 0x01ffffff0400780c */ /* 0x000fe20003f24070 */
[----:B------:R-:W-:Y:S01]  /*10a30*/  IMAD.SHL.U32 R10, R10, 0x800000, RZ ;  /* 0x008000000a0a7824 */ /* 0x000fe200078e00ff */
[----:B------:R-:W-:Y:S01]  /*10a40*/  SHF.L.U32 R21, R21, 0x17, RZ ;  /* 0x0000001715157819 */ /* 0x000fe200000006ff */
[----:B------:R-:W-:Y:S01]  /*10a50*/  IMAD.SHL.U32 R29, R29, 0x800000, RZ ;  /* 0x008000001d1d7824 */ /* 0x000fe200078e00ff */
[----:B------:R-:W-:Y:S01]  /*10a60*/  SHF.L.U32 R27, R27, 0x17, RZ ;  /* 0x000000171b1b7819 */ /* 0x000fe200000006ff */
[----:B------:R-:W2:Y:S01]  /*10a70*/  MUFU.EX2 R28, R28 ;  /* 0x0000001c001c7308 */ /* 0x000ea20000000800 */
[----:B------:R-:W-:Y:S01]  /*10a80*/  SHF.L.U32 R36, R36, 0x17, RZ ;  /* 0x0000001724247819 */ /* 0x000fe200000006ff */
[----:B------:R-:W-:Y:S01]  /*10a90*/  IMAD.SHL.U32 R37, R37, 0x800000, RZ ;  /* 0x0080000025257824 */ /* 0x000fe200078e00ff */
[----:B------:R-:W-:Y:S01]  /*10aa0*/  SHF.L.U32 R8, R8, 0x17, RZ ;  /* 0x0000001708087819 */ /* 0x000fe200000006ff */
[----:B------:R-:W-:Y:S01]  /*10ab0*/  BSSY B1, `(.L_x_461) ;  /* 0x0000026000017945 */ /* 0x000fe20003800000 */
        /* <DEDUP_REMOVED lines=8> */
[----:B------:R-:W-:-:S03]  /*10b40*/  SHF.L.U32 R38, R38, 0x17, RZ ;  /* 0x0000001726267819 */ /* 0x000fc600000006ff */
[----:B------:R-:W1:Y:S01]  /*10b50*/  MUFU.EX2 R85, R85 ;  /* 0x0000005500557308 */ /* 0x000e620000000800 */
[----:B--2---:R-:W-:Y:S01]  /*10b60*/  FFMA R43, R21, R28, 1 ;  /* 0x3f800000152b7423 */ /* 0x004fe2000000001c */
[----:B------:R-:W-:-:S06]  /*10b70*/  FFMA R28, R23, R14, 1 ;  /* 0x3f800000171c7423 */ /* 0x000fcc000000000e */
[----:B------:R-:W-:Y:S01]  /*10b80*/  MUFU.EX2 R12, R12 ;  /* 0x0000000c000c7308 */ /* 0x000fe20000000800 */
[----:B---3--:R-:W-:Y:S01]  /*10b90*/  FFMA R27, R27, R30, 1 ;  /* 0x3f8000001b1b7423 */ /* 0x008fe2000000001e */
[----:B------:R-:W-:-:S06]  /*10ba0*/  FFMA R30, R29, R20, 1 ;  /* 0x3f8000001d1e7423 */ /* 0x000fcc0000000014 */
[----:B------:R-:W2:Y:S01]  /*10bb0*/  MUFU.EX2 R15, R15 ;  /* 0x0000000f000f7308 */ /* 0x000ea20000000800 */
[----:B-1----:R-:W-:-:S07]  /*10bc0*/  FFMA R85, R36, R85, 1 ;  /* 0x3f80000024557423 */ /* 0x002fce0000000055 */
[----:B------:R-:W1:Y:S08]  /*10bd0*/  MUFU.EX2 R33, R33 ;  /* 0x0000002100217308 */ /* 0x000e700000000800 */
[----:B------:R3:W4:Y:S01]  /*10be0*/  MUFU.EX2 R34, R35 ;  /* 0x0000002300227308 */ /* 0x0007220000000800 */
[----:B--2---:R-:W-:-:S07]  /*10bf0*/  FFMA R24, R10, R15, 1 ;  /* 0x3f8000000a187423 */ /* 0x004fce000000000f */
[----:B------:R-:W2:Y:S01]  /*10c00*/  MUFU.EX2 R3, R40 ;  /* 0x0000002800037308 */ /* 0x000ea20000000800 */
[----:B---3--:R-:W-:Y:S01]  /*10c10*/  FFMA R35, R11, R12, 1 ;  /* 0x3f8000000b237423 */ /* 0x008fe2000000000c */
[----:B-1----:R-:W-:-:S06]  /*10c20*/  FFMA R33, R32, R33, 1 ;  /* 0x3f80000020217423 */ /* 0x002fcc0000000021 */
[----:B------:R2:W1:Y:S01]  /*10c30*/  MUFU.EX2 R0, R31 ;  /* 0x0000001f00007308 */ /* 0x0004620000000800 */
[----:B----4-:R-:W-:Y:S01]  /*10c40*/  FFMA R34, R25, R34, 1 ;  /* 0x3f80000019227423 */ /* 0x010fe20000000022 */
[----:B--2---:R-:W-:Y:S01]  /*10c50*/  FFMA R31, R38, R3, 1 ;  /* 0x3f800000261f7423 */ /* 0x004fe20000000003 */
[----:B-1----:R-:W-:Y:S01]  /*10c60*/  FFMA R36, R37, R0, 1 ;  /* 0x3f80000025247423 */ /* 0x002fe20000000000 */
[----:B------:R-:W-:Y:S06]  /*10c70*/  @P1 BRA `(.L_x_462) ;  /* 0x0000000000141947 */ /* 0x000fec0003800000 */
[----:B------:R-:W-:Y:S02]  /*10c80*/  MOV R0, R42 ;  /* 0x0000002a00007202 */ /* 0x000fe40000000f00 */
[----:B------:R-:W-:-:S07]  /*10c90*/  MOV R4, 0x10cb0 ;  /* 0x00010cb000047802 */ /* 0x000fce0000000f00 */
[----:B------:R-:W-:Y:S05]  /*10ca0*/  CALL.REL.NOINC `($__internal_0_$__cuda_sm20_rcp_rn_f32_slowpath) ;  /* 0x0000005000987944 */ /* 0x000fea0003c00000 */
[----:B------:R-:W-:Y:S01]  /*10cb0*/  MOV R11, R0 ;  /* 0x00000000000b7202 */ /* 0x000fe20000000f00 */
[----:B------:R-:W-:Y:S06]  /*10cc0*/  BRA `(.L_x_463) ;  /* 0x0000000000107947 */ /* 0x000fec0003800000 */
.L_x_462:
[----:B------:R-:W1:Y:S02]  /*10cd0*/  MUFU.RCP R11, R42 ;  /* 0x0000002a000b7308 */ /* 0x000e640000001000 */
[----:B-1----:R-:W-:-:S04]  /*10ce0*/  FFMA R0, R42, R11, -1 ;  /* 0xbf8000002a007423 */ /* 0x002fc8000000000b */
[----:B------:R-:W-:-:S04]  /*10cf0*/  FADD.FTZ R0, -R0, -RZ ;  /* 0x800000ff00007221 */ /* 0x000fc80000010100 */
[----:B------:R-:W-:-:S07]  /*10d00*/  FFMA R11, R11, R0, R11 ;  /* 0x000000000b0b7223 */ /* 0x000fce000000000b */
.L_x_463:
[----:B------:R-:W-:Y:S05]  /*10d10*/  BSYNC B1 ;  /* 0x0000000000017941 */ /* 0x000fea0003800000 */
.L_x_461:
        /* <DEDUP_REMOVED lines=10> */
.L_x_465:
[----:B------:R-:W1:Y:S02]  /*10dc0*/  MUFU.RCP R12, R39 ;  /* 0x00000027000c7308 */ /* 0x000e640000001000 */
[----:B-1----:R-:W-:-:S04]  /*10dd0*/  FFMA R0, R39, R12, -1 ;  /* 0xbf80000027007423 */ /* 0x002fc8000000000c */
[----:B------:R-:W-:-:S04]  /*10de0*/  FADD.FTZ R3, -R0, -RZ ;  /* 0x800000ff00037221 */ /* 0x000fc80000010100 */
[----:B------:R-:W-:-:S07]  /*10df0*/  FFMA R12, R12, R3, R12 ;  /* 0x000000030c0c7223 */ /* 0x000fce000000000c */
.L_x_466:
[----:B------:R-:W-:Y:S05]  /*10e00*/  BSYNC B1 ;  /* 0x0000000000017941 */ /* 0x000fea0003800000 */
.L_x_464:
        /* <DEDUP_REMOVED lines=10> */
.L_x_468:
[----:B------:R-:W1:Y:S02]  /*10eb0*/  MUFU.RCP R13, R44 ;  /* 0x0000002c000d7308 */ /* 0x000e640000001000 */
[----:B-1----:R-:W-:-:S04]  /*10ec0*/  FFMA R0, R44, R13, -1 ;  /* 0xbf8000002c007423 */ /* 0x002fc8000000000d */
[----:B------:R-:W-:-:S04]  /*10ed0*/  FADD.FTZ R0, -R0, -RZ ;  /* 0x800000ff00007221 */ /* 0x000fc80000010100 */
[----:B------:R-:W-:-:S07]  /*10ee0*/  FFMA R13, R13, R0, R13 ;  /* 0x000000000d0d7223 */ /* 0x000fce000000000d */
.L_x_469:
[----:B------:R-:W-:Y:S05]  /*10ef0*/  BSYNC B1 ;  /* 0x0000000000017941 */ /* 0x000fea0003800000 */
.L_x_467:
        /* <DEDUP_REMOVED lines=10> */
.L_x_471:
[----:B------:R-:W1:Y:S02]  /*10fa0*/  MUFU.RCP R14, R35 ;  /* 0x00000023000e7308 */ /* 0x000e640000001000 */
[----:B-1----:R-:W-:-:S04]  /*10fb0*/  FFMA R0, R35, R14, -1 ;  /* 0xbf80000023007423 */ /* 0x002fc8000000000e */
[----:B------:R-:W-:-:S04]  /*10fc0*/  FADD.FTZ R3, -R0, -RZ ;  /* 0x800000ff00037221 */ /* 0x000fc80000010100 */
[----:B------:R-:W-:-:S07]  /*10fd0*/  FFMA R14, R14, R3, R14 ;  /* 0x000000030e0e7223 */ /* 0x000fce000000000e */
.L_x_472:
[----:B------:R-:W-:Y:S05]  /*10fe0*/  BSYNC B1 ;  /* 0x0000000000017941 */ /* 0x000fea0003800000 */
.L_x_470:
        /* <DEDUP_REMOVED lines=10> */
.L_x_474:
[----:B------:R-:W1:Y:S02]  /*11090*/  MUFU.RCP R15, R46 ;  /* 0x0000002e000f7308 */ /* 0x000e640000001000 */
[----:B-1----:R-:W-:-:S04]  /*110a0*/  FFMA R0, R46, R15, -1 ;  /* 0xbf8000002e007423 */ /* 0x002fc8000000000f */
[----:B------:R-:W-:-:S04]  /*110b0*/  FADD.FTZ R0, -R0, -RZ ;  /* 0x800000ff00007221 */ /* 0x000fc80000010100 */
[----:B------:R-:W-:-:S07]  /*110c0*/  FFMA R15, R15, R0, R15 ;  /* 0x000000000f0f7223 */ /* 0x000fce000000000f */
.L_x_475:
[----:B------:R-:W-:Y:S05]  /*110d0*/  BSYNC B1 ;  /* 0x0000000000017941 */ /* 0x000fea0003800000 */
.L_x_473:
        /* <DEDUP_REMOVED lines=10> */
.L_x_477:
[----:B------:R-:W1:Y:S02]  /*11180*/  MUFU.RCP R20, R41 ;  /* 0x0000002900147308 */ /* 0x000e640000001000 */
[----:B-1----:R-:W-:-:S04]  /*11190*/  FFMA R0, R41, R20, -1 ;  /* 0xbf80000029007423 */ /* 0x002fc80000000014 */
[----:B------:R-:W-:-:S04]  /*111a0*/  FADD.FTZ R3, -R0, -RZ ;  /* 0x800000ff00037221 */ /* 0x000fc80000010100 */
[----:B------:R-:W-:-:S07]  /*111b0*/  FFMA R20, R20, R3, R20 ;  /* 0x0000000314147223 */ /* 0x000fce0000000014 */
.L_x_478:
[----:B------:R-:W-:Y:S05]  /*111c0*/  BSYNC B1 ;  /* 0x0000000000017941 */ /* 0x000fea0003800000 */
.L_x_476:
        /* <DEDUP_REMOVED lines=10> */
.L_x_480:
[----:B------:R-:W1:Y:S02]  /*11270*/  MUFU.RCP R21, R24 ;  /* 0x0000001800157308 */ /* 0x000e640000001000 */
[----:B-1----:R-:W-:-:S04]  /*11280*/  FFMA R0, R24, R21, -1 ;  /* 0xbf80000018007423 */ /* 0x002fc80000000015 */
[----:B------:R-:W-:-:S04]  /*11290*/  FADD.FTZ R0, -R0, -RZ ;  /* 0x800000ff00007221 */ /* 0x000fc80000010100 */
[----:B------:R-:W-:-:S07]  /*112a0*/  FFMA R21, R21, R0, R21 ;  /* 0x0000000015157223 */ /* 0x000fce0000000015 */
.L_x_481:
[----:B------:R-:W-:Y:S05]  /*112b0*/  BSYNC B1 ;  /* 0x0000000000017941 */ /* 0x000fea0003800000 */
.L_x_479:
        /* <DEDUP_REMOVED lines=10> */
.L_x_483:
[----:B------:R-:W1:Y:S02]  /*11360*/  MUFU.RCP R24, R43 ;  /* 0x0000002b00187308 */ /* 0x000e640000001000 */
[----:B-1----:R-:W-:-:S04]  /*11370*/  FFMA R0, R43, R24, -1 ;  /* 0xbf8000002b007423 */ /* 0x002fc80000000018 */
[----:B------:R-:W-:-:S04]  /*11380*/  FADD.FTZ R3, -R0, -RZ ;  /* 0x800000ff00037221 */ /* 0x000fc80000010100 */
[----:B------:R-:W-:-:S07]  /*11390*/  FFMA R24, R24, R3, R24 ;  /* 0x0000000318187223 */ /* 0x000fce0000000018 */
.L_x_484:
[----:B------:R-:W-:Y:S05]  /*113a0*/  BSYNC B1 ;  /* 0x0000000000017941 */ /* 0x000fea0003800000 */
.L_x_482:
        /* <DEDUP_REMOVED lines=10> */
.L_x_486:
[----:B------:R-:W1:Y:S02]  /*11450*/  MUFU.RCP R23, R28 ;  /* 0x0000001c00177308 */ /* 0x000e640000001000 */
[----:B-1----:R-:W-:-:S04]  /*11460*/  FFMA R0, R28, R23, -1 ;  /* 0xbf8000001c007423 */ /* 0x002fc80000000017 */
[----:B------:R-:W-:-:S04]  /*11470*/  FADD.FTZ R0, -R0, -RZ ;  /* 0x800000ff00007221 */ /* 0x000fc80000010100 */
[----:B------:R-:W-:-:S07]  /*11480*/  FFMA R23, R23, R0, R23 ;  /* 0x0000000017177223 */ /* 0x000fce0000000017 */
.L_x_487:
[----:B------:R-:W-:Y:S05]  /*11490*/  BSYNC B1 ;  /* 0x0000000000017941 */ /* 0x000fea0003800000 */
.L_x_485:
        /* <DEDUP_REMOVED lines=10> */
.L_x_489:
[----:B------:R-:W1:Y:S02]  /*11540*/  MUFU.RCP R28, R27 ;  /* 0x0000001b001c7308 */ /* 0x000e640000001000 */
[----:B-1----:R-:W-:-:S04]  /*11550*/  FFMA R0, R27, R28, -1 ;  /* 0xbf8000001b007423 */ /* 0x002fc8000000001c */
[----:B------:R-:W-:-:S04]  /*11560*/  FADD.FTZ R3, -R0, -RZ ;  /* 0x800000ff00037221 */ /* 0x000fc80000010100 */
[----:B------:R-:W-:-:S07]  /*11570*/  FFMA R28, R28, R3, R28 ;  /* 0x000000031c1c7223 */ /* 0x000fce000000001c */
.L_x_490:
[----:B------:R-:W-:Y:S05]  /*11580*/  BSYNC B1 ;  /* 0x0000000000017941 */ /* 0x000fea0003800000 */
.L_x_488:
        /* <DEDUP_REMOVED lines=10> */
.L_x_492:
[----:B------:R-:W1:Y:S02]  /*11630*/  MUFU.RCP R25, R30 ;  /* 0x0000001e00197308 */ /* 0x000e640000001000 */
[----:B-1----:R-:W-:-:S04]  /*11640*/  FFMA R0, R30, R25, -1 ;  /* 0xbf8000001e007423 */ /* 0x002fc80000000019 */
[----:B------:R-:W-:-:S04]  /*11650*/  FADD.FTZ R0, -R0, -RZ ;  /* 0x800000ff00007221 */ /* 0x000fc80000010100 */
[----:B------:R-:W-:-:S07]  /*11660*/  FFMA R25, R25, R0, R25 ;  /* 0x0000000019197223 */ /* 0x000fce0000000019 */
.L_x_493:
[----:B------:R-:W-:Y:S05]  /*11670*/  BSYNC B1 ;  /* 0x0000000000017941 */ /* 0x000fea0003800000 */
.L_x_491:
        /* <DEDUP_REMOVED lines=10> */
.L_x_495:
[----:B------:R-:W1:Y:S02]  /*11720*/  MUFU.RCP R30, R33 ;  /* 0x00000021001e7308 */ /* 0x000e640000001000 */
[----:B-1----:R-:W-:-:S04]  /*11730*/  FFMA R0, R33, R30, -1 ;  /* 0xbf80000021007423 */ /* 0x002fc8000000001e */
[----:B------:R-:W-:-:S04]  /*11740*/  FADD.FTZ R3, -R0, -RZ ;  /* 0x800000ff00037221 */ /* 0x000fc80000010100 */
[----:B------:R-:W-:-:S07]  /*11750*/  FFMA R30, R30, R3, R30 ;  /* 0x000000031e1e7223 */ /* 0x000fce000000001e */
.L_x_496:
[----:B------:R-:W-:Y:S05]  /*11760*/  BSYNC B1 ;  /* 0x0000000000017941 */ /* 0x000fea0003800000 */
.L_x_494:
        /* <DEDUP_REMOVED lines=10> */
.L_x_498:
[----:B------:R-:W1:Y:S02]  /*11810*/  MUFU.RCP R27, R34 ;  /* 0x00000022001b7308 */ /* 0x000e640000001000 */
[----:B-1----:R-:W-:-:S04]  /*11820*/  FFMA R0, R34, R27, -1 ;  /* 0xbf80000022007423 */ /* 0x002fc8000000001b */
[----:B------:R-:W-:-:S04]  /*11830*/  FADD.FTZ R0, -R0, -RZ ;  /* 0x800000ff00007221 */ /* 0x000fc80000010100 */
[----:B------:R-:W-:-:S07]  /*11840*/  FFMA R27, R27, R0, R27 ;  /* 0x000000001b1b7223 */ /* 0x000fce000000001b */
.L_x_499:
[----:B------:R-:W-:Y:S05]  /*11850*/  BSYNC B1 ;  /* 0x0000000000017941 */ /* 0x000fea0003800000 */
.L_x_497:
        /* <DEDUP_REMOVED lines=10> */
.L_x_501:
[----:B------:R-:W1:Y:S02]  /*11900*/  MUFU.RCP R32, R85 ;  /* 0x0000005500207308 */ /* 0x000e640000001000 */
[----:B-1----:R-:W-:-:S04]  /*11910*/  FFMA R0, R85, R32, -1 ;  /* 0xbf80000055007423 */ /* 0x002fc80000000020 */
[----:B------:R-:W-:-:S04]  /*11920*/  FADD.FTZ R3, -R0, -RZ ;  /* 0x800000ff00037221 */ /* 0x000fc80000010100 */
[----:B------:R-:W-:-:S07]  /*11930*/  FFMA R32, R32, R3, R32 ;  /* 0x0000000320207223 */ /* 0x000fce0000000020 */
.L_x_502:
[----:B------:R-:W-:Y:S05]  /*11940*/  BSYNC B1 ;  /* 0x0000000000017941 */ /* 0x000fea0003800000 */
.L_x_500:
        /* <DEDUP_REMOVED lines=10> */
.L_x_504:
[----:B------:R-:W1:Y:S02]  /*119f0*/  MUFU.RCP R29, R36 ;  /* 0x00000024001d7308 */ /* 0x000e640000001000 */
[----:B-1----:R-:W-:-:S04]  /*11a00*/  FFMA R0, R36, R29, -1 ;  /* 0xbf80000024007423 */ /* 0x002fc8000000001d */
[----:B------:R-:W-:-:S04]  /*11a10*/  FADD.FTZ R0, -R0, -RZ ;  /* 0x800000ff00007221 */ /* 0x000fc80000010100 */
[----:B------:R-:W-:-:S07]  /*11a20*/  FFMA R29, R29, R0, R29 ;  /* 0x000000001d1d7223 */ /* 0x000fce000000001d */
.L_x_505:
[----:B------:R-:W-:Y:S05]  /*11a30*/  BSYNC B1 ;  /* 0x0000000000017941 */ /* 0x000fea0003800000 */
.L_x_503:
        /* <DEDUP_REMOVED lines=8> */
.L_x_506:
[----:B------:R-:W1:Y:S02]  /*11ac0*/  MUFU.RCP R0, R31 ;  /* 0x0000001f00007308 */ /* 0x000e640000001000 */
[----:B-1----:R-:W-:-:S04]  /*11ad0*/  FFMA R3, R31, R0, -1 ;  /* 0xbf8000001f037423 */ /* 0x002fc80000000000 */
[----:B------:R-:W-:-:S04]  /*11ae0*/  FADD.FTZ R3, -R3, -RZ ;  /* 0x800000ff03037221 */ /* 0x000fc80000010100 */
[----:B------:R-:W-:-:S07]  /*11af0*/  FFMA R0, R0, R3, R0 ;  /* 0x0000000300007223 */ /* 0x000fce0000000000 */
.L_x_507:
        /* <DEDUP_REMOVED lines=29> */
.L_x_509:
[----:B------:R-:W-:Y:S05]  /*11cd0*/  BSYNC B0 ;  /* 0x0000000000007941 */ /* 0x000fea0003800000 */
.L_x_508:
[----:B------:R-:W-:Y:S06]  /*11ce0*/  BAR.SYNC.DEFER_BLOCKING 0x1, 0x100 ;  /* 0x0044000000007b1d */ /* 0x000fec0000010000 */
[----:B------:R-:W-:Y:S04]  /*11cf0*/  BSSY B0, `(.L_x_510) ;  /* 0x0000009000007945 */ /* 0x000fe80003800000 */
[----:B------:R-:W-:Y:S05]  /*11d00*/  @P0 BRA `(.L_x_511) ;  /* 0x00000000001c0947 */ /* 0x000fea0003800000 */
[----:B------:R-:W-:-:S13]  /*11d10*/  ISETP.NE.AND P0, PT, R160, 0x3, PT ;  /* 0x00000003a000780c */ /* 0x000fda0003f05270 */
[----:B------:R-:W-:Y:S05]  /*11d20*/  @!P0 BRA `(.L_x_512) ;  /* 0x0000000000048947 */ /* 0x000fea0003800000 */
[----:B------:R-:W-:Y:S01]  /*11d30*/  BPT.TRAP 0x1 ;  /* 0x000000040000795c */ /* 0x000fe20000300000 */
.L_x_512:
[----:B------:R-:W-:-:S04]  /*11d40*/  ULEA UR4, UR36, UR52, 0x3 ;  /* 0x0000003424047291 */ /* 0x000fc8000f8e183f */
[----:B------:R-:W-:-:S04]  /*11d50*/  UIADD3 UR4, UR4, 0x60, URZ ;  /* 0x0000006004047890 */ /* 0x000fc8000fffe03f */
[----:B------:R-:W-:-:S09]  /*11d60*/  UPRMT UR4, UR51, 0x654, UR4 ;  /* 0x0000065433047896 */ /* 0x000fd20008000004 */
[----:B------:R-:W-:Y:S03]  /*11d70*/  SYNCS.ARRIVE.TRANS64.RED.A1T0 RZ, [UR4], RZ ;  /* 0x000000ffffff79a7 */ /* 0x000fe60008100404 */
.L_x_511:
[----:B------:R-:W-:Y:S05]  /*11d80*/  BSYNC B0 ;  /* 0x0000000000007941 */ /* 0x000fea0003800000 */
.L_x_510:
[----:B------:R-:W-:Y:S01]  /*11d90*/  IADD3 R2, P0, R2, UR40, RZ ;  /* 0x0000002802027c10 */ /* 0x000fe2000ff1e0ff */
[----:B------:R-:W-:Y:S01]  /*11da0*/  ULDC.64 UR4, c[0x0][0x8f8] ;  /* 0x00023e0000047ab9 */ /* 0x000fe20000000a00 */
[----:B------:R-:W-:Y:S01]  /*11db0*/  UIADD3 UR36, UR36, 0x1, URZ ;  /* 0x0000000124247890 */ /* 0x000fe2000fffe03f */
[----:B------:R-:W-:Y:S01]  /*11dc0*/  PRMT R0, RZ, 0x7610, R0 ;  /* 0x00007610ff007816 */ /* 0x000fe20000000000 */
[----:B------:R-:W-:Y:S01]  /*11dd0*/  UMOV UR47, 0xffffffff ;  /* 0xffffffff002f7882 */ /* 0x000fe20000000000 */
[----:B------:R-:W-:Y:S01]  /*11de0*/  IADD3.X R16, R16, UR38, RZ, P0, !PT ;  /* 0x0000002610107c10 */ /* 0x000fe200087fe4ff */
[----:B------:R-:W-:Y:S01]  /*11df0*/  UISETP.NE.AND UP0, UPT, UR36, 0x4, UPT ;  /* 0x000000042400788c */ /* 0x000fe2000bf05270 */
[----:B------:R-:W-:Y:S02]  /*11e00*/  ISETP.GE.U32.AND P0, PT, R2, UR4, PT ;  /* 0x0000000402007c0c */ /* 0x000fe4000bf06070 */
[----:B------:R-:W-:Y:S01]  /*11e10*/  MOV R23, 0xffffffff ;  /* 0xffffffff00177802 */ /* 0x000fe20000000f00 */
[----:B------:R-:W-:Y:S01]  /*11e20*/  USEL UR36, UR36, URZ, UP0 ;  /* 0x0000003f24247287 */ /* 0x000fe20008000000 */
[----:B------:R-:W-:-:S02]  /*11e30*/  ISETP.GE.U32.AND.EX P0, PT, R16, UR5, PT, P0 ;  /* 0x0000000510007c0c */ /* 0x000fc4000bf06100 */
[----:B------:R-:W-:-:S11]  /*11e40*/  MOV R159, 0xffffffff ;  /* 0xffffffff009f7802 */ /* 0x000fd60000000f00 */
[----:B------:R-:W-:Y:S05]  /*11e50*/  @P0 BRA `(.L_x_513) ;  /* 0x00000004006c0947 */ /* 0x000fea0003800000 */
[----:B-1----:R-:W1:Y:S01]  /*11e60*/  S2R R12, SR_CTAID.X ;  /* 0x00000000000c7919 */ /* 0x002e620000002500 */
[----:B------:R-:W2:Y:S01]  /*11e70*/  LDC.64 R10, c[0x0][0x8d0] ;  /* 0x00023400ff0a7b82 */ /* 0x000ea20000000a00 */
[----:B------:R-:W-:Y:S01]  /*11e80*/  ULDC UR4, c[0x0][0x150] ;  /* 0x0000540000047ab9 */ /* 0x000fe20000000800 */
[----:B------:R-:W-:Y:S01]  /*11e90*/  MOV R8, R2 ;  /* 0x0000000200087202 */ /* 0x000fe20000000f00 */
[----:B------:R-:W3:Y:S01]  /*11ea0*/  S2R R24, SR_CTAID.Y ;  /* 0x0000000000187919 */ /* 0x000ee20000002600 */
[----:B------:R-:W-:-:S04]  /*11eb0*/  IMAD.MOV.U32 R9, RZ, RZ, R16 ;  /* 0x000000ffff097224 */ /* 0x000fc800078e0010 */
[----:B------:R-:W4:Y:S08]  /*11ec0*/  LDC R25, c[0x0][0x144] ;  /* 0x00005100ff197b82 */ /* 0x000f300000000800 */
[----:B------:R-:W3:Y:S08]  /*11ed0*/  LDC R0, c[0x0][0x8d8] ;  /* 0x00023600ff007b82 */ /* 0x000ef00000000800 */
[----:B------:R-:W3:Y:S01]  /*11ee0*/  LDC.64 R14, c[0x0][0x8c8] ;  /* 0x00023200ff0e7b82 */ /* 0x000ee20000000a00 */
[----:B--2---:R-:W-:-:S04]  /*11ef0*/  ISETP.NE.U32.AND P0, PT, R10, RZ, PT ;  /* 0x000000ff0a00720c */ /* 0x004fc80003f05070 */
[----:B------:R-:W-:Y:S02]  /*11f00*/  ISETP.NE.AND.EX P0, PT, R11, RZ, PT, P0 ;  /* 0x000000ff0b00720c */ /* 0x000fe40003f05300 */
[----:B-1----:R-:W-:-:S05]  /*11f10*/  I2FP.F32.U32 R3, R12 ;  /* 0x0000000c00037245 */ /* 0x002fca0000201000 */
[----:B------:R-:W-:-:S04]  /*11f20*/  FMUL R3, R3, UR4 ;  /* 0x0000000403037c20 */ /* 0x000fc80008400000 */
[----:B------:R1:W2:Y:S02]  /*11f30*/  F2I.U32.TRUNC.NTZ R23, R3 ;  /* 0x0000000300177305 */ /* 0x0002a4000020f000 */
[----:B----4-:R-:W-:Y:S05]  /*11f40*/  @!P0 BRA `(.L_x_514) ;  /* 0x0000000000288947 */ /* 0x010fea0003800000 */
[----:B-1----:R-:W1:Y:S02]  /*11f50*/  LDC R3, c[0x0][0x8dc] ;  /* 0x00023700ff037b82 */ /* 0x002e640000000800 */
[----:B-1----:R-:W-:-:S04]  /*11f60*/  IADD3 R3, P0, R2, R3, RZ ;  /* 0x0000000302037210 */ /* 0x002fc80007f1e0ff */
        /* <DEDUP_REMOVED lines=8> */
.L_x_514:
[-CC-:B---3--:R-:W-:Y:S01]  /*11ff0*/  SHF.R.U64 R31, R8, R0.reuse, R9.reuse ;  /* 0x00000000081f7219 */ /* 0x188fe20000001209 */
[----:B------:R-:W3:Y:S01]  /*12000*/  LDC.64 R20, c[0x0][0x8e8] ;  /* 0x00023a00ff147b82 */ /* 0x000ee20000000a00 */
[----:B------:R-:W-:Y:S01]  /*12010*/  SHF.R.U32.HI R0, RZ, R0, R9 ;  /* 0x00000000ff007219 */ /* 0x000fe20000011609 */
[----:B--2---:R-:W-:Y:S01]  /*12020*/  IMAD.MOV R23, RZ, RZ, -R23 ;  /* 0x000000ffff177224 */ /* 0x004fe200078e0a17 */
[----:B------:R-:W-:Y:S01]  /*12030*/  IADD3 R7, P0, RZ, -R31, RZ ;  /* 0x8000001fff077210 */ /* 0x000fe20007f1e0ff */
[----:B------:R-:W-:Y:S02]  /*12040*/  ULDC UR4, c[0x0][0x154] ;  /* 0x0000550000047ab9 */ /* 0x000fe40000000800 */
[----:B------:R-:W-:Y:S01]  /*12050*/  IMAD R26, R25, R23, R12 ;  /* 0x00000017191a7224 */ /* 0x000fe200078e020c */
[----:B-1----:R-:W-:Y:S01]  /*12060*/  IADD3.X R3, RZ, ~R0, RZ, P0, !PT ;  /* 0x80000000ff037210 */ /* 0x002fe200007fe4ff */
[----:B------:R-:W1:Y:S04]  /*12070*/  LDC R6, c[0x0][0x8c0] ;  /* 0x00023000ff067b82 */ /* 0x000e680000000800 */
[----:B------:R-:W-:Y:S01]  /*12080*/  IMAD R0, R3, R14, RZ ;  /* 0x0000000e03007224 */ /* 0x000fe200078e02ff */
[----:B------:R-:W-:-:S03]  /*12090*/  MOV R3, R16 ;  /* 0x0000001000037202 */ /* 0x000fc60000000f00 */
[----:B------:R-:W2:Y:S01]  /*120a0*/  LDC R8, c[0x0][0x8b0] ;  /* 0x00022c00ff087b82 */ /* 0x000ea20000000800 */
[----:B------:R-:W-:-:S04]  /*120b0*/  IMAD.WIDE.U32 R4, R7, R14, R2 ;  /* 0x0000000e07047225 */ /* 0x000fc800078e0002 */
[----:B------:R-:W-:Y:S01]  /*120c0*/  IMAD R3, R7, R15, R0 ;  /* 0x0000000f07037224 */ /* 0x000fe200078e0200 */
[----:B------:R-:W-:Y:S02]  /*120d0*/  I2FP.F32.U32 R0, R24 ;  /* 0x0000001800007245 */ /* 0x000fe40000201000 */
[----:B------:R-:W4:Y:S01]  /*120e0*/  LDC R28, c[0x0][0x900] ;  /* 0x00024000ff1c7b82 */ /* 0x000f220000000800 */
[----:B---3--:R-:W-:Y:S02]  /*120f0*/  ISETP.NE.U32.AND P0, PT, R20, RZ, PT ;  /* 0x000000ff1400720c */ /* 0x008fe40003f05070 */
[----:B------:R-:W-:Y:S01]  /*12100*/  IADD3 R3, R5, R3, RZ ;  /* 0x0000000305037210 */ /* 0x000fe20007ffe0ff */
[----:B------:R-:W-:Y:S01]  /*12110*/  FMUL R0, R0, UR4 ;  /* 0x0000000400007c20 */ /* 0x000fe20008400000 */
[----:B------:R-:W-:Y:S02]  /*12120*/  ISETP.NE.AND.EX P0, PT, R21, RZ, PT, P0 ;  /* 0x000000ff1500720c */ /* 0x000fe40003f05300 */
[----:B------:R-:W-:Y:S01]  /*12130*/  MOV R5, 0xffffffff ;  /* 0xffffffff00057802 */ /* 0x000fe20000000f00 */
[----:B------:R-:W3:Y:S01]  /*12140*/  LDC R15, c[0x0][0x148] ;  /* 0x00005200ff0f7b82 */ /* 0x000ee20000000800 */
[-CC-:B-1----:R-:W-:Y:S01]  /*12150*/  SHF.R.U64 R12, R4, R6.reuse, R3.reuse ;  /* 0x00000006040c7219 */ /* 0x182fe20000001203 */
[----:B------:R1:W1:Y:S01]  /*12160*/  F2I.U32.TRUNC.NTZ R13, R0 ;  /* 0x00000000000d7305 */ /* 0x000262000020f000 */
[----:B------:R-:W-:-:S02]  /*12170*/  SHF.R.U32.HI R3, RZ, R6, R3 ;  /* 0x00000006ff037219 */ /* 0x000fc40000011603 */
[----:B------:R-:W-:-:S03]  /*12180*/  MOV R7, 0x1 ;  /* 0x0000000100077802 */ /* 0x000fc60000000f00 */
[----:B------:R-:W1:Y:S01]  /*12190*/  LDC R25, c[0x0][0x8a8] ;  /* 0x00022a00ff197b82 */ /* 0x000e620000000800 */
[-CC-:B--2---:R-:W-:Y:S02]  /*121a0*/  SHF.R.U64 R10, R12, R8.reuse, R3.reuse ;  /* 0x000000080c0a7219 */ /* 0x184fe40000001203 */
[----:B------:R-:W-:-:S05]  /*121b0*/  SHF.R.U32.HI R3, RZ, R8, R3 ;  /* 0x00000008ff037219 */ /* 0x000fca0000011603 */
[----:B------:R-:W2:Y:S01]  /*121c0*/  LDC R27, c[0x0][0x8f0] ;  /* 0x00023c00ff1b7b82 */ /* 0x000ea20000000800 */
[-C--:B----4-:R-:W-:Y:S02]  /*121d0*/  SHF.L.U32 R4, R5, R28.reuse, RZ ;  /* 0x0000001c05047219 */ /* 0x090fe400000006ff */
[-CC-:B------:R-:W-:Y:S02]  /*121e0*/  SHF.R.U64 R14, R10, R28.reuse, R3.reuse ;  /* 0x0000001c0a0e7219 */ /* 0x180fe40000001203 */
[----:B------:R-:W-:Y:S02]  /*121f0*/  SHF.R.U32.HI R5, RZ, R28, R3 ;  /* 0x0000001cff057219 */ /* 0x000fe40000011603 */
[----:B------:R-:W-:Y:S01]  /*12200*/  LOP3.LUT R23, RZ, R4, RZ, 0x33, !PT ;  /* 0x00000004ff177212 */ /* 0x000fe200078e33ff */
[----:B------:R-:W4:Y:S01]  /*12210*/  LDC R29, c[0x0][0x8e0] ;  /* 0x00023800ff1d7b82 */ /* 0x000f220000000800 */
[----:B------:R-:W-:Y:S01]  /*12220*/  SHF.L.U32 R28, R7, R28, RZ ;  /* 0x0000001c071c7219 */ /* 0x000fe200000006ff */
[----:B------:R-:W-:-:S06]  /*12230*/  IMAD.MOV.U32 R4, RZ, RZ, R14 ;  /* 0x000000ffff047224 */ /* 0x000fcc00078e000e */
        /* <DEDUP_REMOVED lines=12> */
.L_x_515:
[----:B------:R-:W-:Y:S02]  /*12300*/  ISETP.NE.AND P0, PT, R22, 0x1, PT ;  /* 0x000000011600780c */ /* 0x000fe40003f05270 */
[----:B-12---:R-:W-:Y:S01]  /*12310*/  SHF.R.U64 R0, R4, R27, R5 ;  /* 0x0000001b04007219 */ /* 0x006fe20000001205 */
[----:B------:R-:W-:Y:S01]  /*12320*/  VIADD R5, R25, 0xffffffff ;  /* 0xffffffff19057836 */ /* 0x000fe20000000000 */
[----:B------:R-:W-:Y:S02]  /*12330*/  LOP3.LUT R23, R10, R23, RZ, 0xc0, !PT ;  /* 0x000000170a177212 */ /* 0x000fe400078ec0ff */
[----:B------:R-:W-:Y:S02]  /*12340*/  IADD3 R13, -R13, RZ, RZ ;  /* 0x000000ff0d0d7210 */ /* 0x000fe40007ffe1ff */
[----:B------:R-:W-:Y:S01]  /*12350*/  IADD3 R3, -R0, RZ, RZ ;  /* 0x000000ff00037210 */ /* 0x000fe20007ffe1ff */
[----:B------:R-:W-:Y:S01]  /*12360*/  IMAD R23, R28, R0, R23 ;  /* 0x000000001c177224 */ /* 0x000fe200078e0217 */
[----:B------:R-:W-:-:S02]  /*12370*/  LOP3.LUT R5, R12, R5, RZ, 0xc0, !PT ;  /* 0x000000050c057212 */ /* 0x000fc400078ec0ff */
[----:B------:R-:W-:Y:S01]  /*12380*/  R2UR UR47, R31 ;  /* 0x000000001f2f72ca */ /* 0x000fe200000e0000 */
[----:B---3--:R-:W-:Y:S02]  /*12390*/  @P0 IMAD R26, R15, R13, R24 ;  /* 0x0000000d0f1a0224 */ /* 0x008fe400078e0218 */
[----:B----4-:R-:W-:Y:S01]  /*123a0*/  IMAD R0, R3, R29, R14 ;  /* 0x0000001d03007224 */ /* 0x010fe200078e020e */
[----:B------:R-:W-:Y:S01]  /*123b0*/  MOV R3, 0x1 ;  /* 0x0000000100037802 */ /* 0x000fe20000000f00 */
[----:B------:R-:W-:Y:S02]  /*123c0*/  IMAD R23, R23, R30, R26 ;  /* 0x0000001e17177224 */ /* 0x000fe400078e021a */
[----:B------:R-:W-:-:S05]  /*123d0*/  IMAD R0, R0, R25, R5 ;  /* 0x0000001900007224 */ /* 0x000fca00078e0205 */
[----:B------:R-:W-:Y:S02]  /*123e0*/  SEL R159, R0, R23, !P0 ;  /* 0x00000017009f7207 */ /* 0x000fe40004000000 */
[----:B------:R-:W-:Y:S02]  /*123f0*/  SEL R23, R23, R0, !P0 ;  /* 0x0000000017177207 */ /* 0x000fe40004000000 */
[----:B------:R-:W-:-:S07]  /*12400*/  PRMT R0, R3, 0x7610, R0 ;  /* 0x0000761003007816 */ /* 0x000fce0000000000 */
.L_x_513:
[----:B------:R-:W-:Y:S01]  /*12410*/  UIADD3 UR49, UR50, UR49, URZ ;  /* 0x0000003132317290 */ /* 0x000fe2000fffe03f */
[----:B------:R-:W-:Y:S01]  /*12420*/  LOP3.LUT P0, RZ, R0, 0xff, RZ, 0xc0, !PT ;  /* 0x000000ff00ff7812 */ /* 0x000fe2000780c0ff */
[----:B------:R-:W-:Y:S02]  /*12430*/  UIADD3 UR39, UR39, 0x8, URZ ;  /* 0x0000000827277890 */ /* 0x000fe4000fffe03f */
[----:B------:R-:W-:Y:S02]  /*12440*/  USHF.R.U32.HI UR4, URZ, 0x2, UR49 ;  /* 0x000000023f047899 */ /* 0x000fe40008011631 */
[----:B------:R-:W-:Y:S02]  /*12450*/  UISETP.GT.U32.AND UP0, UPT, UR49, 0x3, UPT ;  /* 0x000000033100788c */ /* 0x000fe4000bf04070 */
[----:B------:R-:W-:Y:S02]  /*12460*/  ULOP3.LUT UR4, UR4, 0x1, URZ, 0xc0, !UPT ;  /* 0x0000000104047892 */ /* 0x000fe4000f8ec03f */
[----:B------:R-:W-:-:S02]  /*12470*/  UISETP.LT.U32.AND UP1, UPT, UR50, 0x4, UP0 ;  /* 0x000000043200788c */ /* 0x000fc40008721070 */
[----:B------:R-:W-:Y:S02]  /*12480*/  UISETP.NE.U32.AND UP2, UPT, UR4, 0x1, UPT ;  /* 0x000000010400788c */ /* 0x000fe4000bf45070 */
[----:B------:R-:W-:Y:S02]  /*12490*/  USEL UR5, URZ, 0x1, !UP1 ;  /* 0x000000013f057887 */ /* 0x000fe4000c800000 */
[----:B------:R-:W-:Y:S02]  /*124a0*/  UISETP.GT.U32.AND UP0, UPT, UR50, 0x3, !UP2 ;  /* 0x000000033200788c */ /* 0x000fe4000d704070 */
[----:B------:R-:W-:Y:S02]  /*124b0*/  ULOP3.LUT UR49, UR49, 0x3, URZ, 0xc0, !UPT ;  /* 0x0000000331317892 */ /* 0x000fe4000f8ec03f */
[----:B------:R-:W-:-:S04]  /*124c0*/  USEL UR4, URZ, 0x1, !UP0 ;  /* 0x000000013f047887 */ /* 0x000fc8000c000000 */
[----:B------:R-:W-:Y:S01]  /*124d0*/  ULOP3.LUT UR48, UR4, UR48, UR5, 0x96, !UPT ;  /* 0x0000003004307292 */ /* 0x000fe2000f8e9605 */
[----:B------:R-:W-:Y:S11]  /*124e0*/  @P0 BRA `(.L_x_516) ;  /* 0xfffffef000840947 */ /* 0x000ff6000383ffff */
[----:B------:R-:W-:-:S13]  /*124f0*/  PLOP3.LUT P0, PT, PT, PT, PT, 0x8, 0x0 ;  /* 0x000000000000781c */ /* 0x000fda0003f0e170 */
.L_x_22:
[----:B------:R-:W-:Y:S05]  /*12500*/  @P0 BRA `(.L_x_14) ;  /* 0x0000003000040947 */ /* 0x000fea0003800000 */
[----:B------:R-:W-:Y:S01]  /*12510*/  ULDC.64 UR6, c[0x0][0x588] ;  /* 0x0001620000067ab9 */ /* 0x000fe20000000a00 */
[----:B------:R-:W-:Y:S01]  /*12520*/  ULDC.64 UR4, c[0x0][0x590] ;  /* 0x0001640000047ab9 */ /* 0x000fe20000000a00 */
[----:B------:R-:W-:Y:S01]  /*12530*/  ISETP.NE.U32.AND P0, PT, RZ, UR6, PT ;  /* 0x00000006ff007c0c */ /* 0x000fe2000bf05070 */
[----:B------:R-:W-:-:S04]  /*12540*/  DEPBAR.LE SB0, 0x0 ;  /* 0x000080000000791a */ /* 0x000fc80000000000 */
[----:B------:R-:W-:Y:S01]  /*12550*/  ISETP.NE.U32.AND P1, PT, RZ, UR4, PT ;  /* 0x00000004ff007c0c */ /* 0x000fe2000bf25070 */
[----:B------:R-:W-:Y:S01]  /*12560*/  BSSY B0, `(.L_x_517) ;  /* 0x0000015000007945 */ /* 0x000fe20003800000 */
[----:B------:R-:W-:Y:S02]  /*12570*/  ISETP.NE.AND.EX P0, PT, RZ, UR7, PT, P0 ;  /* 0x00000007ff007c0c */ /* 0x000fe4000bf05300 */
[----:B------:R-:W-:-:S13]  /*12580*/  ISETP.NE.AND.EX P1, PT, RZ, UR5, PT, P1 ;  /* 0x00000005ff007c0c */ /* 0x000fda000bf25310 */
[----:B------:R-:W-:Y:S05]  /*12590*/  @P0 BRA P1, `(.L_x_518) ;  /* 0x0000000000440947 */ /* 0x000fea0000800000 */
[----:B------:R-:W-:-:S04]  /*125a0*/  ISETP.NE.U32.AND P0, PT, RZ, UR4, PT ;  /* 0x00000004ff007c0c */ /* 0x000fc8000bf05070 */
[----:B------:R-:W-:-:S13]  /*125b0*/  ISETP.NE.AND.EX P0, PT, RZ, UR5, PT, P0 ;  /* 0x00000005ff007c0c */ /* 0x000fda000bf05300 */
[----:B------:R-:W-:Y:S05]  /*125c0*/  @!P0 BRA `(.L_x_519) ;  /* 0x00000000002c8947 */ /* 0x000fea0003800000 */
[----:B------:R-:W-:-:S13]  /*125d0*/  LOP3.LUT P0, RZ, R154, 0xff, RZ, 0xc0, !PT ;  /* 0x000000ff9aff7812 */ /* 0x000fda000780c0ff */
[----:B------:R-:W-:Y:S05]  /*125e0*/  @!P0 BRA `(.L_x_520) ;  /* 0x0000000000108947 */ /* 0x000fea0003800000 */
[----:B-----5:R-:W-:-:S13]  /*125f0*/  FSETP.NEU.AND P0, PT, R155, RZ, PT ;  /* 0x000000ff9b00720b */ /* 0x020fda0003f0d000 */
[----:B------:R-:W-:Y:S05]  /*12600*/  @!P0 BREAK B0 ;  /* 0x0000000000008942 */ /* 0x000fea0003800000 */
[----:B------:R-:W-:Y:S05]  /*12610*/  @P0 BRA `(.L_x_518) ;  /* 0x0000000000240947 */ /* 0x000fea0003800000 */
[----:B------:R-:W-:Y:S05]  /*12620*/  BRA `(.L_x_14) ;  /* 0x0000002c00bc7947 */ /* 0x000fea0003800000 */
.L_x_520:
[----:B------:R-:W-:-:S04]  /*12630*/  ISETP.NE.U32.AND P0, PT, RZ, UR6, PT ;  /* 0x00000006ff007c0c */ /* 0x000fc8000bf05070 */
[----:B------:R-:W-:-:S13]  /*12640*/  ISETP.NE.AND.EX P0, PT, RZ, UR7, PT, P0 ;  /* 0x00000007ff007c0c */ /* 0x000fda000bf05300 */
[----:B------:R-:W-:Y:S05]  /*12650*/  @!P0 BREAK B0 ;  /* 0x0000000000008942 */ /* 0x000fea0003800000 */
[----:B------:R-:W-:Y:S05]  /*12660*/  @P0 BRA `(.L_x_518) ;  /* 0x0000000000100947 */ /* 0x000fea0003800000 */
[----:B------:R-:W-:Y:S05]  /*12670*/  BRA `(.L_x_14) ;  /* 0x0000002c00a87947 */ /* 0x000fea0003800000 */
.L_x_519:
[----:B-----5:R-:W-:-:S13]  /*12680*/  FSETP.NEU.AND P0, PT, R155, RZ, PT ;  /* 0x000000ff9b00720b */ /* 0x020fda0003f0d000 */
[----:B------:R-:W-:Y:S05]  /*12690*/  @!P0 BREAK B0 ;  /* 0x0000000000008942 */ /* 0x000fea0003800000 */
[----:B------:R-:W-:Y:S05]  /*126a0*/  @!P0 BRA `(.L_x_14) ;  /* 0x0000002c009c8947 */ /* 0x000fea0003800000 */
.L_x_518:
[----:B-1----:R-:W-:Y:S05]  /*126b0*/  BSYNC B0 ;  /* 0x0000000000007941 */ /* 0x002fea0003800000 */
.L_x_517:
[----:B------:R-:W-:-:S04]  /*126c0*/  LOP3.LUT R19, R19, 0x1, RZ, 0xfc, !PT ;  /* 0x0000000113137812 */ /* 0x000fc800078efcff */
[----:B------:R-:W-:-:S13]  /*126d0*/  ISETP.NE.AND P0, PT, R19, 0x3, PT ;  /* 0x000000031300780c */ /* 0x000fda0003f05270 */
[----:B------:R-:W-:Y:S05]  /*126e0*/  @!P0 BRA `(.L_x_521) ;  /* 0x0000000000048947 */ /* 0x000fea0003800000 */
[----:B------:R-:W-:Y:S01]  /*126f0*/  BPT.TRAP 0x1 ;  /* 0x000000040000795c */ /* 0x000fe20000300000 */
.L_x_521:
[----:B------:R-:W1:Y:S01]  /*12700*/  S2UR UR5, SR_CgaCtaId ;  /* 0x00000000000579c3 */ /* 0x000e620000008800 */
[----:B------:R-:W-:Y:S02]  /*12710*/  UMOV UR4, 0x400 ;  /* 0x0000040000047882 */ /* 0x000fe40000000000 */
[----:B-1----:R-:W-:-:S04]  /*12720*/  ULEA UR4, UR5, UR4, 0x18 ;  /* 0x0000000405047291 */ /* 0x002fc8000f8ec03f */
[----:B------:R-:W-:-:S04]  /*12730*/  ULEA UR4, UR36, UR4, 0x3 ;  /* 0x0000000424047291 */ /* 0x000fc8000f8e183f */
[----:B------:R-:W-:-:S04]  /*12740*/  UIADD3 UR4, UR4, 0x60, URZ ;  /* 0x0000006004047890 */ /* 0x000fc8000fffe03f */
[----:B------:R-:W-:-:S09]  /*12750*/  UPRMT UR4, UR5, 0x654, UR4 ;  /* 0x0000065405047896 */ /* 0x000fd20008000004 */
[----:B------:R-:W-:Y:S01]  /*12760*/  SYNCS.ARRIVE.TRANS64.RED.A1T0 RZ, [UR4], RZ ;  /* 0x000000ffffff79a7 */ /* 0x000fe20008100404 */
[----:B------:R-:W-:Y:S05]  /*12770*/  BRA `(.L_x_14) ;  /* 0x0000002c00687947 */ /* 0x000fea0003800000 */
.L_x_13:
[----:B------:R-:W-:Y:S01]  /*12780*/  ULDC.64 UR4, c[0x0][0x8f8] ;  /* 0x00023e0000047ab9 */ /* 0x000fe20000000a00 */
[----:B------:R-:W-:Y:S01]  /*12790*/  PRMT R10, RZ, 0x7610, R10 ;  /* 0x00007610ff0a7816 */ /* 0x000fe2000000000a */
[----:B------:R-:W-:Y:S01]  /*127a0*/  IMAD.MOV.U32 R13, RZ, RZ, -0x1 ;  /* 0xffffffffff0d7424 */ /* 0x000fe200078e00ff */
[----:B------:R-:W-:Y:S02]  /*127b0*/  ISETP.GE.U32.AND P1, PT, R2, UR4, PT ;  /* 0x0000000402007c0c */ /* 0x000fe4000bf26070 */
[----:B------:R-:W-:Y:S02]  /*127c0*/  MOV R20, 0xffffffff ;  /* 0xffffffff00147802 */ /* 0x000fe40000000f00 */
[----:B------:R-:W-:Y:S02]  /*127d0*/  ISETP.GE.U32.AND.EX P1, PT, R16, UR5, PT, P1 ;  /* 0x0000000510007c0c */ /* 0x000fe4000bf26110 */
[----:B------:R-:W-:-:S11]  /*127e0*/  MOV R3, 0xffffffff ;  /* 0xffffffff00037802 */ /* 0x000fd60000000f00 */
        /* <DEDUP_REMOVED lines=10> */
[----:B--2---:R-:W-:-:S04]  /*12890*/  IADD3 R3, P1, R2, R3, RZ ;  /* 0x0000000302037210 */ /* 0x004fc80007f3e0ff */
[----:B------:R-:W-:-:S05]  /*128a0*/  IADD3.X R23, RZ, R16, RZ, P1, !PT ;  /* 0x00000010ff177210 */ /* 0x000fca0000ffe4ff */
[----:B------:R-:W-:-:S04]  /*128b0*/  IMAD.WIDE.U32 R10, R23, R20, RZ ;  /* 0x00000014170a7225 */ /* 0x000fc800078e00ff */
[----:B------:R-:W-:-:S04]  /*128c0*/  IMAD.WIDE.U32 R12, P1, R3, R21, R10 ;  /* 0x00000015030c7225 */ /* 0x000fc8000782000a */
[----:B------:R-:W-:Y:S01]  /*128d0*/  IMAD.WIDE.U32 R10, R3, R20, RZ ;  /* 0x00000014030a7225 */ /* 0x000fe200078e00ff */
[----:B------:R-:W-:-:S03]  /*128e0*/  IADD3.X R15, RZ, RZ, RZ, P1, !PT ;  /* 0x000000ffff0f7210 */ /* 0x000fc60000ffe4ff */
[----:B------:R-:W-:Y:S01]  /*128f0*/  IMAD.MOV.U32 R14, RZ, RZ, R13 ;  /* 0x000000ffff0e7224 */ /* 0x000fe200078e000d */
[----:B------:R-:W-:-:S05]  /*12900*/  IADD3 RZ, P1, R11, R12, RZ ;  /* 0x0000000c0bff7210 */ /* 0x000fca0007f3e0ff */
[----:B------:R-:W-:-:S08]  /*12910*/  IMAD.WIDE.U32.X R14, R23, R21, R14, P1 ;  /* 0x00000015170e7225 */ /* 0x000fd000008e040e */
.L_x_523:
[-CC-:B------:R-:W-:Y:S01]  /*12920*/  SHF.R.U64 R23, R14, R26.reuse, R15.reuse ;  /* 0x0000001a0e177219 */ /* 0x180fe2000000120f */
[----:B------:R-:W2:Y:S01]  /*12930*/  LDC.64 R34, c[0x0][0x8e8] ;  /* 0x00023a00ff227b82 */ /* 0x000ea20000000a00 */
[----:B------:R-:W-:Y:S01]  /*12940*/  SHF.R.U32.HI R3, RZ, R26, R15 ;  /* 0x0000001aff037219 */ /* 0x000fe2000001160f */
[----:B------:R-:W-:Y:S01]  /*12950*/  IMAD.MOV.U32 R31, RZ, RZ, 0x1 ;  /* 0x00000001ff1f7424 */ /* 0x000fe200078e00ff */
[----:B------:R-:W-:-:S04]  /*12960*/  IADD3 R13, P1, RZ, -R23, RZ ;  /* 0x80000017ff0d7210 */ /* 0x000fc80007f3e0ff */
[----:B------:R-:W-:Y:S01]  /*12970*/  IADD3.X R3, RZ, ~R3, RZ, P1, !PT ;  /* 0x80000003ff037210 */ /* 0x000fe20000ffe4ff */
[----:B------:R-:W3:Y:S04]  /*12980*/  LDC R14, c[0x0][0x8c0] ;  /* 0x00023000ff0e7b82 */ /* 0x000ee80000000800 */
[----:B------:R-:W-:Y:S01]  /*12990*/  IMAD R12, R3, R28, RZ ;  /* 0x0000001c030c7224 */ /* 0x000fe200078e02ff */
[----:B------:R-:W-:-:S03]  /*129a0*/  MOV R3, R16 ;  /* 0x0000001000037202 */ /* 0x000fc60000000f00 */
[----:B------:R-:W4:Y:S01]  /*129b0*/  LDC R30, c[0x0][0x8b0] ;  /* 0x00022c00ff1e7b82 */ /* 0x000f220000000800 */
[----:B------:R-:W-:-:S04]  /*129c0*/  IMAD.WIDE.U32 R10, R13, R28, R2 ;  /* 0x0000001c0d0a7225 */ /* 0x000fc800078e0002 */
[----:B------:R-:W-:-:S03]  /*129d0*/  IMAD R3, R13, R29, R12 ;  /* 0x0000001d0d037224 */ /* 0x000fc600078e020c */
[----:B------:R-:W5:Y:S01]  /*129e0*/  LDC R32, c[0x0][0x900] ;  /* 0x00024000ff207b82 */ /* 0x000f620000000800 */
[----:B--2---:R-:W-:Y:S02]  /*129f0*/  ISETP.NE.U32.AND P1, PT, R34, RZ, PT ;  /* 0x000000ff2200720c */ /* 0x004fe40003f25070 */
        /* <DEDUP_REMOVED lines=10> */
[-C--:B-----5:R-:W-:Y:S02]  /*12aa0*/  SHF.L.U32 R10, R11, R32.reuse, RZ ;  /* 0x000000200b0a7219 */ /* 0x0a0fe400000006ff */
[--C-:B------:R-:W-:Y:S02]  /*12ab0*/  SHF.R.U64 R28, R26, R32, R3.reuse ;  /* 0x000000201a1c7219 */ /* 0x100fe40000001203 */
[----:B------:R-:W-:Y:S02]  /*12ac0*/  LOP3.LUT R33, RZ, R10, RZ, 0x33, !PT ;  /* 0x0000000aff217212 */ /* 0x000fe400078e33ff */
[----:B------:R-:W-:Y:S01]  /*12ad0*/  SHF.R.U32.HI R11, RZ, R32, R3 ;  /* 0x00000020ff0b7219 */ /* 0x000fe20000011603 */
[----:B------:R-:W1:Y:S01]  /*12ae0*/  LDC R36, c[0x0][0x8b8] ;  /* 0x00022e00ff247b82 */ /* 0x000e620000000800 */
[----:B------:R-:W-:Y:S01]  /*12af0*/  MOV R10, R28 ;  /* 0x0000001c000a7202 */ /* 0x000fe20000000f00 */
[----:B------:R-:W-:Y:S06]  /*12b00*/  @!P1 BRA `(.L_x_524) ;  /* 0x0000000000289947 */ /* 0x000fec0003800000 */
        /* <DEDUP_REMOVED lines=10> */
.L_x_524:
[----:B------:R-:W-:Y:S01]  /*12bb0*/  ISETP.NE.AND P1, PT, R22, 0x1, PT ;  /* 0x000000011600780c */ /* 0x000fe20003f25270 */
[----:B--2---:R-:W-:Y:S01]  /*12bc0*/  VIADD R13, R25, 0xffffffff ;  /* 0xffffffff190d7836 */ /* 0x004fe20000000000 */
[----:B---3--:R-:W-:Y:S02]  /*12bd0*/  SHF.R.U64 R10, R10, R27, R11 ;  /* 0x0000001b0a0a7219 */ /* 0x008fe4000000120b */
[----:B------:R-:W-:Y:S02]  /*12be0*/  SHF.L.U32 R7, R31, R32, RZ ;  /* 0x000000201f077219 */ /* 0x000fe400000006ff */
[----:B------:R-:W-:Y:S02]  /*12bf0*/  LOP3.LUT R3, R26, R33, RZ, 0xc0, !PT ;  /* 0x000000211a037212 */ /* 0x000fe400078ec0ff */
[----:B------:R-:W-:Y:S02]  /*12c00*/  IADD3 R11, -R10, RZ, RZ ;  /* 0x000000ff0a0b7210 */ /* 0x000fe40007ffe1ff */
[----:B------:R-:W-:Y:S01]  /*12c10*/  LOP3.LUT R20, R20, R13, RZ, 0xc0, !PT ;  /* 0x0000000d14147212 */ /* 0x000fe200078ec0ff */
[----:B------:R-:W-:Y:S01]  /*12c20*/  IMAD R7, R7, R10, R3 ;  /* 0x0000000a07077224 */ /* 0x000fe200078e0203 */
[----:B------:R-:W-:Y:S01]  /*12c30*/  MOV R10, 0x1 ;  /* 0x00000001000a7802 */ /* 0x000fe20000000f00 */
[----:B------:R-:W-:Y:S01]  /*12c40*/  @P1 IMAD R8, R9, R24, R6 ;  /* 0x0000001809081224 */ /* 0x000fe200078e0206 */
[----:B------:R-:W-:Y:S01]  /*12c50*/  MOV R13, R23 ;  /* 0x00000017000d7202 */ /* 0x000fe20000000f00 */
[----:B----4-:R-:W-:-:S02]  /*12c60*/  IMAD R3, R11, R29, R28 ;  /* 0x0000001d0b037224 */ /* 0x010fc400078e021c */
[----:B-1----:R-:W-:Y:S02]  /*12c70*/  IMAD R8, R7, R36, R8 ;  /* 0x0000002407087224 */ /* 0x002fe400078e0208 */
[----:B------:R-:W-:-:S05]  /*12c80*/  IMAD R7, R3, R25, R20 ;  /* 0x0000001903077224 */ /* 0x000fca00078e0214 */
[----:B------:R-:W-:Y:S02]  /*12c90*/  SEL R3, R7, R8, !P1 ;  /* 0x0000000807037207 */ /* 0x000fe40004800000 */
[----:B------:R-:W-:-:S07]  /*12ca0*/  SEL R20, R8, R7, !P1 ;  /* 0x0000000708147207 */ /* 0x000fce0004800000 */
.L_x_522:
[----:B------:R-:W-:-:S08]  /*12cb0*/  NOP ;  /* 0x0000000000007918 */ /* 0x000fd00000000000 */
[----:B------:R-:W2:-:S00]  /*12cc0*/  USETMAXREG.DEALLOC.CTAPOOL 0x28 ;  /* 0x00000028000079c8 */ /* 0x000e8000080e0500 */
[----:B--2---:R-:W-:-:S13]  /*12cd0*/  ISETP.NE.AND P1, PT, R0, 0x1, PT ;  /* 0x000000010000780c */ /* 0x004fda0003f25270 */
[----:B------:R-:W-:Y:S05]  /*12ce0*/  @!P1 BRA `(.L_x_14) ;  /* 0x00000028000c9947 */ /* 0x000fea0003800000 */
[----:B------:R-:W-:Y:S05]  /*12cf0*/  @!P4 BRA `(.L_x_525) ;  /* 0x000000180018c947 */ /* 0x000fea0003800000 */
[----:B------:R-:W-:-:S13]  /*12d00*/  ISETP.NE.OR P0, PT, R0, 0x2, P0 ;  /* 0x000000020000780c */ /* 0x000fda0000705670 */
[----:B------:R-:W-:Y:S05]  /*12d10*/  @P0 BRA `(.L_x_14) ;  /* 0x0000002800000947 */ /* 0x000fea0003800000 */
[----:B------:R-:W-:-:S13]  /*12d20*/  LOP3.LUT P1, RZ, R10, 0xff, RZ, 0xc0, !PT ;  /* 0x000000ff0aff7812 */ /* 0x000fda000782c0ff */
[----:B------:R-:W-:Y:S05]  /*12d30*/  @!P1 BRA `(.L_x_526) ;  /* 0x0000000000189947 */ /* 0x000fea0003800000 */
[----:B------:R-:W-:Y:S01]  /*12d40*/  UMOV UR4, 0x400 ;  /* 0x0000040000047882 */ /* 0x000fe20000000000 */
[----:B------:R-:W-:Y:S01]  /*12d50*/  MOV R0, RZ ;  /* 0x000000ff00007202 */ /* 0x000fe20000000f00 */
[----:B-1----:R-:W-:-:S03]  /*12d60*/  ULEA UR4, UR37, UR4, 0x18 ;  /* 0x0000000425047291 */ /* 0x002fc6000f8ec03f */
[----:B------:R-:W-:-:S06]  /*12d70*/  SHF.L.U32 R0, R0, 0x1f, RZ ;  /* 0x0000001f00007819 */ /* 0x000fcc00000006ff */
[----:B------:R-:W1:Y:S02]  /*12d80*/  SYNCS.PHASECHK.TRANS64.TRYWAIT P0, [UR4+0x88], R0 ;  /* 0x00008800ff0075a7 */ /* 0x000e640008000144 */
[----:B-1----:R-:W-:Y:S05]  /*12d90*/  @!P0 BRA `(.L_x_527) ;  /* 0x0000002800b88947 */ /* 0x002fea0003800000 */
.L_x_526:
[----:B------:R-:W-:Y:S01]  /*12da0*/  PRMT R10, RZ, 0x7610, R10 ;  /* 0x00007610ff0a7816 */ /* 0x000fe2000000000a */
[----:B------:R-:W-:Y:S06]  /*12db0*/  @P3 BRA `(.L_x_528) ;  /* 0x0000000000243947 */ /* 0x000fec0003800000 */
[----:B------:R-:W-:Y:S02]  /*12dc0*/  ULDC.64 UR4, c[0x0][0x588] ;  /* 0x0001620000047ab9 */ /* 0x000fe40000000a00 */
[----:B------:R-:W-:-:S04]  /*12dd0*/  ISETP.NE.U32.AND P0, PT, RZ, UR4, PT ;  /* 0x00000004ff007c0c */ /* 0x000fc8000bf05070 */
[----:B------:R-:W-:-:S13]  /*12de0*/  ISETP.NE.AND.EX P0, PT, RZ, UR5, PT, P0 ;  /* 0x00000005ff007c0c */ /* 0x000fda000bf05300 */
[----:B------:R-:W-:Y:S05]  /*12df0*/  @!P0 BRA `(.L_x_529) ;  /* 0x00000000000c8947 */ /* 0x000fea0003800000 */
[----:B------:R2:W5:Y:S01]  /*12e00*/  LDG.E R12, desc[UR42][R4.64] ;  /* 0x0000002a040c7981 */ /* 0x000562000c1e1900 */
[----:B------:R-:W-:Y:S01]  /*12e10*/  IMAD.MOV.U32 R10, RZ, RZ, 0x1 ;  /* 0x00000001ff0a7424 */ /* 0x000fe200078e00ff */
[----:B------:R-:W-:Y:S06]  /*12e20*/  BRA `(.L_x_528) ;  /* 0x0000000000087947 */ /* 0x000fec0003800000 */
.L_x_529:
[----:B------:R-:W3:Y:S01]  /*12e30*/  LDC R12, c[0x0][0x580] ;  /* 0x00016000ff0c7b82 */ /* 0x000ee20000000800 */
[----:B------:R-:W-:-:S07]  /*12e40*/  MOV R10, 0x1 ;  /* 0x00000001000a7802 */ /* 0x000fce0000000f00 */
.L_x_528:
[----:B------:R-:W-:Y:S05]  /*12e50*/  @!P1 BRA `(.L_x_530) ;  /* 0x0000001400489947 */ /* 0x000fea0003800000 */
[----:B-1----:R-:W1:Y:S01]  /*12e60*/  LDC R0, c[0x0][0x900] ;  /* 0x00024000ff007b82 */ /* 0x002e620000000800 */
[----:B--2---:R-:W-:Y:S01]  /*12e70*/  MOV R5, 0xffffffff ;  /* 0xffffffff00057802 */ /* 0x004fe20000000f00 */
[----:B------:R-:W-:Y:S01]  /*12e80*/  ULDC.64 UR22, c[0x0][0x198] ;  /* 0x0000660000167ab9 */ /* 0x000fe20000000a00 */
[----:B------:R-:W-:Y:S01]  /*12e90*/  MOV R7, 0x1 ;  /* 0x0000000100077802 */ /* 0x000fe20000000f00 */
[----:B------:R-:W-:Y:S01]  /*12ea0*/  ULDC.64 UR4, c[0x0][0x588] ;  /* 0x0001620000047ab9 */ /* 0x000fe20000000a00 */
[----:B------:R-:W-:Y:S01]  /*12eb0*/  LOP3.LUT R11, R19, 0x2, RZ, 0xfc, !PT ;  /* 0x00000002130b7812 */ /* 0x000fe200078efcff */
[----:B------:R-:W-:Y:S01]  /*12ec0*/  ULDC.64 UR6, c[0x0][0x590] ;  /* 0x0001640000067ab9 */ /* 0x000fe20000000a00 */
[----:B------:R-:W-:Y:S01]  /*12ed0*/  ULDC.64 UR14, c[0x0][0x8f8] ;  /* 0x00023e00000e7ab9 */ /* 0x000fe20000000a00 */
[----:B------:R-:W2:Y:S01]  /*12ee0*/  LDC R8, c[0x0][0x8a8] ;  /* 0x00022a00ff087b82 */ /* 0x000ea20000000800 */
[-C--:B-1----:R-:W-:Y:S02]  /*12ef0*/  SHF.L.U32 R5, R5, R0.reuse, RZ ;  /* 0x0000000005057219 */ /* 0x082fe400000006ff */
[----:B------:R-:W-:-:S02]  /*12f00*/  SHF.L.U32 R0, R7, R0, RZ ;  /* 0x0000000007007219 */ /* 0x000fc400000006ff */
[----:B------:R-:W-:Y:S02]  /*12f10*/  LOP3.LUT R9, RZ, R5, RZ, 0x33, !PT ;  /* 0x00000005ff097212 */ /* 0x000fe400078e33ff */
[----:B--2---:R-:W-:-:S07]  /*12f20*/  IADD3 R8, R8, -0x1, RZ ;  /* 0xffffffff08087810 */ /* 0x004fce0007ffe0ff */
.L_x_586:
[----:B------:R-:W-:Y:S02]  /*12f30*/  ISETP.NE.U32.AND P0, PT, RZ, UR6, PT ;  /* 0x00000006ff007c0c */ /* 0x000fe4000bf05070 */
[----:B------:R-:W-:Y:S02]  /*12f40*/  R2UR UR19, R20 ;  /* 0x00000000141372ca */ /* 0x000fe400000e0000 */
[----:B------:R-:W-:Y:S02]  /*12f50*/  R2UR UR18, R3 ;  /* 0x00000000031272ca */ /* 0x000fe400000e0000 */
[----:B------:R-:W-:-:S09]  /*12f60*/  ISETP.NE.AND.EX P0, PT, RZ, UR7, PT, P0 ;  /* 0x00000007ff007c0c */ /* 0x000fd2000bf05300 */
[----:B------:R-:W-:Y:S02]  /*12f70*/  USHF.L.U32 UR19, UR19, 0x8, URZ ;  /* 0x0000000813137899 */ /* 0x000fe4000800063f */
[----:B------:R-:W-:Y:S02]  /*12f80*/  USHF.L.U32 UR18, UR18, 0x7, URZ ;  /* 0x0000000712127899 */ /* 0x000fe4000800063f */
[----:B------:R-:W-:Y:S10]  /*12f90*/  @!P0 BRA `(.L_x_531) ;  /* 0x00000000002c8947 */ /* 0x000ff40003800000 */
[----:B------:R-:W-:-:S04]  /*12fa0*/  ISETP.NE.U32.AND P1, PT, RZ, UR4, PT ;  /* 0x00000004ff007c0c */ /* 0x000fc8000bf25070 */
[----:B------:R-:W-:-:S13]  /*12fb0*/  ISETP.NE.AND.EX P1, PT, RZ, UR5, PT, P1 ;  /* 0x00000005ff007c0c */ /* 0x000fda000bf25310 */
[----:B------:R-:W-:Y:S05]  /*12fc0*/  @!P1 BRA `(.L_x_532) ;  /* 0x0000000000189947 */ /* 0x000fea0003800000 */
[----:B------:R-:W1:Y:S01]  /*12fd0*/  LDC.64 R4, c[0x0][0x588] ;  /* 0x00016200ff047b82 */ /* 0x000e620000000a00 */
[----:B------:R-:W-:-:S04]  /*12fe0*/  IMAD R3, R13, UR6, RZ ;  /* 0x000000060d037c24 */ /* 0x000fc8000f8e02ff */
[----:B-1----:R-:W-:-:S05]  /*12ff0*/  IMAD.WIDE R4, R3, 0x4, R4 ;  /* 0x0000000403047825 */ /* 0x002fca00078e0204 */
[----:B---3-5:R1:W5:Y:S01]  /*13000*/  LDG.E R12, desc[UR42][R4.64] ;  /* 0x0000002a040c7981 */ /* 0x028362000c1e1900 */
[----:B------:R-:W-:Y:S01]  /*13010*/  IMAD.MOV.U32 R10, RZ, RZ, 0x1 ;  /* 0x00000001ff0a7424 */ /* 0x000fe200078e00ff */
[----:B------:R-:W-:Y:S06]  /*13020*/  BRA `(.L_x_531) ;  /* 0x0000000000087947 */ /* 0x000fec0003800000 */
.L_x_532:
[----:B---3-5:R-:W2:Y:S01]  /*13030*/  LDC R12, c[0x0][0x580] ;  /* 0x00016000ff0c7b82 */ /* 0x028ea20000000800 */
[----:B------:R-:W-:-:S07]  /*13040*/  MOV R10, 0x1 ;  /* 0x00000001000a7802 */ /* 0x000fce0000000f00 */
.L_x_531:
[----:B------:R-:W-:Y:S05]  /*13050*/  @!P0 BRA `(.L_x_533) ;  /* 0x00000000001c8947 */ /* 0x000fea0003800000 */
[----:B------:R-:W-:-:S13]  /*13060*/  LOP3.LUT P2, RZ, R10, 0xff, RZ, 0xc0, !PT ;  /* 0x000000ff0aff7812 */ /* 0x000fda000784c0ff */
[----:B-1----:R-:W1:Y:S02]  /*13070*/  @!P2 LDC.64 R4, c[0x0][0x588] ;  /* 0x00016200ff04ab82 */ /* 0x002e640000000a00 */
[----:B-1----:R-:W-:-:S04]  /*13080*/  @!P2 ISETP.NE.U32.AND P0, PT, R4, RZ, PT ;  /* 0x000000ff0400a20c */ /* 0x002fc80003f05070 */
[----:B------:R-:W-:Y:S02]  /*13090*/  @!P2 ISETP.NE.AND.EX P1, PT, R5, RZ, PT, P0 ;  /* 0x000000ff0500a20c */ /* 0x000fe40003f25300 */
[----:B--23-5:R-:W-:Y:S02]  /*130a0*/  @P2 FSETP.EQ.AND P0, PT, R12, RZ, PT ;  /* 0x000000ff0c00220b */ /* 0x02cfe40003f02000 */
[----:B------:R-:W-:Y:S01]  /*130b0*/  @!P2 PLOP3.LUT P0, PT, P1, PT, PT, 0x8, 0x0 ;  /* 0x000000000000a81c */ /* 0x000fe20000f0e170 */
[----:B------:R-:W-:-:S12]  /*130c0*/  BRA `(.L_x_534) ;  /* 0x0000000000047947 */ /* 0x000fd80003800000 */
.L_x_533:
[----:B--23-5:R-:W-:-:S13]  /*130d0*/  FSETP.EQ.AND P0, PT, R12, RZ, PT ;  /* 0x000000ff0c00720b */ /* 0x02cfda0003f02000 */
.L_x_534:
[----:B------:R-:W-:Y:S02]  /*130e0*/  ISETP.NE.AND P2, PT, R11, 0x3, PT ;  /* 0x000000030b00780c */ /* 0x000fe40003f45270 */
[----:B------:R-:W-:-:S04]  /*130f0*/  ELECT P1, URZ, PT ;  /* 0x00000000003f782f */ /* 0x000fc80003820000 */
[----:B------:R-:W-:-:S07]  /*13100*/  PLOP3.LUT P0, PT, P1, P0, PT, 0x20, 0x0 ;  /* 0x000000000000781c */ /* 0x000fce0000f00470 */
[----:B------:R-:W-:Y:S06]  /*13110*/  @!P2 BRA `(.L_x_535) ;  /* 0x000000000004a947 */ /* 0x000fec0003800000 */
[----:B------:R-:W-:Y:S01]  /*13120*/  BPT.TRAP 0x1 ;  /* 0x000000040000795c */ /* 0x000fe20000300000 */
.L_x_535:
[----:B------:R-:W2:Y:S01]  /*13130*/  S2UR UR37, SR_CgaCtaId ;  /* 0x00000000002579c3 */ /* 0x000ea20000008800 */
[----:B------:R-:W-:Y:S01]  /*13140*/  UMOV UR13, 0x400 ;  /* 0x00000400000d7882 */ /* 0x000fe20000000000 */
[----:B------:R-:W-:-:S04]  /*13150*/  MOV R3, 0x1 ;  /* 0x0000000100037802 */ /* 0x000fc80000000f00 */
[----:B------:R-:W-:Y:S01]  /*13160*/  SHF.L.U32 R3, R3, 0x1f, RZ ;  /* 0x0000001f03037819 */ /* 0x000fe200000006ff */
[----:B--2---:R-:W-:-:S09]  /*13170*/  ULEA UR13, UR37, UR13, 0x18 ;  /* 0x0000000d250d7291 */ /* 0x004fd2000f8ec03f */
[----:B------:R-:W2:Y:S02]  /*13180*/  SYNCS.PHASECHK.TRANS64.TRYWAIT P1, [UR13+0x60], R3 ;  /* 0x00006003ff0075a7 */ /* 0x000ea4000802014d */
[----:B--2---:R-:W-:Y:S05]  /*13190*/  @!P1 BRA `(.L_x_536) ;  /* 0x0000002400d09947 */ /* 0x004fea0003800000 */
.L_x_621:
[----:B------:R-:W-:Y:S04]  /*131a0*/  BSSY B0, `(.L_x_537) ;  /* 0x000000e000007945 */ /* 0x000fe80003800000 */
[----:B------:R-:W-:Y:S05]  /*131b0*/  @!P0 BRA `(.L_x_538) ;  /* 0x0000000000308947 */ /* 0x000fea0003800000 */
[----:B------:R-:W-:Y:S01]  /*131c0*/  R2UR UR20, R13 ;  /* 0x000000000d1472ca */ /* 0x000fe200000e0000 */
[----:B------:R-:W-:Y:S02]  /*131d0*/  UIADD3 UR8, UP0, UR22, 0x3f0, URZ ;  /* 0x000003f016087890 */ /* 0x000fe4000ff1e03f */
[----:B------:R-:W-:Y:S02]  /*131e0*/  UIADD3 UR16, UR13, 0x200, URZ ;  /* 0x000002000d107890 */ /* 0x000fe4000fffe03f */
[----:B------:R-:W-:Y:S02]  /*131f0*/  UIADD3 UR17, UR13, 0x40, URZ ;  /* 0x000000400d117890 */ /* 0x000fe4000fffe03f */
[----:B------:R-:W-:Y:S01]  /*13200*/  UIADD3.X UR9, URZ, UR23, URZ, UP0, !UPT ;  /* 0x000000173f097290 */ /* 0x000fe200087fe43f */
[----:B------:R-:W-:Y:S01]  /*13210*/  UMOV UR10, 0x0 ;  /* 0x00000000000a7882 */ /* 0x000fe20000000000 */
[----:B------:R-:W-:-:S07]  /*13220*/  UMOV UR11, 0x10000000 ;  /* 0x10000000000b7882 */ /* 0x000fce0000000000 */
[----:B------:R2:W-:Y:S02]  /*13230*/  UTMALDG.3D [UR16], [UR8], desc[UR10] ;  /* 0x00000a10080075b4 */ /* 0x0005e40008011000 */
[----:B--2---:R-:W-:Y:S05]  /*13240*/  @!P2 BRA `(.L_x_539) ;  /* 0x000000000004a947 */ /* 0x004fea0003800000 */
[----:B------:R-:W-:Y:S01]  /*13250*/  BPT.TRAP 0x1 ;  /* 0x000000040000795c */ /* 0x000fe20000300000 */
.L_x_539:
[----:B-1----:R-:W1:Y:S02]  /*13260*/  LDC R4, c[0x0][0x800] ;  /* 0x00020000ff047b82 */ /* 0x002e640000000800 */
[----:B-1----:R2:W-:Y:S02]  /*13270*/  SYNCS.ARRIVE.TRANS64.RED.A0TR RZ, [UR13+0x40], R4 ;  /* 0x00004004ffff79a7 */ /* 0x0025e4000830040d */
.L_x_538:
[----:B------:R-:W-:Y:S05]  /*13280*/  BSYNC B0 ;  /* 0x0000000000007941 */ /* 0x000fea0003800000 */
.L_x_537:
[----:B------:R-:W-:Y:S05]  /*13290*/  @!P2 BRA `(.L_x_540) ;  /* 0x000000000004a947 */ /* 0x000fea0003800000 */
[----:B------:R-:W-:Y:S01]  /*132a0*/  BPT.TRAP 0x1 ;  /* 0x000000040000795c */ /* 0x000fe20000300000 */
.L_x_540:
[----:B------:R-:W-:-:S04]  /*132b0*/  UIADD3 UR33, UR13, 0x40, URZ ;  /* 0x000000400d217890 */ /* 0x000fc8000fffe03f */
[----:B------:R-:W-:-:S09]  /*132c0*/  UPRMT UR16, UR37, 0x654, UR33 ;  /* 0x0000065425107896 */ /* 0x000fd20008000021 */
[----:B------:R-:W-:Y:S01]  /*132d0*/  SYNCS.ARRIVE.TRANS64.RED.A1T0 RZ, [UR16], RZ ;  /* 0x000000ffffff79a7 */ /* 0x000fe20008100410 */
[----:B------:R-:W-:Y:S05]  /*132e0*/  @!P2 BRA `(.L_x_541) ;  /* 0x000000000004a947 */ /* 0x000fea0003800000 */
[----:B------:R-:W-:Y:S01]  /*132f0*/  BPT.TRAP 0x1 ;  /* 0x000000040000795c */ /* 0x000fe20000300000 */
.L_x_541:
[----:B------:R-:W3:Y:S02]  /*13300*/  SYNCS.PHASECHK.TRANS64.TRYWAIT P1, [UR13+0x68], R3 ;  /* 0x00006803ff0075a7 */ /* 0x000ee4000802014d */
[----:B---3--:R-:W-:Y:S05]  /*13310*/  @!P1 BRA `(.L_x_542) ;  /* 0x0000002400889947 */ /* 0x008fea0003800000 */
.L_x_622:
[----:B------:R-:W-:Y:S04]  /*13320*/  BSSY B0, `(.L_x_543) ;  /* 0x0000010000007945 */ /* 0x000fe80003800000 */
[----:B------:R-:W-:Y:S05]  /*13330*/  @!P0 BRA `(.L_x_544) ;  /* 0x0000000000388947 */ /* 0x000fea0003800000 */
[----:B------:R-:W-:Y:S01]  /*13340*/  UIADD3 UR20, UP0, UR22, 0x3f0, URZ ;  /* 0x000003f016147890 */ /* 0x000fe2000ff1e03f */
[----:B------:R-:W-:Y:S01]  /*13350*/  R2UR UR12, R13 ;  /* 0x000000000d0c72ca */ /* 0x000fe200000e0000 */
[----:B------:R-:W-:Y:S02]  /*13360*/  UIADD3 UR11, UR19, 0x80, URZ ;  /* 0x00000080130b7890 */ /* 0x000fe4000fffe03f */
[----:B------:R-:W-:Y:S02]  /*13370*/  UIADD3 UR8, UR13, 0x2200, URZ ;  /* 0x000022000d087890 */ /* 0x000fe4000fffe03f */
[----:B------:R-:W-:Y:S02]  /*13380*/  UIADD3 UR9, UR13, 0x48, URZ ;  /* 0x000000480d097890 */ /* 0x000fe4000fffe03f */
[----:B------:R-:W-:Y:S01]  /*13390*/  UIADD3.X UR21, URZ, UR23, URZ, UP0, !UPT ;  /* 0x000000173f157290 */ /* 0x000fe200087fe43f */
[----:B------:R-:W-:Y:S01]  /*133a0*/  UMOV UR24, 0x0 ;  /* 0x0000000000187882 */ /* 0x000fe20000000000 */
[----:B------:R-:W-:Y:S01]  /*133b0*/  UMOV UR25, 0x10000000 ;  /* 0x1000000000197882 */ /* 0x000fe20000000000 */
[----:B------:R-:W-:-:S06]  /*133c0*/  UMOV UR10, UR18 ;  /* 0x00000012000a7c82 */ /* 0x000fcc0008000000 */
[----:B------:R3:W-:Y:S02]  /*133d0*/  UTMALDG.3D [UR8], [UR20], desc[UR24] ;  /* 0x00001808140075b4 */ /* 0x0007e40008011000 */
[----:B---3--:R-:W-:Y:S05]  /*133e0*/  @!P2 BRA `(.L_x_545) ;  /* 0x000000000004a947 */ /* 0x008fea0003800000 */
[----:B------:R-:W-:Y:S01]  /*133f0*/  BPT.TRAP 0x1 ;  /* 0x000000040000795c */ /* 0x000fe20000300000 */
.L_x_545:
[----:B-12---:R-:W1:Y:S02]  /*13400*/  LDC R4, c[0x0][0x800] ;  /* 0x00020000ff047b82 */ /* 0x006e640000000800 */
[----:B-1----:R3:W-:Y:S02]  /*13410*/  SYNCS.ARRIVE.TRANS64.RED.A0TR RZ, [UR13+0x48], R4 ;  /* 0x00004804ffff79a7 */ /* 0x0027e4000830040d */
.L_x_544:
[----:B------:R-:W-:Y:S05]  /*13420*/  BSYNC B0 ;  /* 0x0000000000007941 */ /* 0x000fea0003800000 */
.L_x_543:
[----:B------:R-:W-:Y:S05]  /*13430*/  @!P2 BRA `(.L_x_546) ;  /* 0x000000000004a947 */ /* 0x000fea0003800000 */
[----:B------:R-:W-:Y:S01]  /*13440*/  BPT.TRAP 0x1 ;  /* 0x000000040000795c */ /* 0x000fe20000300000 */
.L_x_546:
[----:B------:R-:W-:Y:S02]  /*13450*/  UIADD3 UR25, UR13, 0x48, URZ ;  /* 0x000000480d197890 */ /* 0x000fe4000fffe03f */
[----:B------:R-:W-:Y:S02]  /*13460*/  UIADD3 UR10, UR18, 0x20, URZ ;  /* 0x00000020120a7890 */ /* 0x000fe4000fffe03f */
[----:B------:R-:W-:-:S09]  /*13470*/  UPRMT UR20, UR37, 0x654, UR25 ;  /* 0x0000065425147896 */ /* 0x000fd20008000019 */
[----:B------:R-:W-:Y:S01]  /*13480*/  SYNCS.ARRIVE.TRANS64.RED.A1T0 RZ, [UR20], RZ ;  /* 0x000000ffffff79a7 */ /* 0x000fe20008100414 */
[----:B------:R-:W-:Y:S05]  /*13490*/  @!P2 BRA `(.L_x_547) ;  /* 0x000000000004a947 */ /* 0x000fea0003800000 */
[----:B------:R-:W-:Y:S01]  /*134a0*/  BPT.TRAP 0x1 ;  /* 0x000000040000795c */ /* 0x000fe20000300000 */
.L_x_547:
[----:B------:R-:W4:Y:S02]  /*134b0*/  SYNCS.PHASECHK.TRANS64.TRYWAIT P1, [UR13+0x70], R3 ;  /* 0x00007003ff0075a7 */ /* 0x000f24000802014d */
[----:B----4-:R-:W-:Y:S05]  /*134c0*/  @!P1 BRA `(.L_x_548) ;  /* 0x0000002400349947 */ /* 0x010fea0003800000 */
.L_x_623:
        /* <DEDUP_REMOVED lines=8> */
[----:B------:R-:W-:Y:S01]  /*13550*/  UMOV UR29, 0x10000000 ;  /* 0x10000000001d7882 */ /* 0x000fe20000000000 */
[----:B------:R-:W-:-:S06]  /*13560*/  UMOV UR11, UR19 ;  /* 0x00000013000b7c82 */ /* 0x000fcc0008000000 */
[----:B------:R4:W-:Y:S02]  /*13570*/  UTMALDG.3D [UR8], [UR26], desc[UR28] ;  /* 0x00001c081a0075b4 */ /* 0x0009e40008011000 */
[----:B----4-:R-:W-:Y:S05]  /*13580*/  @!P2 BRA `(.L_x_551) ;  /* 0x000000000004a947 */ /* 0x010fea0003800000 */
[----:B------:R-:W-:Y:S01]  /*13590*/  BPT.TRAP 0x1 ;  /* 0x000000040000795c */ /* 0x000fe20000300000 */
.L_x_551:
[----:B-123--:R-:W1:Y:S02]  /*135a0*/  LDC R4, c[0x0][0x800] ;  /* 0x00020000ff047b82 */ /* 0x00ee640000000800 */
[----:B-1----:R4:W-:Y:S02]  /*135b0*/  SYNCS.ARRIVE.TRANS64.RED.A0TR RZ, [UR13+0x50], R4 ;  /* 0x00005004ffff79a7 */ /* 0x0029e4000830040d */
.L_x_550:
[----:B------:R-:W-:Y:S05]  /*135c0*/  BSYNC B0 ;  /* 0x0000000000007941 */ /* 0x000fea0003800000 */
.L_x_549:
[----:B------:R-:W-:Y:S05]  /*135d0*/  @!P2 BRA `(.L_x_552) ;  /* 0x000000000004a947 */ /* 0x000fea0003800000 */
[----:B------:R-:W-:Y:S01]  /*135e0*/  BPT.TRAP 0x1 ;  /* 0x000000040000795c */ /* 0x000fe20000300000 */
.L_x_552:
[----:B------:R-:W-:-:S04]  /*135f0*/  UIADD3 UR17, UR13, 0x50, URZ ;  /* 0x000000500d117890 */ /* 0x000fc8000fffe03f */
[----:B------:R-:W-:-:S09]  /*13600*/  UPRMT UR21, UR37, 0x654, UR17 ;  /* 0x0000065425157896 */ /* 0x000fd20008000011 */
[----:B------:R-:W-:Y:S01]  /*13610*/  SYNCS.ARRIVE.TRANS64.RED.A1T0 RZ, [UR21], RZ ;  /* 0x000000ffffff79a7 */ /* 0x000fe20008100415 */
[----:B------:R-:W-:Y:S05]  /*13620*/  @!P2 BRA `(.L_x_553) ;  /* 0x000000000004a947 */ /* 0x000fea0003800000 */
[----:B------:R-:W-:Y:S01]  /*13630*/  BPT.TRAP 0x1 ;  /* 0x000000040000795c */ /* 0x000fe20000300000 */
.L_x_553:
[----:B------:R-:W5:Y:S02]  /*13640*/  SYNCS.PHASECHK.TRANS64.TRYWAIT P1, [UR13+0x78], R3 ;  /* 0x00007803ff0075a7 */ /* 0x000f64000802014d */
[----:B-----5:R-:W-:Y:S05]  /*13650*/  @!P1 BRA `(.L_x_554) ;  /* 0x0000002000e89947 */ /* 0x020fea0003800000 */
.L_x_624:
        /* <DEDUP_REMOVED lines=9> */
[----:B------:R-:W-:-:S07]  /*136f0*/  UMOV UR29, 0x10000000 ;  /* 0x10000000001d7882 */ /* 0x000fce0000000000 */
[----:B------:R1:W-:Y:S02]  /*13700*/  UTMALDG.3D [UR8], [UR26], desc[UR28] ;  /* 0x00001c081a0075b4 */ /* 0x0003e40008011000 */
[----:B-1----:R-:W-:Y:S05]  /*13710*/  @!P2 BRA `(.L_x_557) ;  /* 0x000000000004a947 */ /* 0x002fea0003800000 */
[----:B------:R-:W-:Y:S01]  /*13720*/  BPT.TRAP 0x1 ;  /* 0x000000040000795c */ /* 0x000fe20000300000 */
.L_x_557:
[----:B------:R-:W1:Y:S02]  /*13730*/  LDC R3, c[0x0][0x800] ;  /* 0x00020000ff037b82 */ /* 0x000e640000000800 */
[----:B-1----:R1:W-:Y:S02]  /*13740*/  SYNCS.ARRIVE.TRANS64.RED.A0TR RZ, [UR13+0x58], R3 ;  /* 0x00005803ffff79a7 */ /* 0x0023e4000830040d */
.L_x_556:
[----:B------:R-:W-:Y:S05]  /*13750*/  BSYNC B0 ;  /* 0x0000000000007941 */ /* 0x000fea0003800000 */
.L_x_555:
[----:B------:R-:W-:Y:S05]  /*13760*/  @!P2 BRA `(.L_x_558) ;  /* 0x000000000004a947 */ /* 0x000fea0003800000 */
[----:B------:R-:W-:Y:S01]  /*13770*/  BPT.TRAP 0x1 ;  /* 0x000000040000795c */ /* 0x000fe20000300000 */
.L_x_558:
[----:B------:R-:W-:Y:S02]  /*13780*/  UIADD3 UR9, UR13, 0x58, URZ ;  /* 0x000000580d097890 */ /* 0x000fe4000fffe03f */
[----:B------:R-:W-:Y:S02]  /*13790*/  UIADD3 UR34, UR18, 0x40, URZ ;  /* 0x0000004012227890 */ /* 0x000fe4000fffe03f */
[----:B------:R-:W-:-:S09]  /*137a0*/  UPRMT UR29, UR37, 0x654, UR9 ;  /* 0x00000654251d7896 */ /* 0x000fd20008000009 */
[----:B------:R-:W-:Y:S01]  /*137b0*/  SYNCS.ARRIVE.TRANS64.RED.A1T0 RZ, [UR29], RZ ;  /* 0x000000ffffff79a7 */ /* 0x000fe2000810041d */
[----:B------:R-:W-:Y:S05]  /*137c0*/  @!P2 BRA `(.L_x_559) ;  /* 0x000000000004a947 */ /* 0x000fea0003800000 */
[----:B------:R-:W-:Y:S01]  /*137d0*/  BPT.TRAP 0x1 ;  /* 0x000000040000795c */ /* 0x000fe20000300000 */
.L_x_559:
[----:B-1----:R-:W-:-:S04]  /*137e0*/  SHF.L.U32 R3, RZ, 0x1f, RZ ;  /* 0x0000001fff037819 */ /* 0x002fc800000006ff */
[----:B------:R-:W1:Y:S02]  /*137f0*/  SYNCS.PHASECHK.TRANS64.TRYWAIT P1, [UR13+0x60], R3 ;  /* 0x00006003ff0075a7 */ /* 0x000e64000802014d */
[----:B-1----:R-:W-:Y:S05]  /*13800*/  @!P1 BRA `(.L_x_560) ;  /* 0x0000002000949947 */ /* 0x002fea0003800000 */
.L_x_625:
[----:B------:R-:W-:Y:S04]  /*13810*/  BSSY B0, `(.L_x_561) ;  /* 0x000000e000007945 */ /* 0x000fe80003800000 */
[----:B------:R-:W-:Y:S05]  /*13820*/  @!P0 BRA `(.L_x_562) ;  /* 0x0000000000308947 */ /* 0x000fea0003800000 */
[----:B------:R-:W-:Y:S01]  /*13830*/  R2UR UR36, R13 ;  /* 0x000000000d2472ca */ /* 0x000fe200000e0000 */
[----:B------:R-:W-:Y:S02]  /*13840*/  UIADD3 UR10, UP0, UR22, 0x3f0, URZ ;  /* 0x000003f0160a7890 */ /* 0x000fe4000ff1e03f */
[----:B------:R-:W-:Y:S02]  /*13850*/  UIADD3 UR32, UR13, 0x200, URZ ;  /* 0x000002000d207890 */ /* 0x000fe4000fffe03f */
[----:B------:R-:W-:Y:S01]  /*13860*/  UIADD3.X UR11, URZ, UR23, URZ, UP0, !UPT ;  /* 0x000000173f0b7290 */ /* 0x000fe200087fe43f */
[----:B------:R-:W-:Y:S01]  /*13870*/  UMOV UR26, 0x0 ;  /* 0x00000000001a7882 */ /* 0x000fe20000000000 */
[----:B------:R-:W-:Y:S01]  /*13880*/  UMOV UR27, 0x10000000 ;  /* 0x10000000001b7882 */ /* 0x000fe20000000000 */
[----:B------:R-:W-:-:S06]  /*13890*/  UMOV UR35, UR19 ;  /* 0x0000001300237c82 */ /* 0x000fcc0008000000 */
[----:B------:R1:W-:Y:S02]  /*138a0*/  UTMALDG.3D [UR32], [UR10], desc[UR26] ;  /* 0x00001a200a0075b4 */ /* 0x0003e40008011000 */
[----:B-1----:R-:W-:Y:S05]  /*138b0*/  @!P2 BRA `(.L_x_563) ;  /* 0x000000000004a947 */ /* 0x002fea0003800000 */
[----:B------:R-:W-:Y:S01]  /*138c0*/  BPT.TRAP 0x1 ;  /* 0x000000040000795c */ /* 0x000fe20000300000 */
.L_x_563:
[----:B--234-:R-:W1:Y:S02]  /*138d0*/  LDC R4, c[0x0][0x800] ;  /* 0x00020000ff047b82 */ /* 0x01ce640000000800 */
[----:B-1----:R1:W-:Y:S02]  /*138e0*/  SYNCS.ARRIVE.TRANS64.RED.A0TR RZ, [UR13+0x40], R4 ;  /* 0x00004004ffff79a7 */ /* 0x0023e4000830040d */
.L_x_562:
[----:B------:R-:W-:Y:S05]  /*138f0*/  BSYNC B0 ;  /* 0x0000000000007941 */ /* 0x000fea0003800000 */
.L_x_561:
[----:B------:R-:W-:Y:S05]  /*13900*/  @!P2 BRA `(.L_x_564) ;  /* 0x000000000004a947 */ /* 0x000fea0003800000 */
[----:B------:R-:W-:Y:S01]  /*13910*/  BPT.TRAP 0x1 ;  /* 0x000000040000795c */ /* 0x000fe20000300000 */
.L_x_564:
[----:B------:R-:W-:Y:S01]  /*13920*/  SYNCS.ARRIVE.TRANS64.RED.A1T0 RZ, [UR16], RZ ;  /* 0x000000ffffff79a7 */ /* 0x000fe20008100410 */
[----:B------:R-:W-:Y:S05]  /*13930*/  @!P2 BRA `(.L_x_565) ;  /* 0x000000000004a947 */ /* 0x000fea0003800000 */
[----:B------:R-:W-:Y:S01]  /*13940*/  BPT.TRAP 0x1 ;  /* 0x000000040000795c */ /* 0x000fe20000300000 */
.L_x_565:
[----:B------:R-:W5:Y:S02]  /*13950*/  SYNCS.PHASECHK.TRANS64.TRYWAIT P1, [UR13+0x68], R3 ;  /* 0x00006803ff0075a7 */ /* 0x000f64000802014d */
[----:B-----5:R-:W-:Y:S05]  /*13960*/  @!P1 BRA `(.L_x_566) ;  /* 0x0000002000549947 */ /* 0x020fea0003800000 */
.L_x_626:
        /* <DEDUP_REMOVED lines=13> */
.L_x_569:
[----:B--234-:R-:W1:Y:S02]  /*13a40*/  LDC R4, c[0x0][0x800] ;  /* 0x00020000ff047b82 */ /* 0x01ce640000000800 */
[----:B-1----:R1:W-:Y:S02]  /*13a50*/  SYNCS.ARRIVE.TRANS64.RED.A0TR RZ, [UR13+0x48], R4 ;  /* 0x00004804ffff79a7 */ /* 0x0023e4000830040d */
.L_x_568:
[----:B------:R-:W-:Y:S05]  /*13a60*/  BSYNC B0 ;  /* 0x0000000000007941 */ /* 0x000fea0003800000 */
.L_x_567:
[----:B------:R-:W-:Y:S05]  /*13a70*/  @!P2 BRA `(.L_x_570) ;  /* 0x000000000004a947 */ /* 0x000fea0003800000 */
[----:B------:R-:W-:Y:S01]  /*13a80*/  BPT.TRAP 0x1 ;  /* 0x000000040000795c */ /* 0x000fe20000300000 */
.L_x_570:
[----:B------:R-:W-:Y:S01]  /*13a90*/  SYNCS.ARRIVE.TRANS64.RED.A1T0 RZ, [UR20], RZ ;  /* 0x000000ffffff79a7 */ /* 0x000fe20008100414 */
[----:B------:R-:W-:Y:S01]  /*13aa0*/  UIADD3 UR18, UR18, 0x60, URZ ;  /* 0x0000006012127890 */ /* 0x000fe2000fffe03f */
[----:B------:R-:W-:Y:S11]  /*13ab0*/  @!P2 BRA `(.L_x_571) ;  /* 0x000000000004a947 */ /* 0x000ff60003800000 */
[----:B------:R-:W-:Y:S01]  /*13ac0*/  BPT.TRAP 0x1 ;  /* 0x000000040000795c */ /* 0x000fe20000300000 */
.L_x_571:
[----:B------:R-:W5:Y:S02]  /*13ad0*/  SYNCS.PHASECHK.TRANS64.TRYWAIT P1, [UR13+0x70], R3 ;  /* 0x00007003ff0075a7 */ /* 0x000f64000802014d */
[----:B-----5:R-:W-:Y:S05]  /*13ae0*/  @!P1 BRA `(.L_x_572) ;  /* 0x00000020000c9947 */ /* 0x020fea0003800000 */
.L_x_627:
[----:B------:R-:W-:Y:S04]  /*13af0*/  BSSY B0, `(.L_x_573) ;  /* 0x000000d000007945 */ /* 0x000fe80003800000 */
[----:B------:R-:W-:Y:S05]  /*13b00*/  @!P0 BRA `(.L_x_574) ;  /* 0x00000000002c8947 */ /* 0x000fea0003800000 */
[----:B------:R-:W-:Y:S01]  /*13b10*/  R2UR UR20, R13 ;  /* 0x000000000d1472ca */ /* 0x000fe200000e0000 */
[----:B------:R-:W-:Y:S02]  /*13b20*/  UIADD3 UR10, UP0, UR22, 0x3f0, URZ ;  /* 0x000003f0160a7890 */ /* 0x000fe4000ff1e03f */
[----:B------:R-:W-:Y:S02]  /*13b30*/  UIADD3 UR16, UR13, 0x4200, URZ ;  /* 0x000042000d107890 */ /* 0x000fe4000fffe03f */
[----:B------:R-:W-:Y:S01]  /*13b40*/  UIADD3.X UR11, URZ, UR23, URZ, UP0, !UPT ;  /* 0x000000173f0b7290 */ /* 0x000fe200087fe43f */
[----:B------:R-:W-:Y:S01]  /*13b50*/  UMOV UR24, 0x0 ;  /* 0x0000000000187882 */ /* 0x000fe20000000000 */
[----:B------:R-:W-:-:S07]  /*13b60*/  UMOV UR25, 0x10000000 ;  /* 0x1000000000197882 */ /* 0x000fce0000000000 */
[----:B------:R1:W-:Y:S02]  /*13b70*/  UTMALDG.3D [UR16], [UR10], desc[UR24] ;  /* 0x000018100a0075b4 */ /* 0x0003e40008011000 */
[----:B-1----:R-:W-:Y:S05]  /*13b80*/  @!P2 BRA `(.L_x_575) ;  /* 0x000000000004a947 */ /* 0x002fea0003800000 */
[----:B------:R-:W-:Y:S01]  /*13b90*/  BPT.TRAP 0x1 ;  /* 0x000000040000795c */ /* 0x000fe20000300000 */
.L_x_575:
[----:B--234-:R-:W1:Y:S02]  /*13ba0*/  LDC R4, c[0x0][0x800] ;  /* 0x00020000ff047b82 */ /* 0x01ce640000000800 */
[----:B-1----:R1:W-:Y:S02]  /*13bb0*/  SYNCS.ARRIVE.TRANS64.RED.A0TR RZ, [UR13+0x50], R4 ;  /* 0x00005004ffff79a7 */ /* 0x0023e4000830040d */
.L_x_574:
[----:B------:R-:W-:Y:S05]  /*13bc0*/  BSYNC B0 ;  /* 0x0000000000007941 */ /* 0x000fea0003800000 */
.L_x_573:
[----:B------:R-:W-:Y:S05]  /*13bd0*/  @!P2 BRA `(.L_x_576) ;  /* 0x000000000004a947 */ /* 0x000fea0003800000 */
[----:B------:R-:W-:Y:S01]  /*13be0*/  BPT.TRAP 0x1 ;  /* 0x000000040000795c */ /* 0x000fe20000300000 */
.L_x_576:
[----:B------:R-:W-:Y:S01]  /*13bf0*/  SYNCS.ARRIVE.TRANS64.RED.A1T0 RZ, [UR21], RZ ;  /* 0x000000ffffff79a7 */ /* 0x000fe20008100415 */
[----:B------:R-:W-:Y:S05]  /*13c00*/  @!P2 BRA `(.L_x_577) ;  /* 0x000000000004a947 */ /* 0x000fea0003800000 */
[----:B------:R-:W-:Y:S01]  /*13c10*/  BPT.TRAP 0x1 ;  /* 0x000000040000795c */ /* 0x000fe20000300000 */
.L_x_577:
[----:B------:R-:W5:Y:S02]  /*13c20*/  SYNCS.PHASECHK.TRANS64.TRYWAIT P1, [UR13+0x78], R3 ;  /* 0x00007803ff0075a7 */ /* 0x000f64000802014d */
[----:B-----5:R-:W-:Y:S05]  /*13c30*/  @!P1 BRA `(.L_x_578) ;  /* 0x0000001c00d09947 */ /* 0x020fea0003800000 */
.L_x_628:
        /* <DEDUP_REMOVED lines=13> */
.L_x_581:
[----:B------:R-:W1:Y:S02]  /*13d10*/  LDC R3, c[0x0][0x800] ;  /* 0x00020000ff037b82 */ /* 0x000e640000000800 */
[----:B-1----:R1:W-:Y:S02]  /*13d20*/  SYNCS.ARRIVE.TRANS64.RED.A0TR RZ, [UR13+0x58], R3 ;  /* 0x00005803ffff79a7 */ /* 0x0023e4000830040d */
.L_x_580:
[----:B------:R-:W-:Y:S05]  /*13d30*/  BSYNC B0 ;  /* 0x0000000000007941 */ /* 0x000fea0003800000 */
.L_x_579:
[----:B------:R-:W-:Y:S05]  /*13d40*/  @!P2 BRA `(.L_x_582) ;  /* 0x000000000004a947 */ /* 0x000fea0003800000 */
[----:B------:R-:W-:Y:S01]  /*13d50*/  BPT.TRAP 0x1 ;  /* 0x000000040000795c */ /* 0x000fe20000300000 */
.L_x_582:
[----:B------:R-:W-:Y:S01]  /*13d60*/  IADD3 R2, P0, R2, UR40, RZ ;  /* 0x0000002802027c10 */ /* 0x000fe2000ff1e0ff */
[----:B------:R-:W-:Y:S01]  /*13d70*/  SYNCS.ARRIVE.TRANS64.RED.A1T0 RZ, [UR29], RZ ;  /* 0x000000ffffff79a7 */ /* 0x000fe2000810041d */
[----:B-1234-:R-:W-:Y:S01]  /*13d80*/  PRMT R4, RZ, 0x7610, R4 ;  /* 0x00007610ff047816 */ /* 0x01efe20000000004 */
[----:B------:R-:W-:Y:S01]  /*13d90*/  IMAD.MOV.U32 R13, RZ, RZ, -0x1 ;  /* 0xffffffffff0d7424 */ /* 0x000fe200078e00ff */
[----:B------:R-:W-:Y:S02]  /*13da0*/  IADD3.X R16, R16, UR38, RZ, P0, !PT ;  /* 0x0000002610107c10 */ /* 0x000fe400087fe4ff */
[----:B------:R-:W-:Y:S02]  /*13db0*/  ISETP.GE.U32.AND P0, PT, R2, UR14, PT ;  /* 0x0000000e02007c0c */ /* 0x000fe4000bf06070 */
[----:B------:R-:W-:Y:S02]  /*13dc0*/  MOV R20, 0xffffffff ;  /* 0xffffffff00147802 */ /* 0x000fe40000000f00 */
[----:B------:R-:W-:-:S02]  /*13dd0*/  ISETP.GE.U32.AND.EX P0, PT, R16, UR15, PT, P0 ;  /* 0x0000000f10007c0c */ /* 0x000fc4000bf06100 */
[----:B------:R-:W-:-:S11]  /*13de0*/  MOV R3, 0xffffffff ;  /* 0xffffffff00037802 */ /* 0x000fd60000000f00 */
[----:B------:R-:W-:Y:S05]  /*13df0*/  @P0 BRA `(.L_x_583) ;  /* 0x0000000400580947 */ /* 0x000fea0003800000 */
[----:B------:R-:W1:Y:S01]  /*13e00*/  S2R R17, SR_CTAID.X ;  /* 0x0000000000117919 */ /* 0x000e620000002500 */
[----:B------:R-:W2:Y:S01]  /*13e10*/  LDC.64 R14, c[0x0][0x8d0] ;  /* 0x00023400ff0e7b82 */ /* 0x000ea20000000a00 */
[----:B------:R-:W-:Y:S01]  /*13e20*/  ULDC UR8, c[0x0][0x150] ;  /* 0x0000540000087ab9 */ /* 0x000fe20000000800 */
[----:B------:R-:W-:Y:S01]  /*13e30*/  MOV R7, R2 ;  /* 0x0000000200077202 */ /* 0x000fe20000000f00 */
[----:B------:R-:W3:Y:S01]  /*13e40*/  S2R R3, SR_CTAID.Y ;  /* 0x0000000000037919 */ /* 0x000ee20000002600 */
[----:B------:R-:W-:-:S04]  /*13e50*/  MOV R21, R16 ;  /* 0x0000001000157202 */ /* 0x000fc80000000f00 */
[----:B------:R-:W4:Y:S08]  /*13e60*/  LDC R20, c[0x0][0x144] ;  /* 0x00005100ff147b82 */ /* 0x000f300000000800 */
[----:B------:R-:W4:Y:S01]  /*13e70*/  LDC R18, c[0x0][0x8d8] ;  /* 0x00023600ff127b82 */ /* 0x000f220000000800 */
[----:B--2---:R-:W-:-:S04]  /*13e80*/  ISETP.NE.U32.AND P0, PT, R14, RZ, PT ;  /* 0x000000ff0e00720c */ /* 0x004fc80003f05070 */
[----:B------:R-:W-:Y:S02]  /*13e90*/  ISETP.NE.AND.EX P0, PT, R15, RZ, PT, P0 ;  /* 0x000000ff0f00720c */ /* 0x000fe40003f05300 */
[----:B-1----:R-:W-:Y:S02]  /*13ea0*/  I2FP.F32.U32 R4, R17 ;  /* 0x0000001100047245 */ /* 0x002fe40000201000 */
[----:B---3--:R-:W-:-:S03]  /*13eb0*/  I2FP.F32.U32 R23, R3 ;  /* 0x0000000300177245 */ /* 0x008fc60000201000 */
[----:B------:R-:W-:-:S04]  /*13ec0*/  FMUL R4, R4, UR8 ;  /* 0x0000000804047c20 */ /* 0x000fc80008400000 */
[----:B------:R1:W2:Y:S02]  /*13ed0*/  F2I.U32.TRUNC.NTZ R13, R4 ;  /* 0x00000004000d7305 */ /* 0x0002a4000020f000 */
[----:B----4-:R-:W-:Y:S05]  /*13ee0*/  @!P0 BRA `(.L_x_584) ;  /* 0x0000000000308947 */ /* 0x010fea0003800000 */
[----:B------:R-:W3:Y:S02]  /*13ef0*/  LDC R5, c[0x0][0x8dc] ;  /* 0x00023700ff057b82 */ /* 0x000ee40000000800 */
[----:B---3--:R-:W-:-:S04]  /*13f00*/  IADD3 R5, P0, R2, R5, RZ ;  /* 0x0000000502057210 */ /* 0x008fc80007f1e0ff */
[----:B------:R-:W-:-:S05]  /*13f10*/  IADD3.X R21, RZ, R16, RZ, P0, !PT ;  /* 0x00000010ff157210 */ /* 0x000fca00007fe4ff */
[----:B------:R-:W-:-:S04]  /*13f20*/  IMAD.WIDE.U32 R6, R21, R14, RZ ;  /* 0x0000000e15067225 */ /* 0x000fc800078e00ff */
[----:B------:R-:W-:-:S04]  /*13f30*/  IMAD.WIDE.U32 R6, P0, R5, R15, R6 ;  /* 0x0000000f05067225 */ /* 0x000fc80007800006 */
[----:B-1----:R-:W-:-:S04]  /*13f40*/  IMAD.WIDE.U32 R4, R5, R14, RZ ;  /* 0x0000000e05047225 */ /* 0x002fc800078e00ff */
[----:B------:R-:W-:Y:S01]  /*13f50*/  IMAD.MOV.U32 R4, RZ, RZ, R7 ;  /* 0x000000ffff047224 */ /* 0x000fe200078e0007 */
[----:B------:R-:W-:Y:S02]  /*13f60*/  IADD3 RZ, P1, R5, R6, RZ ;  /* 0x0000000605ff7210 */ /* 0x000fe40007f3e0ff */
[----:B------:R-:W-:-:S03]  /*13f70*/  IADD3.X R5, RZ, RZ, RZ, P0, !PT ;  /* 0x000000ffff057210 */ /* 0x000fc600007fe4ff */
[----:B------:R-:W-:-:S03]  /*13f80*/  IMAD.WIDE.U32.X R4, R21, R15, R4, P1 ;  /* 0x0000000f15047225 */ /* 0x000fc600008e0404 */
[----:B------:R-:W-:Y:S02]  /*13f90*/  MOV R7, R4 ;  /* 0x0000000400077202 */ /* 0x000fe40000000f00 */
[----:B------:R-:W-:-:S07]  /*13fa0*/  MOV R21, R5 ;  /* 0x0000000500157202 */ /* 0x000fce0000000f00 */
.L_x_584:
[----:B------:R-:W-:Y:S01]  /*13fb0*/  ULDC UR8, c[0x0][0x154] ;  /* 0x0000550000087ab9 */ /* 0x000fe20000000800 */
[----:B------:R-:W3:Y:S01]  /*13fc0*/  LDC R14, c[0x0][0x148] ;  /* 0x00005200ff0e7b82 */ /* 0x000ee20000000800 */
[----:B------:R-:W-:Y:S01]  /*13fd0*/  FMUL R23, R23, UR8 ;  /* 0x0000000817177c20 */ /* 0x000fe20008400000 */
[----:B------:R-:W-:Y:S02]  /*13fe0*/  ISETP.NE.AND P2, PT, R22, 0x1, PT ;  /* 0x000000011600780c */ /* 0x000fe40003f45270 */
[----:B--2---:R-:W-:Y:S02]  /*13ff0*/  IADD3 R6, -R13, RZ, RZ ;  /* 0x000000ff0d067210 */ /* 0x004fe40007ffe1ff */
[----:B------:R-:W-:Y:S01]  /*14000*/  SHF.R.U64 R13, R7, R18, R21 ;  /* 0x00000012070d7219 */ /* 0x000fe20000001215 */
[----:B------:R-:W2:Y:S01]  /*14010*/  F2I.U32.TRUNC.NTZ R23, R23 ;  /* 0x0000001700177305 */ /* 0x000ea2000020f000 */
[----:B-1----:R-:W1:Y:S01]  /*14020*/  LDC.64 R4, c[0x0][0x8c8] ;  /* 0x00023200ff047b82 */ /* 0x002e620000000a00 */
[----:B------:R-:W-:Y:S01]  /*14030*/  IMAD R17, R20, R6, R17 ;  /* 0x0000000614117224 */ /* 0x000fe200078e0211 */
[----:B------:R-:W-:-:S02]  /*14040*/  SHF.R.U32.HI R18, RZ, R18, R21 ;  /* 0x00000012ff127219 */ /* 0x000fc40000011615 */
[----:B------:R-:W-:-:S04]  /*14050*/  IADD3 R21, P0, RZ, -R13, RZ ;  /* 0x8000000dff157210 */ /* 0x000fc80007f1e0ff */
[----:B------:R-:W4:Y:S01]  /*14060*/  LDC R20, c[0x0][0x8c0] ;  /* 0x00023000ff147b82 */ /* 0x000f220000000800 */
[----:B------:R-:W-:Y:S01]  /*14070*/  IADD3.X R7, RZ, ~R18, RZ, P0, !PT ;  /* 0x80000012ff077210 */ /* 0x000fe200007fe4ff */
[----:B--2---:R-:W-:-:S06]  /*14080*/  IMAD.MOV R15, RZ, RZ, -R23 ;  /* 0x000000ffff0f7224 */ /* 0x004fcc00078e0a17 */
[----:B------:R-:W2:Y:S01]  /*14090*/  LDC R23, c[0x0][0x8b0] ;  /* 0x00022c00ff177b82 */ /* 0x000ea20000000800 */
[----:B---3--:R-:W-:Y:S01]  /*140a0*/  @P2 IMAD R17, R14, R15, R3 ;  /* 0x0000000f0e112224 */ /* 0x008fe200078e0203 */
[----:B------:R-:W-:-:S06]  /*140b0*/  MOV R3, R16 ;  /* 0x0000001000037202 */ /* 0x000fcc0000000f00 */
[----:B------:R-:W3:Y:S01]  /*140c0*/  LDC.64 R14, c[0x0][0x8e8] ;  /* 0x00023a00ff0e7b82 */ /* 0x000ee20000000a00 */
[----:B-1----:R-:W-:-:S04]  /*140d0*/  IMAD R6, R7, R4, RZ ;  /* 0x0000000407067224 */ /* 0x002fc800078e02ff */
[C---:B------:R-:W-:Y:S02]  /*140e0*/  IMAD R7, R21.reuse, R5, R6 ;  /* 0x0000000515077224 */ /* 0x040fe400078e0206 */
[----:B------:R-:W-:Y:S01]  /*140f0*/  IMAD.WIDE.U32 R4, R21, R4, R2 ;  /* 0x0000000415047225 */ /* 0x000fe200078e0002 */
[----:B------:R-:W1:Y:S04]  /*14100*/  LDC R6, c[0x0][0x900] ;  /* 0x00024000ff067b82 */ /* 0x000e680000000800 */
[----:B------:R-:W-:-:S04]  /*14110*/  IADD3 R3, R5, R7, RZ ;  /* 0x0000000705037210 */ /* 0x000fc80007ffe0ff */
[-CC-:B----4-:R-:W-:Y:S01]  /*14120*/  SHF.R.U64 R21, R4, R20.reuse, R3.reuse ;  /* 0x0000001404157219 */ /* 0x190fe20000001203 */
[----:B------:R-:W4:Y:S01]  /*14130*/  LDC R25, c[0x0][0x8f0] ;  /* 0x00023c00ff197b82 */ /* 0x000f220000000800 */
[----:B------:R-:W-:-:S04]  /*14140*/  SHF.R.U32.HI R4, RZ, R20, R3 ;  /* 0x00000014ff047219 */ /* 0x000fc80000011603 */
[-CC-:B--2---:R-:W-:Y:S02]  /*14150*/  SHF.R.U64 R24, R21, R23.reuse, R4.reuse ;  /* 0x0000001715187219 */ /* 0x184fe40000001204 */
[----:B---3--:R-:W-:Y:S01]  /*14160*/  ISETP.NE.U32.AND P0, PT, R14, RZ, PT ;  /* 0x000000ff0e00720c */ /* 0x008fe20003f05070 */
[----:B------:R-:W2:Y:S01]  /*14170*/  LDC R20, c[0x0][0x8e0] ;  /* 0x00023800ff147b82 */ /* 0x000ea20000000800 */
[----:B------:R-:W-:Y:S02]  /*14180*/  SHF.R.U32.HI R5, RZ, R23, R4 ;  /* 0x00000017ff057219 */ /* 0x000fe40000011604 */
[----:B------:R-:W-:Y:S02]  /*14190*/  ISETP.NE.AND.EX P0, PT, R15, RZ, PT, P0 ;  /* 0x000000ff0f00720c */ /* 0x000fe40003f05300 */
[----:B-1----:R-:W-:-:S03]  /*141a0*/  SHF.R.U64 R23, R24, R6, R5 ;  /* 0x0000000618177219 */ /* 0x002fc60000001205 */
[----:B------:R-:W1:Y:S01]  /*141b0*/  LDC R18, c[0x0][0x8b8] ;  /* 0x00022e00ff127b82 */ /* 0x000e620000000800 */
[----:B------:R-:W-:Y:S02]  /*141c0*/  SHF.R.U32.HI R27, RZ, R6, R5 ;  /* 0x00000006ff1b7219 */ /* 0x000fe40000011605 */
[----:B------:R-:W-:Y:S02]  /*141d0*/  MOV R4, R23 ;  /* 0x0000001700047202 */ /* 0x000fe40000000f00 */
[----:B------:R-:W-:-:S03]  /*141e0*/  MOV R5, R27 ;  /* 0x0000001b00057202 */ /* 0x000fc60000000f00 */
[----:B------:R-:W3:Y:S01]  /*141f0*/  LDC R3, c[0x0][0x8a8] ;  /* 0x00022a00ff037b82 */ /* 0x000ee20000000800 */
[----:B----4-:R-:W-:Y:S05]  /*14200*/  @!P0 BRA `(.L_x_585) ;  /* 0x0000000000288947 */ /* 0x010fea0003800000 */
[----:B------:R-:W4:Y:S02]  /*14210*/  LDC R4, c[0x0][0x8f4] ;  /* 0x00023d00ff047b82 */ /* 0x000f240000000800 */
[----:B----4-:R-:W-:-:S05]  /*14220*/  IADD3 R5, P0, R23, R4, RZ ;  /* 0x0000000417057210 */ /* 0x010fca0007f1e0ff */
[----:B------:R-:W-:-:S04]  /*14230*/  IMAD.X R27, RZ, RZ, R27, P0 ;  /* 0x000000ffff1b7224 */ /* 0x000fc800000e061b */
[----:B------:R-:W-:-:S04]  /*14240*/  IMAD.WIDE.U32 R6, R27, R14, RZ ;  /* 0x0000000e1b067225 */ /* 0x000fc800078e00ff */
[----:B------:R-:W-:-:S04]  /*14250*/  IMAD.WIDE.U32 R6, P0, R5, R15, R6 ;  /* 0x0000000f05067225 */ /* 0x000fc80007800006 */
[----:B------:R-:W-:Y:S01]  /*14260*/  IMAD.WIDE.U32 R4, R5, R14, RZ ;  /* 0x0000000e05047225 */ /* 0x000fe200078e00ff */
[----:B------:R-:W-:-:S04]  /*14270*/  MOV R4, R7 ;  /* 0x0000000700047202 */ /* 0x000fc80000000f00 */
[----:B------:R-:W-:Y:S02]  /*14280*/  IADD3 RZ, P1, R5, R6, RZ ;  /* 0x0000000605ff7210 */ /* 0x000fe40007f3e0ff */
[----:B------:R-:W-:-:S03]  /*14290*/  IADD3.X R5, RZ, RZ, RZ, P0, !PT ;  /* 0x000000ffff057210 */ /* 0x000fc600007fe4ff */
[----:B------:R-:W-:-:S08]  /*142a0*/  IMAD.WIDE.U32.X R4, R27, R15, R4, P1 ;  /* 0x0000000f1b047225 */ /* 0x000fd000008e0404 */
.L_x_585:
[----:B------:R-:W-:Y:S02]  /*142b0*/  SHF.R.U64 R25, R4, R25, R5 ;  /* 0x0000001904197219 */ /* 0x000fe40000001205 */
[----:B------:R-:W-:Y:S02]  /*142c0*/  LOP3.LUT R5, R24, R9, RZ, 0xc0, !PT ;  /* 0x0000000918057212 */ /* 0x000fe400078ec0ff */
[----:B------:R-:W-:Y:S02]  /*142d0*/  IADD3 R4, -R25, RZ, RZ ;  /* 0x000000ff19047210 */ /* 0x000fe40007ffe1ff */
[----:B------:R-:W-:Y:S01]  /*142e0*/  LOP3.LUT R21, R21, R8, RZ, 0xc0, !PT ;  /* 0x0000000815157212 */ /* 0x000fe200078ec0ff */
[----:B------:R-:W-:Y:S02]  /*142f0*/  IMAD R5, R0, R25, R5 ;  /* 0x0000001900057224 */ /* 0x000fe400078e0205 */
[----:B--2---:R-:W-:Y:S01]  /*14300*/  IMAD R20, R4, R20, R23 ;  /* 0x0000001404147224 */ /* 0x004fe200078e0217 */
[----:B------:R-:W-:Y:S01]  /*14310*/  MOV R4, 0x1 ;  /* 0x0000000100047802 */ /* 0x000fe20000000f00 */
[----:B-1----:R-:W-:-:S02]  /*14320*/  IMAD R17, R5, R18, R17 ;  /* 0x0000001205117224 */ /* 0x002fc400078e0211 */
[----:B---3--:R-:W-:-:S05]  /*14330*/  IMAD R20, R20, R3, R21 ;  /* 0x0000000314147224 */ /* 0x008fca00078e0215 */
[----:B------:R-:W-:Y:S02]  /*14340*/  SEL R3, R20, R17, !P2 ;  /* 0x0000001114037207 */ /* 0x000fe40005000000 */
[----:B------:R-:W-:-:S07]  /*14350*/  SEL R20, R17, R20, !P2 ;  /* 0x0000001411147207 */ /* 0x000fce0005000000 */
.L_x_583:
[----:B------:R-:W-:-:S13]  /*14360*/  LOP3.LUT P0, RZ, R4, 0xff, RZ, 0xc0, !PT ;  /* 0x000000ff04ff7812 */ /* 0x000fda000780c0ff */
[----:B------:R-:W-:Y:S05]  /*14370*/  @P0 BRA `(.L_x_586) ;  /* 0xffffffe800ec0947 */ /* 0x000fea000383ffff */
.L_x_530:
[----:B------:R-:W-:-:S13]  /*14380*/  ELECT P0, URZ, PT ;  /* 0x00000000003f782f */ /* 0x000fda0003800000 */
[----:B------:R-:W-:Y:S05]  /*14390*/  @!P0 BRA `(.L_x_14) ;  /* 0x0000001000608947 */ /* 0x000fea0003800000 */
[----:B------:R-:W-:-:S04]  /*143a0*/  LOP3.LUT R19, R19, 0x2, RZ, 0xfc, !PT ;  /* 0x0000000213137812 */ /* 0x000fc800078efcff */
[----:B------:R-:W-:-:S13]  /*143b0*/  ISETP.NE.AND P1, PT, R19, 0x3, PT ;  /* 0x000000031300780c */ /* 0x000fda0003f25270 */
[----:B------:R-:W-:Y:S05]  /*143c0*/  @!P1 BRA `(.L_x_587) ;  /* 0x0000000000049947 */ /* 0x000fea0003800000 */
[----:B-1----:R-:W-:Y:S01]  /*143d0*/  BPT.TRAP 0x1 ;  /* 0x000000040000795c */ /* 0x002fe20000300000 */
.L_x_587:
[----:B-1----:R-:W-:Y:S01]  /*143e0*/  IMAD.U32 R3, RZ, RZ, UR37 ;  /* 0x00000025ff037e24 */ /* 0x002fe2000f8e00ff */
[----:B------:R-:W-:Y:S02]  /*143f0*/  MOV R0, 0x400 ;  /* 0x0000040000007802 */ /* 0x000fe40000000f00 */
[----:B------:R-:W-:Y:S02]  /*14400*/  MOV R2, 0x1 ;  /* 0x0000000100027802 */ /* 0x000fe40000000f00 */
[----:B------:R-:W-:Y:S02]  /*14410*/  LEA R0, R3, R0, 0x18 ;  /* 0x0000000003007211 */ /* 0x000fe400078ec0ff */
[----:B------:R-:W-:-:S04]  /*14420*/  SHF.L.U32 R3, R2, 0x1f, RZ ;  /* 0x0000001f02037819 */ /* 0x000fc800000006ff */
[----:B------:R-:W1:Y:S02]  /*14430*/  SYNCS.PHASECHK.TRANS64.TRYWAIT P0, [R0+URZ+0x60], R3 ;  /* 0x00006003000075a7 */ /* 0x000e64000800017f */
[----:B-1----:R-:W-:Y:S05]  /*14440*/  @!P0 BRA `(.L_x_588) ;  /* 0x0000001400e48947 */ /* 0x002fea0003800000 */
.L_x_629:
[----:B------:R-:W-:Y:S05]  /*14450*/  @!P1 BRA `(.L_x_589) ;  /* 0x0000000000049947 */ /* 0x000fea0003800000 */
[----:B------:R-:W-:Y:S01]  /*14460*/  BPT.TRAP 0x1 ;  /* 0x000000040000795c */ /* 0x000fe20000300000 */
.L_x_589:
[----:B------:R-:W4:Y:S02]  /*14470*/  SYNCS.PHASECHK.TRANS64.TRYWAIT P0, [R0+URZ+0x68], R3 ;  /* 0x00006803000075a7 */ /* 0x000f24000800017f */
[----:B----4-:R-:W-:Y:S05]  /*14480*/  @!P0 BRA `(.L_x_590) ;  /* 0x0000001400e88947 */ /* 0x010fea0003800000 */
.L_x_630:
[----:B------:R-:W-:Y:S05]  /*14490*/  @!P1 BRA `(.L_x_591) ;  /* 0x0000000000049947 */ /* 0x000fea0003800000 */
[----:B------:R-:W-:Y:S01]  /*144a0*/  BPT.TRAP 0x1 ;  /* 0x000000040000795c */ /* 0x000fe20000300000 */
.L_x_591:
[----:B------:R-:W1:Y:S02]  /*144b0*/  SYNCS.PHASECHK.TRANS64.TRYWAIT P0, [R0+URZ+0x70], R3 ;  /* 0x00007003000075a7 */ /* 0x000e64000800017f */
[----:B-1----:R-:W-:Y:S05]  /*144c0*/  @!P0 BRA `(.L_x_592) ;  /* 0x0000001400ec8947 */ /* 0x002fea0003800000 */
.L_x_631:
[----:B------:R-:W-:Y:S05]  /*144d0*/  @!P1 BRA `(.L_x_593) ;  /* 0x0000000000049947 */ /* 0x000fea0003800000 */
[----:B------:R-:W-:Y:S01]  /*144e0*/  BPT.TRAP 0x1 ;  /* 0x000000040000795c */ /* 0x000fe20000300000 */
.L_x_593:
[----:B----4-:R-:W-:-:S04]  /*144f0*/  MOV R3, 0x1 ;  /* 0x0000000100037802 */ /* 0x010fc80000000f00 */
[----:B------:R-:W-:-:S07]  /*14500*/  SHF.L.U32 R3, R3, 0x1f, RZ ;  /* 0x0000001f03037819 */ /* 0x000fce00000006ff */
.L_x_594:
[----:B-1----:R1:W4:Y:S02]  /*14510*/  SYNCS.PHASECHK.TRANS64.TRYWAIT P0, [R0+URZ+0x78], R3 ;  /* 0x00007803000075a7 */ /* 0x002324000800017f */
[----:B----4-:R-:W-:Y:S05]  /*14520*/  @!P0 NANOSLEEP.SYNCS 0x989680 ;  /* 0x009896800000895d */ /* 0x010fea0003900000 */
[----:B------:R-:W4:Y:S02]  /*14530*/  @!P0 SYNCS.PHASECHK.TRANS64 P0, [R0+URZ+0x78], R3 ;  /* 0x00007803000085a7 */ /* 0x000f24000800007f */
[----:B----4-:R-:W-:Y:S05]  /*14540*/  @P0 BRA `(.L_x_14) ;  /* 0x0000000c00f40947 */ /* 0x010fea0003800000 */
[----:B------:R-:W-:Y:S05]  /*14550*/  BRA `(.L_x_594) ;  /* 0xfffffffc00ec7947 */ /* 0x000fea000383ffff */
.L_x_525:
[----:B------:R-:W-:Y:S02]  /*14560*/  LOP3.LUT P0, RZ, R10, 0xff, RZ, 0xc0, !PT ;  /* 0x000000ff0aff7812 */ /* 0x000fe4000780c0ff */
[----:B------:R-:W-:Y:S02]  /*14570*/  MOV R11, 0x1 ;  /* 0x00000001000b7802 */ /* 0x000fe40000000f00 */
[----:B------:R-:W-:-:S09]  /*14580*/  MOV R10, RZ ;  /* 0x000000ff000a7202 */ /* 0x000fd20000000f00 */
[----:B------:R-:W-:Y:S05]  /*14590*/  @!P0 BRA `(.L_x_595) ;  /* 0x0000000c002c8947 */ /* 0x000fea0003800000 */
[----:B------:R-:W2:Y:S01]  /*145a0*/  LDC R0, c[0x0][0x28c] ;  /* 0x0000a300ff007b82 */ /* 0x000ea20000000800 */
[----:B------:R-:W-:Y:S01]  /*145b0*/  ULDC UR7, c[0x0][0x900] ;  /* 0x0002400000077ab9 */ /* 0x000fe20000000800 */
[----:B------:R-:W-:Y:S01]  /*145c0*/  UMOV UR8, 0xffffffff ;  /* 0xffffffff00087882 */ /* 0x000fe20000000000 */
[----:B------:R-:W-:Y:S01]  /*145d0*/  BSSY B0, `(.L_x_595) ;  /* 0x00000c7000007945 */ /* 0x000fe20003800000 */
[----:B-1----:R-:W-:Y:S01]  /*145e0*/  USHF.L.U32 UR4, UR37, 0x6, URZ ;  /* 0x0000000625047899 */ /* 0x002fe2000800063f */
[----:B------:R-:W-:Y:S01]  /*145f0*/  MOV R8, 0x1 ;  /* 0x0000000100087802 */ /* 0x000fe20000000f00 */
[----:B------:R-:W-:Y:S01]  /*14600*/  USHF.L.U32 UR5, UR37, 0xc, URZ ;  /* 0x0000000c25057899 */ /* 0x000fe2000800063f */
[----:B------:R-:W-:Y:S01]  /*14610*/  LOP3.LUT R12, R17, 0x2, RZ, 0xfc, !PT ;  /* 0x00000002110c7812 */ /* 0x000fe200078efcff */
[----:B------:R-:W-:Y:S01]  /*14620*/  USHF.L.U32 UR8, UR8, UR7, URZ ;  /* 0x0000000708087299 */ /* 0x000fe2000800063f */
[----:B------:R-:W-:Y:S01]  /*14630*/  MOV R11, 0x1 ;  /* 0x00000001000b7802 */ /* 0x000fe20000000f00 */
[----:B------:R-:W-:Y:S01]  /*14640*/  ULDC UR6, c[0x0][0x8a8] ;  /* 0x00022a0000067ab9 */ /* 0x000fe20000000800 */
[----:B------:R-:W-:Y:S01]  /*14650*/  MOV R10, RZ ;  /* 0x000000ff000a7202 */ /* 0x000fe20000000f00 */
[----:B------:R-:W-:Y:S01]  /*14660*/  UMOV UR9, 0x1 ;  /* 0x0000000100097882 */ /* 0x000fe20000000000 */
[----:B------:R-:W-:-:S02]  /*14670*/  ULOP3.LUT UR4, UR4, 0x40, URZ, 0xc0, !UPT ;  /* 0x0000004004047892 */ /* 0x000fc4000f8ec03f */
[----:B------:R-:W-:Y:S02]  /*14680*/  ULOP3.LUT UR5, UR5, 0x1000, URZ, 0xc0, !UPT ;  /* 0x0000100005057892 */ /* 0x000fe4000f8ec03f */
[----:B------:R-:W-:Y:S02]  /*14690*/  UIADD3 UR17, UR6, -0x1, URZ ;  /* 0xffffffff06117890 */ /* 0x000fe4000fffe03f */
[----:B------:R-:W-:Y:S02]  /*146a0*/  USHF.L.U32 UR19, UR9, UR7, URZ ;  /* 0x0000000709137299 */ /* 0x000fe4000800063f */
[----:B------:R-:W-:Y:S01]  /*146b0*/  ULOP3.LUT UR18, URZ, UR8, URZ, 0x33, !UPT ;  /* 0x000000083f127292 */ /* 0x000fe2000f8e333f */
[----:B------:R-:W-:Y:S01]  /*146c0*/  ULDC.64 UR22, c[0x0][0x198] ;  /* 0x0000660000167ab9 */ /* 0x000fe20000000a00 */
[----:B--2---:R-:W-:-:S05]  /*146d0*/  VIADD R0, R0, 0x3f ;  /* 0x0000003f00007836 */ /* 0x004fca0000000000 */
[----:B------:R-:W-:-:S04]  /*146e0*/  SHF.R.S32.HI R5, RZ, 0x1f, R0 ;  /* 0x0000001fff057819 */ /* 0x000fc80000011400 */
[----:B------:R-:W-:-:S04]  /*146f0*/  LEA.HI R5, R5, R0, RZ, 0x6 ;  /* 0x0000000005057211 */ /* 0x000fc800078f30ff */
[----:B------:R-:W-:-:S04]  /*14700*/  SHF.R.S32.HI R9, RZ, 0x6, R5 ;  /* 0x00000006ff097819 */ /* 0x000fc80000011405 */
[----:B------:R-:W-:-:S07]  /*14710*/  IADD3 R0, R9, 0x1, RZ ;  /* 0x0000000109007810 */ /* 0x000fce0007ffe0ff */
.L_x_606:
[----:B------:R-:W-:-:S03]  /*14720*/  UMOV UR6, 0xffffffff ;  /* 0xffffffff00067882 */ /* 0x000fc60000000000 */
[----:B------:R-:W-:Y:S05]  /*14730*/  BRA.DIV UR6, `(.L_x_596) ;  /* 0x0000001606647947 */ /* 0x000fea000b800000 */
[----:B------:R-:W-:-:S13]  /*14740*/  ELECT P6, URZ, PT ;  /* 0x00000000003f782f */ /* 0x000fda00038c0000 */
.L_x_634:
[----:B------:R-:W1:Y:S01]  /*14750*/  LDC R4, c[0x0][0x28c] ;  /* 0x0000a300ff047b82 */ /* 0x000e620000000800 */
[----:B------:R-:W-:Y:S01]  /*14760*/  BSSY B1, `(.L_x_597) ;  /* 0x0000038000017945 */ /* 0x000fe20003800000 */
[----:B-1----:R-:W-:-:S13]  /*14770*/  ISETP.LT.OR P6, PT, R4, 0x1, !P6 ;  /* 0x000000010400780c */ /* 0x002fda00077c1670 */
[----:B------:R-:W-:Y:S05]  /*14780*/  @P6 BRA `(.L_x_598) ;  /* 0x0000000000d46947 */ /* 0x000fea0003800000 */
[----:B------:R-:W-:Y:S01]  /*14790*/  LEA R14, R3, UR4, 0x7 ;  /* 0x00000004030e7c11 */ /* 0x000fe2000f8e38ff */
[----:B------:R-:W-:Y:S01]  /*147a0*/  IMAD.SHL.U32 R20, R20, 0x100, RZ ;  /* 0x0000010014147824 */ /* 0x000fe200078e00ff */
[----:B------:R-:W-:Y:S02]  /*147b0*/  MOV R19, RZ ;  /* 0x000000ff00137202 */ /* 0x000fe40000000f00 */
[----:B------:R-:W-:Y:S02]  /*147c0*/  MOV R3, R0 ;  /* 0x0000000000037202 */ /* 0x000fe40000000f00 */
[----:B------:R-:W-:Y:S02]  /*147d0*/  MOV R4, R11 ;  /* 0x0000000b00047202 */ /* 0x000fe40000000f00 */
[----:B------:R-:W-:-:S07]  /*147e0*/  MOV R5, R10 ;  /* 0x0000000a00057202 */ /* 0x000fce0000000f00 */
.L_x_601:
[----:B------:R-:W1:Y:S01]  /*147f0*/  S2R R7, SR_CgaCtaId ;  /* 0x0000000000077919 */ /* 0x000e620000008800 */
[----:B------:R-:W-:Y:S02]  /*14800*/  MOV R6, 0x400 ;  /* 0x0000040000067802 */ /* 0x000fe40000000f00 */
[----:B------:R-:W-:Y:S02]  /*14810*/  LOP3.LUT P1, RZ, R18, 0x7f, RZ, 0xc0, !PT ;  /* 0x0000007f12ff7812 */ /* 0x000fe4000782c0ff */
[----:B-1----:R-:W-:Y:S02]  /*14820*/  LEA R24, R7, R6, 0x18 ;  /* 0x0000000607187211 */ /* 0x002fe400078ec0ff */
[----:B------:R-:W-:-:S09]  /*14830*/  SHF.L.U32 R6, R4, 0x1f, RZ ;  /* 0x0000001f04067819 */ /* 0x000fd200000006ff */
[----:B------:R-:W1:Y:S01]  /*14840*/  @!P1 LDC R7, c[0x0][0x500] ;  /* 0x00014000ff079b82 */ /* 0x000e620000000800 */
[----:B------:R-:W-:-:S04]  /*14850*/  IMAD R15, R5, 0x8, R24 ;  /* 0x00000008050f7824 */ /* 0x000fc800078e0218 */
[----:B------:R-:W2:Y:S02]  /*14860*/  SYNCS.PHASECHK.TRANS64.TRYWAIT P0, [R15+URZ+0x20], R6 ;  /* 0x000020060f0075a7 */ /* 0x000ea4000800017f */
[----:B--2---:R-:W-:Y:S05]  /*14870*/  @!P0 BRA `(.L_x_599) ;  /* 0x0000001400348947 */ /* 0x004fea0003800000 */
.L_x_635:
[----:B--2---:R-:W-:Y:S01]  /*14880*/  PRMT R6, R12, 0x9910, RZ ;  /* 0x000099100c067816 */ /* 0x004fe200000000ff */
[----:B-1----:R1:W-:Y:S03]  /*14890*/  @!P1 SYNCS.ARRIVE.TRANS64 RZ, [R15+URZ], R7 ;  /* 0x000000070fff99a7 */ /* 0x0023e6000800003f */
[----:B------:R-:W-:-:S13]  /*148a0*/  ISETP.NE.AND P0, PT, R6, 0x2, PT ;  /* 0x000000020600780c */ /* 0x000fda0003f05270 */
[----:B-1----:R-:W-:Y:S05]  /*148b0*/  @P0 BRA `(.L_x_600) ;  /* 0x0000000000040947 */ /* 0x002fea0003800000 */
[----:B------:R-:W-:Y:S01]  /*148c0*/  BPT.TRAP 0x1 ;  /* 0x000000040000795c */ /* 0x000fe20000300000 */
.L_x_600:
[C---:B------:R-:W-:Y:S01]  /*148d0*/  LEA R6, R5.reuse, UR5, 0xd ;  /* 0x0000000505067c11 */ /* 0x040fe2000f8e68ff */
[----:B------:R-:W-:Y:S01]  /*148e0*/  UIADD3 UR6, UP0, UR22, 0xf0, URZ ;  /* 0x000000f016067890 */ /* 0x000fe2000ff1e03f */
[-C--:B------:R-:W-:Y:S01]  /*148f0*/  LEA R7, R5, R24.reuse, 0xf ;  /* 0x0000001805077211 */ /* 0x080fe200078e78ff */
[----:B------:R-:W-:Y:S01]  /*14900*/  UIADD3 UR24, UP1, UR22, 0x1f0, URZ ;  /* 0x000001f016187890 */ /* 0x000fe2000ff3e03f */
[----:B------:R-:W-:Y:S01]  /*14910*/  LEA R6, R6, R24, 0x1 ;  /* 0x0000001806067211 */ /* 0x000fe200078e08ff */
[----:B------:R-:W-:Y:S01]  /*14920*/  UMOV UR14, 0x0 ;  /* 0x00000000000e7882 */ /* 0x000fe20000000000 */
[----:B------:R-:W-:Y:S01]  /*14930*/  R2UR UR7, R7 ;  /* 0x00000000070772ca */ /* 0x000fe200000e0000 */
[----:B------:R-:W-:Y:S01]  /*14940*/  UIADD3.X UR25, URZ, UR23, URZ, UP1, !UPT ;  /* 0x000000173f197290 */ /* 0x000fe20008ffe43f */
[----:B------:R-:W-:Y:S01]  /*14950*/  R2UR UR8, R6 ;  /* 0x00000000060872ca */ /* 0x000fe200000e0000 */
[----:B------:R-:W-:Y:S01]  /*14960*/  UMOV UR15, 0x10000000 ;  /* 0x10000000000f7882 */ /* 0x000fe20000000000 */
[----:B------:R-:W-:Y:S01]  /*14970*/  R2UR UR9, R15 ;  /* 0x000000000f0972ca */ /* 0x000fe200000e0000 */
[----:B------:R-:W-:Y:S01]  /*14980*/  UMOV UR21, 0x30000 ;  /* 0x0003000000157882 */ /* 0x000fe20000000000 */
[----:B------:R-:W-:-:S02]  /*14990*/  R2UR UR11, R20 ;  /* 0x00000000140b72ca */ /* 0x000fc400000e0000 */
[C---:B------:R-:W-:Y:S01]  /*149a0*/  R2UR UR10, R19.reuse ;  /* 0x00000000130a72ca */ /* 0x040fe200000e0000 */
[----:B------:R-:W-:Y:S01]  /*149b0*/  VIADD R19, R19, 0x40 ;  /* 0x0000004013137836 */ /* 0x000fe20000000000 */
[----:B------:R-:W-:Y:S02]  /*149c0*/  R2UR UR12, R13 ;  /* 0x000000000d0c72ca */ /* 0x000fe400000e0000 */
[----:B------:R-:W-:Y:S01]  /*149d0*/  IADD3 R3, R3, -0x1, RZ ;  /* 0xffffffff03037810 */ /* 0x000fe20007ffe0ff */
[----:B------:R-:W-:Y:S01]  /*149e0*/  UIADD3 UR13, UR7, 0x8400, URZ ;  /* 0x00008400070d7890 */ /* 0x000fe2000fffe03f */
[----:B------:R-:W-:Y:S01]  /*149f0*/  R2UR UR20, R14 ;  /* 0x000000000e1472ca */ /* 0x000fe200000e0000 */
[----:B------:R-:W-:Y:S01]  /*14a00*/  UIADD3.X UR7, URZ, UR23, URZ, UP0, !UPT ;  /* 0x000000173f077290 */ /* 0x000fe200087fe43f */
[----:B------:R-:W-:Y:S01]  /*14a10*/  ISETP.GT.AND P1, PT, R3, 0x1, PT ;  /* 0x000000010300780c */ /* 0x000fe20003f24270 */
[----:B------:R-:W-:Y:S01]  /*14a20*/  UIADD3 UR16, UR8, 0x28400, URZ ;  /* 0x0002840008107890 */ /* 0x000fe2000fffe03f */
[----:B------:R-:W-:-:S02]  /*14a30*/  IADD3 R5, R5, 0x1, RZ ;  /* 0x0000000105057810 */ /* 0x000fc40007ffe0ff */
[----:B------:R-:W-:Y:S02]  /*14a40*/  UMOV UR8, UR13 ;  /* 0x0000000d00087c82 */ /* 0x000fe40008000000 */
[C---:B------:R-:W-:Y:S02]  /*14a50*/  ISETP.NE.AND P0, PT, R5.reuse, 0x4, PT ;  /* 0x000000040500780c */ /* 0x040fe40003f05270 */
[----:B------:R1:W-:Y:S02]  /*14a60*/  UTMALDG.3D [UR8], [UR6], desc[UR14] ;  /* 0x00000e08060075b4 */ /* 0x0003e40008011000 */
[----:B------:R-:W-:Y:S02]  /*14a70*/  SEL R7, RZ, 0x1, P0 ;  /* 0x00000001ff077807 */ /* 0x000fe40000000000 */
[----:B------:R-:W-:Y:S02]  /*14a80*/  SEL R5, R5, RZ, P0 ;  /* 0x000000ff05057207 */ /* 0x000fe40000000000 */
[----:B------:R-:W-:Y:S01]  /*14a90*/  LOP3.LUT R4, R4, R7, RZ, 0x3c, !PT ;  /* 0x0000000704047212 */ /* 0x000fe200078e3cff */
[----:B-1----:R-:W-:Y:S01]  /*14aa0*/  UMOV UR8, UR16 ;  /* 0x0000001000087c82 */ /* 0x002fe20008000000 */
[----:B------:R-:W-:-:S02]  /*14ab0*/  UMOV UR11, UR20 ;  /* 0x00000014000b7c82 */ /* 0x000fc40008000000 */
[----:B------:R1:W-:Y:S02]  /*14ac0*/  UTMALDG.3D.MULTICAST [UR8], [UR24], UR21, desc[UR14] ;  /* 0x00000e08180073b4 */ /* 0x0003e40008011815 */
[----:B-1----:R-:W-:Y:S05]  /*14ad0*/  @P1 BRA `(.L_x_601) ;  /* 0xfffffffc00441947 */ /* 0x002fea000383ffff */
.L_x_598:
[----:B------:R-:W-:Y:S05]  /*14ae0*/  BSYNC B1 ;  /* 0x0000000000017941 */ /* 0x000fea0003800000 */
.L_x_597:
[----:B------:R-:W-:Y:S01]  /*14af0*/  LOP3.LUT P1, RZ, R8, 0xff, RZ, 0xc0, !PT ;  /* 0x000000ff08ff7812 */ /* 0x000fe2000782c0ff */
[----:B------:R-:W-:Y:S01]  /*14b00*/  ULDC.64 UR6, c[0x0][0x8f8] ;  /* 0x00023e0000067ab9 */ /* 0x000fe20000000a00 */
[C---:B------:R-:W-:Y:S01]  /*14b10*/  IADD3 R10, R9.reuse, R10, RZ ;  /* 0x0000000a090a7210 */ /* 0x040fe20007ffe0ff */
[----:B------:R-:W-:Y:S01]  /*14b20*/  BSSY B1, `(.L_x_602) ;  /* 0x000006f000017945 */ /* 0x000fe20003800000 */
[----:B------:R-:W-:Y:S02]  /*14b30*/  IADD3 R2, P2, R2, UR40, RZ ;  /* 0x0000002802027c10 */ /* 0x000fe4000ff5e0ff */
[----:B------:R-:W-:Y:S02]  /*14b40*/  ISETP.GT.U32.AND P0, PT, R10, 0x3, PT ;  /* 0x000000030a00780c */ /* 0x000fe40003f04070 */
[----:B------:R-:W-:Y:S02]  /*14b50*/  SHF.R.U32.HI R3, RZ, 0x2, R10 ;  /* 0x00000002ff037819 */ /* 0x000fe4000001160a */
[----:B------:R-:W-:-:S02]  /*14b60*/  ISETP.LT.U32.AND P0, PT, R9, 0x4, P0 ;  /* 0x000000040900780c */ /* 0x000fc40000701070 */
[----:B------:R-:W-:Y:S01]  /*14b70*/  IADD3.X R16, R16, UR38, RZ, P2, !PT ;  /* 0x0000002610107c10 */ /* 0x000fe200097fe4ff */
[----:B------:R-:W1:Y:S01]  /*14b80*/  @P1 S2R R5, SR_CgaCtaId ;  /* 0x0000000000051919 */ /* 0x000e620000008800 */
[----:B------:R-:W-:Y:S02]  /*14b90*/  @P1 MOV R4, 0x400 ;  /* 0x0000040000041802 */ /* 0x000fe40000000f00 */
[----:B------:R-:W-:Y:S02]  /*14ba0*/  ISETP.GE.U32.AND P2, PT, R2, UR6, PT ;  /* 0x0000000602007c0c */ /* 0x000fe4000bf46070 */
[----:B------:R-:W-:Y:S02]  /*14bb0*/  LOP3.LUT R3, R3, 0x1, RZ, 0xc0, !PT ;  /* 0x0000000103037812 */ /* 0x000fe400078ec0ff */
[----:B------:R-:W-:Y:S02]  /*14bc0*/  MOV R20, 0xffffffff ;  /* 0xffffffff00147802 */ /* 0x000fe40000000f00 */
[----:B------:R-:W-:-:S02]  /*14bd0*/  MOV R13, 0xffffffff ;  /* 0xffffffff000d7802 */ /* 0x000fc40000000f00 */
[----:B------:R-:W-:Y:S02]  /*14be0*/  LOP3.LUT R10, R10, 0x3, RZ, 0xc0, !PT ;  /* 0x000000030a0a7812 */ /* 0x000fe400078ec0ff */
[----:B------:R-:W-:Y:S02]  /*14bf0*/  PRMT R8, RZ, 0x7610, R8 ;  /* 0x00007610ff087816 */ /* 0x000fe40000000008 */
[----:B-1----:R-:W-:-:S04]  /*14c00*/  @P1 LEA R4, R5, R4, 0x18 ;  /* 0x0000000405041211 */ /* 0x002fc800078ec0ff */
[----:B------:R1:W-:Y:S01]  /*14c10*/  @P1 SYNCS.ARRIVE.TRANS64.A1T0 RZ, [R4+URZ+0x88], RZ ;  /* 0x000088ff04ff19a7 */ /* 0x0003e2000810003f */
[----:B------:R-:W-:-:S04]  /*14c20*/  ISETP.NE.U32.AND P1, PT, R3, 0x1, PT ;  /* 0x000000010300780c */ /* 0x000fc80003f25070 */
[----:B------:R-:W-:Y:S02]  /*14c30*/  ISETP.GT.U32.AND P1, PT, R9, 0x3, !P1 ;  /* 0x000000030900780c */ /* 0x000fe40004f24070 */
[----:B-1----:R-:W-:Y:S02]  /*14c40*/  SEL R4, RZ, 0x1, !P0 ;  /* 0x00000001ff047807 */ /* 0x002fe40004000000 */
[----:B------:R-:W-:Y:S02]  /*14c50*/  ISETP.GE.U32.AND.EX P0, PT, R16, UR7, PT, P2 ;  /* 0x0000000710007c0c */ /* 0x000fe4000bf06120 */
[----:B------:R-:W-:-:S04]  /*14c60*/  SEL R3, RZ, 0x1, !P1 ;  /* 0x00000001ff037807 */ /* 0x000fc80004800000 */
[--C-:B------:R-:W-:Y:S02]  /*14c70*/  LOP3.LUT R11, R3, R11, R4.reuse, 0x96, !PT ;  /* 0x0000000b030b7212 */ /* 0x100fe400078e9604 */
[----:B------:R-:W-:Y:S02]  /*14c80*/  MOV R3, 0xffffffff ;  /* 0xffffffff00037802 */ /* 0x000fe40000000f00 */
[----:B------:R-:W-:-:S03]  /*14c90*/  PRMT R4, RZ, 0x7610, R4 ;  /* 0x00007610ff047816 */ /* 0x000fc60000000004 */
[----:B------:R-:W-:Y:S05]  /*14ca0*/  @P0 BRA `(.L_x_603) ;  /* 0x0000000400580947 */ /* 0x000fea0003800000 */
[----:B------:R-:W1:Y:S01]  /*14cb0*/  S2R R15, SR_CTAID.X ;  /* 0x00000000000f7919 */ /* 0x000e620000002500 */
[----:B------:R-:W-:Y:S01]  /*14cc0*/  ULDC.64 UR6, c[0x0][0x8d0] ;  /* 0x0002340000067ab9 */ /* 0x000fe20000000a00 */
[----:B------:R-:W2:Y:S01]  /*14cd0*/  LDC R20, c[0x0][0x144] ;  /* 0x00005100ff147b82 */ /* 0x000ea20000000800 */
[----:B------:R-:W-:Y:S01]  /*14ce0*/  ISETP.NE.U32.AND P0, PT, RZ, UR6, PT ;  /* 0x00000006ff007c0c */ /* 0x000fe2000bf05070 */
[----:B------:R-:W3:Y:S01]  /*14cf0*/  S2R R13, SR_CTAID.Y ;  /* 0x00000000000d7919 */ /* 0x000ee20000002600 */
[----:B------:R-:W-:Y:S01]  /*14d00*/  ULDC UR8, c[0x0][0x150] ;  /* 0x0000540000087ab9 */ /* 0x000fe20000000800 */
[----:B------:R-:W-:Y:S01]  /*14d10*/  ULDC UR9, c[0x0][0x8d8] ;  /* 0x0002360000097ab9 */ /* 0x000fe20000000800 */
[----:B------:R-:W-:Y:S01]  /*14d20*/  ISETP.NE.AND.EX P0, PT, RZ, UR7, PT, P0 ;  /* 0x00000007ff007c0c */ /* 0x000fe2000bf05300 */
[----:B------:R-:W-:Y:S01]  /*14d30*/  IMAD.MOV.U32 R4, RZ, RZ, R2 ;  /* 0x000000ffff047224 */ /* 0x000fe200078e0002 */
[----:B------:R-:W-:Y:S02]  /*14d40*/  MOV R5, R16 ;  /* 0x0000001000057202 */ /* 0x000fe40000000f00 */
[----:B-1----:R-:W-:-:S05]  /*14d50*/  I2FP.F32.U32 R3, R15 ;  /* 0x0000000f00037245 */ /* 0x002fca0000201000 */
[----:B------:R-:W-:-:S04]  /*14d60*/  FMUL R19, R3, UR8 ;  /* 0x0000000803137c20 */ /* 0x000fc80008400000 */
[----:B---3--:R-:W-:Y:S05]  /*14d70*/  @!P0 BRA `(.L_x_604) ;  /* 0x0000000000288947 */ /* 0x008fea0003800000 */
[----:B------:R-:W-:Y:S02]  /*14d80*/  ULDC UR8, c[0x0][0x8dc] ;  /* 0x0002370000087ab9 */ /* 0x000fe40000000800 */
[----:B------:R-:W-:-:S04]  /*14d90*/  IADD3 R5, P0, R2, UR8, RZ ;  /* 0x0000000802057c10 */ /* 0x000fc8000ff1e0ff */
[----:B------:R-:W-:-:S05]  /*14da0*/  IADD3.X R3, RZ, R16, RZ, P0, !PT ;  /* 0x00000010ff037210 */ /* 0x000fca00007fe4ff */
[----:B------:R-:W-:-:S04]  /*14db0*/  IMAD.WIDE.U32 R6, R3, UR6, RZ ;  /* 0x0000000603067c25 */ /* 0x000fc8000f8e00ff */
[----:B------:R-:W-:-:S04]  /*14dc0*/  IMAD.WIDE.U32 R6, P0, R5, UR7, R6 ;  /* 0x0000000705067c25 */ /* 0x000fc8000f800006 */
[----:B------:R-:W-:Y:S01]  /*14dd0*/  IMAD.WIDE.U32 R4, R5, UR6, RZ ;  /* 0x0000000605047c25 */ /* 0x000fe2000f8e00ff */
[----:B------:R-:W-:-:S04]  /*14de0*/  MOV R4, R7 ;  /* 0x0000000700047202 */ /* 0x000fc80000000f00 */
[----:B------:R-:W-:Y:S02]  /*14df0*/  IADD3 RZ, P1, R5, R6, RZ ;  /* 0x0000000605ff7210 */ /* 0x000fe40007f3e0ff */
[----:B------:R-:W-:-:S03]  /*14e00*/  IADD3.X R5, RZ, RZ, RZ, P0, !PT ;  /* 0x000000ffff057210 */ /* 0x000fc600007fe4ff */
[----:B------:R-:W-:-:S08]  /*14e10*/  IMAD.WIDE.U32.X R4, R3, UR7, R4, P1 ;  /* 0x0000000703047c25 */ /* 0x000fd000088e0404 */
.L_x_604:
[--C-:B------:R-:W-:Y:S01]  /*14e20*/  SHF.R.U64 R14, R4, UR9, R5.reuse ;  /* 0x00000009040e7c19 */ /* 0x100fe20008001205 */
[----:B------:R-:W1:Y:S01]  /*14e30*/  F2I.U32.TRUNC.NTZ R19, R19 ;  /* 0x0000001300137305 */ /* 0x000e62000020f000 */
[----:B------:R-:W-:Y:S01]  /*14e40*/  SHF.R.U32.HI R3, RZ, UR9, R5 ;  /* 0x00000009ff037c19 */ /* 0x000fe20008011605 */
[----:B------:R-:W-:Y:S01]  /*14e50*/  ULDC.64 UR6, c[0x0][0x8c8] ;  /* 0x0002320000067ab9 */ /* 0x000fe20000000a00 */
[----:B------:R-:W-:Y:S01]  /*14e60*/  IADD3 R7, P0, RZ, -R14, RZ ;  /* 0x8000000eff077210 */ /* 0x000fe20007f1e0ff */
[----:B------:R-:W-:-:S04]  /*14e70*/  ULDC.64 UR8, c[0x0][0x8e8] ;  /* 0x00023a0000087ab9 */ /* 0x000fc80000000a00 */
[----:B------:R-:W-:Y:S01]  /*14e80*/  IMAD.X R3, RZ, RZ, ~R3, P0 ;  /* 0x000000ffff037224 */ /* 0x000fe200000e0e03 */
[----:B------:R-:W-:-:S03]  /*14e90*/  ISETP.NE.U32.AND P0, PT, RZ, UR8, PT ;  /* 0x00000008ff007c0c */ /* 0x000fc6000bf05070 */
[----:B------:R-:W-:Y:S01]  /*14ea0*/  IMAD R6, R3, UR6, RZ ;  /* 0x0000000603067c24 */ /* 0x000fe2000f8e02ff */
[----:B------:R-:W-:Y:S02]  /*14eb0*/  MOV R3, R16 ;  /* 0x0000001000037202 */ /* 0x000fe40000000f00 */
[----:B------:R-:W-:Y:S01]  /*14ec0*/  ISETP.NE.AND.EX P0, PT, RZ, UR9, PT, P0 ;  /* 0x00000009ff007c0c */ /* 0x000fe2000bf05300 */
[----:B------:R-:W-:Y:S01]  /*14ed0*/  IMAD.WIDE.U32 R4, R7, UR6, R2 ;  /* 0x0000000607047c25 */ /* 0x000fe2000f8e0002 */
[----:B------:R-:W-:-:S03]  /*14ee0*/  ULDC UR6, c[0x0][0x8c0] ;  /* 0x0002300000067ab9 */ /* 0x000fc60000000800 */
[----:B------:R-:W-:Y:S01]  /*14ef0*/  IMAD R3, R7, UR7, R6 ;  /* 0x0000000707037c24 */ /* 0x000fe2000f8e0206 */
[----:B-1----:R-:W-:Y:S01]  /*14f00*/  IADD3 R6, -R19, RZ, RZ ;  /* 0x000000ff13067210 */ /* 0x002fe20007ffe1ff */
[----:B------:R-:W-:-:S03]  /*14f10*/  ULDC UR7, c[0x0][0x154] ;  /* 0x0000550000077ab9 */ /* 0x000fc60000000800 */
[----:B------:R-:W-:Y:S01]  /*14f20*/  IADD3 R5, R5, R3, RZ ;  /* 0x0000000305057210 */ /* 0x000fe20007ffe0ff */
[----:B--2---:R-:W-:Y:S01]  /*14f30*/  IMAD R3, R20, R6, R15 ;  /* 0x0000000614037224 */ /* 0x004fe200078e020f */
[----:B------:R-:W-:Y:S01]  /*14f40*/  I2FP.F32.U32 R6, R13 ;  /* 0x0000000d00067245 */ /* 0x000fe20000201000 */
[----:B------:R-:W1:Y:S01]  /*14f50*/  LDC R20, c[0x0][0x148] ;  /* 0x00005200ff147b82 */ /* 0x000e620000000800 */
[--C-:B------:R-:W-:Y:S02]  /*14f60*/  SHF.R.U64 R15, R4, UR6, R5.reuse ;  /* 0x00000006040f7c19 */ /* 0x100fe40008001205 */
[----:B------:R-:W-:Y:S01]  /*14f70*/  SHF.R.U32.HI R4, RZ, UR6, R5 ;  /* 0x00000006ff047c19 */ /* 0x000fe20008011605 */
[----:B------:R-:W-:Y:S01]  /*14f80*/  FMUL R6, R6, UR7 ;  /* 0x0000000706067c20 */ /* 0x000fe20008400000 */
[----:B------:R-:W-:Y:S02]  /*14f90*/  ULDC UR6, c[0x0][0x8b0] ;  /* 0x00022c0000067ab9 */ /* 0x000fe40000000800 */
[--C-:B------:R-:W-:Y:S01]  /*14fa0*/  SHF.R.U64 R21, R15, UR6, R4.reuse ;  /* 0x000000060f157c19 */ /* 0x100fe20008001204 */
[----:B------:R2:W3:Y:S01]  /*14fb0*/  F2I.U32.TRUNC.NTZ R24, R6 ;  /* 0x0000000600187305 */ /* 0x0004e2000020f000 */
[----:B------:R-:W-:Y:S01]  /*14fc0*/  SHF.R.U32.HI R4, RZ, UR6, R4 ;  /* 0x00000006ff047c19 */ /* 0x000fe20008011604 */
[----:B------:R-:W-:-:S03]  /*14fd0*/  ULDC UR6, c[0x0][0x900] ;  /* 0x0002400000067ab9 */ /* 0x000fc60000000800 */
[--C-:B------:R-:W-:Y:S02]  /*14fe0*/  SHF.R.U32.HI R23, RZ, UR6, R4.reuse ;  /* 0x00000006ff177c19 */ /* 0x100fe40008011604 */
[----:B------:R-:W-:-:S03]  /*14ff0*/  SHF.R.U64 R19, R21, UR6, R4 ;  /* 0x0000000615137c19 */ /* 0x000fc60008001204 */
[----:B------:R-:W-:Y:S01]  /*15000*/  IMAD.MOV.U32 R5, RZ, RZ, R23 ;  /* 0x000000ffff057224 */ /* 0x000fe200078e0017 */
[----:B------:R-:W-:Y:S01]  /*15010*/  MOV R4, R19 ;  /* 0x0000001300047202 */ /* 0x000fe20000000f00 */
[----:B--2---:R-:W-:Y:S06]  /*15020*/  @!P0 BRA `(.L_x_605) ;  /* 0x0000000000288947 */ /* 0x004fec0003800000 */
        /* <DEDUP_REMOVED lines=10> */
.L_x_605:
[----:B------:R-:W-:Y:S01]  /*150d0*/  ISETP.NE.AND P0, PT, R22, 0x1, PT ;  /* 0x000000011600780c */ /* 0x000fe20003f05270 */
[----:B------:R-:W-:Y:S01]  /*150e0*/  ULDC UR6, c[0x0][0x8f0] ;  /* 0x00023c0000067ab9 */ /* 0x000fe20000000800 */
[----:B---3--:R-:W-:Y:S01]  /*150f0*/  IADD3 R24, -R24, RZ, RZ ;  /* 0x000000ff18187210 */ /* 0x008fe20007ffe1ff */
[----:B------:R-:W-:Y:S01]  /*15100*/  ULDC UR7, c[0x0][0x8b8] ;  /* 0x00022e0000077ab9 */ /* 0x000fe20000000800 */
[----:B------:R-:W-:Y:S01]  /*15110*/  SHF.R.U64 R4, R4, UR6, R5 ;  /* 0x0000000604047c19 */ /* 0x000fe20008001205 */
[----:B------:R-:W-:Y:S01]  /*15120*/  ULDC UR6, c[0x0][0x8e0] ;  /* 0x0002380000067ab9 */ /* 0x000fe20000000800 */
[----:B------:R-:W-:-:S03]  /*15130*/  LOP3.LUT R21, R21, UR18, RZ, 0xc0, !PT ;  /* 0x0000001215157c12 */ /* 0x000fc6000f8ec0ff */
[----:B------:R-:W-:-:S04]  /*15140*/  IMAD.MOV R6, RZ, RZ, -R4 ;  /* 0x000000ffff067224 */ /* 0x000fc800078e0a04 */
[----:B-1----:R-:W-:Y:S01]  /*15150*/  @P0 IMAD R3, R20, R24, R13 ;  /* 0x0000001814030224 */ /* 0x002fe200078e020d */
[----:B------:R-:W-:Y:S01]  /*15160*/  MOV R13, R14 ;  /* 0x0000000e000d7202 */ /* 0x000fe20000000f00 */
[----:B------:R-:W-:Y:S01]  /*15170*/  IMAD R20, R4, UR19, R21 ;  /* 0x0000001304147c24 */ /* 0x000fe2000f8e0215 */
[----:B------:R-:W-:Y:S01]  /*15180*/  LOP3.LUT R4, R15, UR17, RZ, 0xc0, !PT ;  /* 0x000000110f047c12 */ /* 0x000fe2000f8ec0ff */
[----:B------:R-:W-:Y:S01]  /*15190*/  IMAD R19, R6, UR6, R19 ;  /* 0x0000000606137c24 */ /* 0x000fe2000f8e0213 */
[----:B------:R-:W-:Y:S01]  /*151a0*/  ULDC UR6, c[0x0][0x8a8] ;  /* 0x00022a0000067ab9 */ /* 0x000fe20000000800 */
[----:B------:R-:W-:Y:S01]  /*151b0*/  IMAD R20, R20, UR7, R3 ;  /* 0x0000000714147c24 */ /* 0x000fe2000f8e0203 */
[----:B------:R-:W-:Y:S01]  /*151c0*/  MOV R3, 0x1 ;  /* 0x0000000100037802 */ /* 0x000fe20000000f00 */
[----:B------:R-:W-:-:S03]  /*151d0*/  IMAD R19, R19, UR6, R4 ;  /* 0x0000000613137c24 */ /* 0x000fc6000f8e0204 */
[----:B------:R-:W-:Y:S02]  /*151e0*/  PRMT R4, R3, 0x7610, R4 ;  /* 0x0000761003047816 */ /* 0x000fe40000000004 */
[----:B------:R-:W-:Y:S02]  /*151f0*/  SEL R3, R19, R20, !P0 ;  /* 0x0000001413037207 */ /* 0x000fe40004000000 */
[----:B------:R-:W-:-:S07]  /*15200*/  SEL R20, R20, R19, !P0 ;  /* 0x0000001314147207 */ /* 0x000fce0004000000 */
.L_x_603:
[----:B------:R-:W-:Y:S05]  /*15210*/  BSYNC B1 ;  /* 0x0000000000017941 */ /* 0x000fea0003800000 */
.L_x_602:
[----:B------:R-:W-:-:S13]  /*15220*/  LOP3.LUT P0, RZ, R4, 0xff, RZ, 0xc0, !PT ;  /* 0x000000ff04ff7812 */ /* 0x000fda000780c0ff */
[----:B------:R-:W-:Y:S05]  /*15230*/  @P0 BRA `(.L_x_606) ;  /* 0xfffffff400380947 */ /* 0x000fea000383ffff */
[----:B------:R-:W-:Y:S05]  /*15240*/  BSYNC B0 ;  /* 0x0000000000007941 */ /* 0x000fea0003800000 */
.L_x_595:
[----:B------:R-:W-:-:S03]  /*15250*/  UMOV UR6, 0xffffffff ;  /* 0xffffffff00067882 */ /* 0x000fc60000000000 */
[----:B------:R-:W-:Y:S05]  /*15260*/  BRA.DIV UR6, `(.L_x_607) ;  /* 0x0000000a06cc7947 */ /* 0x000fea000b800000 */
[----:B------:R-:W-:-:S13]  /*15270*/  ELECT P6, URZ, PT ;  /* 0x00000000003f782f */ /* 0x000fda00038c0000 */
.L_x_638:
[----:B------:R-:W-:Y:S05]  /*15280*/  @!P6 BRA `(.L_x_14) ;  /* 0x0000000000a4e947 */ /* 0x000fea0003800000 */
[----:B------:R-:W-:-:S04]  /*15290*/  LOP3.LUT R17, R17, 0x2, RZ, 0xfc, !PT ;  /* 0x0000000211117812 */ /* 0x000fc800078efcff */
[----:B------:R-:W-:-:S13]  /*152a0*/  ISETP.NE.AND P0, PT, R17, 0x3, PT ;  /* 0x000000031100780c */ /* 0x000fda0003f05270 */
[----:B------:R-:W-:Y:S05]  /*152b0*/  @!P0 BRA `(.L_x_608) ;  /* 0x0000000000048947 */ /* 0x000fea0003800000 */
[----:B-1----:R-:W-:Y:S01]  /*152c0*/  BPT.TRAP 0x1 ;  /* 0x000000040000795c */ /* 0x002fe20000300000 */
.L_x_608:
[----:B------:R-:W2:Y:S01]  /*152d0*/  S2R R3, SR_CgaCtaId ;  /* 0x0000000000037919 */ /* 0x000ea20000008800 */
[----:B------:R-:W-:Y:S02]  /*152e0*/  MOV R0, 0x400 ;  /* 0x0000040000007802 */ /* 0x000fe40000000f00 */
[----:B------:R-:W-:Y:S02]  /*152f0*/  SHF.L.U32 R2, R11, 0x1f, RZ ;  /* 0x0000001f0b027819 */ /* 0x000fe400000006ff */
[----:B--2---:R-:W-:-:S04]  /*15300*/  LEA R3, R3, R0, 0x18 ;  /* 0x0000000003037211 */ /* 0x004fc800078ec0ff */
[----:B------:R-:W-:-:S04]  /*15310*/  IADD3 R3, R3, 0x20, RZ ;  /* 0x0000002003037810 */ /* 0x000fc80007ffe0ff */
[C---:B------:R-:W-:Y:S01]  /*15320*/  LEA R5, R10.reuse, R3, 0x3 ;  /* 0x000000030a057211 */ /* 0x040fe200078e18ff */
[----:B------:R-:W-:-:S03]  /*15330*/  VIADD R10, R10, 0x1 ;  /* 0x000000010a0a7836 */ /* 0x000fc60000000000 */
[----:B------:R-:W2:Y:S02]  /*15340*/  SYNCS.PHASECHK.TRANS64.TRYWAIT P0, [R5+URZ], R2 ;  /* 0x00000002050075a7 */ /* 0x000ea4000800017f */
[----:B------:R-:W-:-:S04]  /*15350*/  ISETP.NE.AND P1, PT, R10, 0x4, PT ;  /* 0x000000040a00780c */ /* 0x000fc80003f25270 */
[----:B------:R-:W-:Y:S02]  /*15360*/  SEL R0, RZ, 0x1, P1 ;  /* 0x00000001ff007807 */ /* 0x000fe40000800000 */
[----:B------:R-:W-:Y:S02]  /*15370*/  SEL R10, R10, RZ, P1 ;  /* 0x000000ff0a0a7207 */ /* 0x000fe40000800000 */
[----:B------:R-:W-:Y:S02]  /*15380*/  LOP3.LUT R11, R11, R0, RZ, 0x3c, !PT ;  /* 0x000000000b0b7212 */ /* 0x000fe400078e3cff */
[----:B------:R-:W-:Y:S02]  /*15390*/  LEA R7, R10, R3, 0x3 ;  /* 0x000000030a077211 */ /* 0x000fe400078e18ff */
[----:B------:R-:W-:Y:S01]  /*153a0*/  SHF.L.U32 R4, R11, 0x1f, RZ ;  /* 0x0000001f0b047819 */ /* 0x000fe200000006ff */
[----:B--2---:R-:W-:Y:S06]  /*153b0*/  @!P0 BRA `(.L_x_609) ;  /* 0x0000000800988947 */ /* 0x004fec0003800000 */
.L_x_639:
[----:B------:R-:W3:Y:S01]  /*153c0*/  SYNCS.PHASECHK.TRANS64.TRYWAIT P0, [R7+URZ], R4 ;  /* 0x00000004070075a7 */ /* 0x000ee2000800017f */
[----:B------:R-:W-:-:S04]  /*153d0*/  IADD3 R0, R10, 0x1, RZ ;  /* 0x000000010a007810 */ /* 0x000fc80007ffe0ff */
[----:B------:R-:W-:-:S04]  /*153e0*/  ISETP.NE.AND P1, PT, R0, 0x4, PT ;  /* 0x000000040000780c */ /* 0x000fc80003f25270 */
[----:B--2---:R-:W-:Y:S02]  /*153f0*/  SEL R2, RZ, 0x1, P1 ;  /* 0x00000001ff027807 */ /* 0x004fe40000800000 */
[----:B------:R-:W-:Y:S02]  /*15400*/  SEL R0, R0, RZ, P1 ;  /* 0x000000ff00007207 */ /* 0x000fe40000800000 */
[----:B------:R-:W-:Y:S02]  /*15410*/  LOP3.LUT R11, R11, R2, RZ, 0x3c, !PT ;  /* 0x000000020b0b7212 */ /* 0x000fe400078e3cff */
[----:B------:R-:W-:Y:S02]  /*15420*/  LEA R6, R0, R3, 0x3 ;  /* 0x0000000300067211 */ /* 0x000fe400078e18ff */
[----:B------:R-:W-:Y:S01]  /*15430*/  SHF.L.U32 R5, R11, 0x1f, RZ ;  /* 0x0000001f0b057819 */ /* 0x000fe200000006ff */
[----:B---3--:R-:W-:Y:S06]  /*15440*/  @!P0 BRA `(.L_x_610) ;  /* 0x0000000800888947 */ /* 0x008fec0003800000 */
.L_x_640:
[----:B------:R-:W3:Y:S01]  /*15450*/  SYNCS.PHASECHK.TRANS64.TRYWAIT P0, [R6+URZ], R5 ;  /* 0x00000005060075a7 */ /* 0x000ee2000800017f */
[----:B------:R-:W-:-:S04]  /*15460*/  IADD3 R0, R0, 0x1, RZ ;  /* 0x0000000100007810 */ /* 0x000fc80007ffe0ff */
[----:B------:R-:W-:-:S04]  /*15470*/  ISETP.NE.AND P1, PT, R0, 0x4, PT ;  /* 0x000000040000780c */ /* 0x000fc80003f25270 */
[----:B------:R-:W-:Y:S02]  /*15480*/  SEL R2, RZ, 0x1, P1 ;  /* 0x00000001ff027807 */ /* 0x000fe40000800000 */
[----:B------:R-:W-:Y:S02]  /*15490*/  SEL R0, R0, RZ, P1 ;  /* 0x000000ff00007207 */ /* 0x000fe40000800000 */
[----:B------:R-:W-:Y:S01]  /*154a0*/  LOP3.LUT R2, R11, R2, RZ, 0x3c, !PT ;  /* 0x000000020b027212 */ /* 0x000fe200078e3cff */
[----:B---3--:R-:W-:Y:S06]  /*154b0*/  @!P0 BRA `(.L_x_611) ;  /* 0x0000000800808947 */ /* 0x008fec0003800000 */
.L_x_641:
[----:B------:R-:W-:Y:S01]  /*154c0*/  IMAD R3, R0, 0x8, R3 ;  /* 0x0000000800037824 */ /* 0x000fe200078e0203 */
[----:B------:R-:W-:-:S07]  /*154d0*/  SHF.L.U32 R0, R2, 0x1f, RZ ;  /* 0x0000001f02007819 */ /* 0x000fce00000006ff */
.L_x_612:
[----:B----4-:R4:W1:Y:S02]  /*154e0*/  SYNCS.PHASECHK.TRANS64.TRYWAIT P0, [R3+URZ], R0 ;  /* 0x00000000030075a7 */ /* 0x010864000800017f */
[----:B-1----:R-:W-:Y:S05]  /*154f0*/  @!P0 NANOSLEEP.SYNCS 0x989680 ;  /* 0x009896800000895d */ /* 0x002fea0003900000 */
[----:B------:R-:W1:Y:S02]  /*15500*/  @!P0 SYNCS.PHASECHK.TRANS64 P0, [R3+URZ], R0 ;  /* 0x00000000030085a7 */ /* 0x000e64000800007f */
[----:B-1----:R-:W-:Y:S05]  /*15510*/  @!P0 BRA `(.L_x_612) ;  /* 0xfffffffc00f08947 */ /* 0x002fea000383ffff */
.L_x_14:
[----:B-1----:R-:W-:Y:S05]  /*15520*/  BSYNC B6 ;  /* 0x0000000000067941 */ /* 0x002fea0003800000 */
.L_x_12:
[----:B------:R-:W-:Y:S05]  /*15530*/  EXIT ;  /* 0x000000000000794d */ /* 0x000fea0003800000 */
.L_x_27:
[----:B----4-:R4:W1:Y:S02]  /*15540*/  SYNCS.PHASECHK.TRANS64.TRYWAIT P1, [R3+URZ], R0 ;  /* 0x00000000030075a7 */ /* 0x010864000802017f */
[----:B-1----:R-:W-:Y:S05]  /*15550*/  @!P1 NANOSLEEP.SYNCS 0x989680 ;  /* 0x009896800000995d */ /* 0x002fea0003900000 */
[----:B------:R-:W1:Y:S02]  /*15560*/  @!P1 SYNCS.PHASECHK.TRANS64 P1, [R3+URZ], R0 ;  /* 0x00000000030095a7 */ /* 0x000e64000802007f */
[----:B-1----:R-:W-:Y:S05]  /*15570*/  @!P1 BRA `(.L_x_27) ;  /* 0xfffffffc00f09947 */ /* 0x002fea000383ffff */
[----:B------:R-:W-:Y:S05]  /*15580*/  BRA `(.L_x_26) ;  /* 0xfffffec400147947 */ /* 0x000fea000383ffff */
.L_x_32:
[----:B---3--:R-:W-:-:S04]  /*15590*/  MOV R5, UR7 ;  /* 0x0000000700057c02 */ /* 0x008fc80008000f00 */
[----:B------:R3:W4:Y:S03]  /*155a0*/  SYNCS.PHASECHK.TRANS64.TRYWAIT P1, [R5+URZ], R4 ;  /* 0x00000004050075a7 */ /* 0x000726000802017f */
[----:B----4-:R-:W-:Y:S05]  /*155b0*/  @!P1 NANOSLEEP.SYNCS 0x989680 ;  /* 0x009896800000995d */ /* 0x010fea0003900000 */
[----:B------:R-:W4:Y:S02]  /*155c0*/  @!P1 SYNCS.PHASECHK.TRANS64 P1, [R5+URZ], R4 ;  /* 0x00000004050095a7 */ /* 0x000f24000802007f */
[----:B----4-:R-:W-:Y:S05]  /*155d0*/  @!P1 BRA `(.L_x_32) ;  /* 0xfffffffc00ec9947 */ /* 0x010fea000383ffff */
[----:B------:R-:W-:Y:S05]  /*155e0*/  BRA `(.L_x_31) ;  /* 0xfffffec800387947 */ /* 0x000fea000383ffff */
.L_x_53:
[----:B-1----:R-:W-:-:S04]  /*155f0*/  MOV R3, UR52 ;  /* 0x0000003400037c02 */ /* 0x002fc80008000f00 */
[----:B------:R1:W2:Y:S03]  /*15600*/  SYNCS.PHASECHK.TRANS64.TRYWAIT P2, [R3+URZ+0x40], R0 ;  /* 0x00004000030075a7 */ /* 0x0002a6000804017f */
[----:B--2---:R-:W-:Y:S05]  /*15610*/  @!P2 NANOSLEEP.SYNCS 0x989680 ;  /* 0x009896800000a95d */ /* 0x004fea0003900000 */
[----:B------:R-:W2:Y:S02]  /*15620*/  @!P2 SYNCS.PHASECHK.TRANS64 P2, [R3+URZ+0x40], R0 ;  /* 0x000040000300a5a7 */ /* 0x000ea4000804007f */
[----:B--2---:R-:W-:Y:S05]  /*15630*/  @!P2 BRA `(.L_x_53) ;  /* 0xfffffffc00eca947 */ /* 0x004fea000383ffff */
[----:B------:R-:W-:Y:S05]  /*15640*/  BRA `(.L_x_613) ;  /* 0xfffffed400547947 */ /* 0x000fea000383ffff */
.L_x_112:
[----:B-1----:R1:W2:Y:S02]  /*15650*/  SYNCS.PHASECHK.TRANS64.TRYWAIT P2, [R0+URZ+0x40], R3 ;  /* 0x00004003000075a7 */ /* 0x0022a4000804017f */
[----:B--2---:R-:W-:Y:S05]  /*15660*/  @!P2 NANOSLEEP.SYNCS 0x989680 ;  /* 0x009896800000a95d */ /* 0x004fea0003900000 */
[----:B------:R-:W2:Y:S02]  /*15670*/  @!P2 SYNCS.PHASECHK.TRANS64 P2, [R0+URZ+0x40], R3 ;  /* 0x000040030000a5a7 */ /* 0x000ea4000804007f */
[----:B--2---:R-:W-:Y:S05]  /*15680*/  @!P2 BRA `(.L_x_112) ;  /* 0xfffffffc00f0a947 */ /* 0x004fea000383ffff */
[----:B------:R-:W-:Y:S05]  /*15690*/  BRA `(.L_x_614) ;  /* 0xfffffef400387947 */ /* 0x000fea000383ffff */
.L_x_170:
[----:B-1----:R1:W2:Y:S02]  /*156a0*/  SYNCS.PHASECHK.TRANS64.TRYWAIT P2, [R0+URZ+0x40], R3 ;  /* 0x00004003000075a7 */ /* 0x0022a4000804017f */
[----:B--2---:R-:W-:Y:S05]  /*156b0*/  @!P2 NANOSLEEP.SYNCS 0x989680 ;  /* 0x009896800000a95d */ /* 0x004fea0003900000 */
[----:B------:R-:W2:Y:S02]  /*156c0*/  @!P2 SYNCS.PHASECHK.TRANS64 P2, [R0+URZ+0x40], R3 ;  /* 0x000040030000a5a7 */ /* 0x000ea4000804007f */
[----:B--2---:R-:W-:Y:S05]  /*156d0*/  @!P2 BRA `(.L_x_170) ;  /* 0xfffffffc00f0a947 */ /* 0x004fea000383ffff */
[----:B------:R-:W-:Y:S05]  /*156e0*/  BRA `(.L_x_615) ;  /* 0xffffff1000b47947 */ /* 0x000fea000383ffff */
.L_x_228:
[----:B-1----:R1:W2:Y:S02]  /*156f0*/  SYNCS.PHASECHK.TRANS64.TRYWAIT P2, [R3+URZ+0x40], R0 ;  /* 0x00004000030075a7 */ /* 0x0022a4000804017f */
[----:B--2---:R-:W-:Y:S05]  /*15700*/  @!P2 NANOSLEEP.SYNCS 0x989680 ;  /* 0x009896800000a95d */ /* 0x004fea0003900000 */
[----:B------:R-:W2:Y:S02]  /*15710*/  @!P2 SYNCS.PHASECHK.TRANS64 P2, [R3+URZ+0x40], R0 ;  /* 0x000040000300a5a7 */ /* 0x000ea4000804007f */
[----:B--2---:R-:W-:Y:S05]  /*15720*/  @!P2 BRA `(.L_x_228) ;  /* 0xfffffffc00f0a947 */ /* 0x004fea000383ffff */
[----:B------:R-:W-:Y:S05]  /*15730*/  BRA `(.L_x_616) ;  /* 0xffffff3000347947 */ /* 0x000fea000383ffff */
.L_x_286:
[----:B-1----:R1:W2:Y:S02]  /*15740*/  SYNCS.PHASECHK.TRANS64.TRYWAIT P2, [R0+URZ+0x40], R3 ;  /* 0x00004003000075a7 */ /* 0x0022a4000804017f */
[----:B--2---:R-:W-:Y:S05]  /*15750*/  @!P2 NANOSLEEP.SYNCS 0x989680 ;  /* 0x009896800000a95d */ /* 0x004fea0003900000 */
[----:B------:R-:W2:Y:S02]  /*15760*/  @!P2 SYNCS.PHASECHK.TRANS64 P2, [R0+URZ+0x40], R3 ;  /* 0x000040030000a5a7 */ /* 0x000ea4000804007f */
[----:B--2---:R-:W-:Y:S05]  /*15770*/  @!P2 BRA `(.L_x_286) ;  /* 0xfffffffc00f0a947 */ /* 0x004fea000383ffff */
[----:B------:R-:W-:Y:S05]  /*15780*/  BRA `(.L_x_617) ;  /* 0xffffff4c00b47947 */ /* 0x000fea000383ffff */
.L_x_344:
[----:B--2---:R2:W3:Y:S02]  /*15790*/  SYNCS.PHASECHK.TRANS64.TRYWAIT P2, [R0+URZ+0x40], R3 ;  /* 0x00004003000075a7 */ /* 0x0044e4000804017f */
[----:B---3--:R-:W-:Y:S05]  /*157a0*/  @!P2 NANOSLEEP.SYNCS 0x989680 ;  /* 0x009896800000a95d */ /* 0x008fea0003900000 */
[----:B------:R-:W3:Y:S02]  /*157b0*/  @!P2 SYNCS.PHASECHK.TRANS64 P2, [R0+URZ+0x40], R3 ;  /* 0x000040030000a5a7 */ /* 0x000ee4000804007f */
[----:B---3--:R-:W-:Y:S05]  /*157c0*/  @!P2 BRA `(.L_x_344) ;  /* 0xfffffffc00f0a947 */ /* 0x008fea000383ffff */
[----:B------:R-:W-:Y:S05]  /*157d0*/  BRA `(.L_x_618) ;  /* 0xffffff6c00287947 */ /* 0x000fea000383ffff */
.L_x_402:
[----:B--2---:R2:W3:Y:S02]  /*157e0*/  SYNCS.PHASECHK.TRANS64.TRYWAIT P2, [R0+URZ+0x40], R3 ;  /* 0x00004003000075a7 */ /* 0x0044e4000804017f */
[----:B---3--:R-:W-:Y:S05]  /*157f0*/  @!P2 NANOSLEEP.SYNCS 0x989680 ;  /* 0x009896800000a95d */ /* 0x008fea0003900000 */
[----:B------:R-:W3:Y:S02]  /*15800*/  @!P2 SYNCS.PHASECHK.TRANS64 P2, [R0+URZ+0x40], R3 ;  /* 0x000040030000a5a7 */ /* 0x000ee4000804007f */
[----:B---3--:R-:W-:Y:S05]  /*15810*/  @!P2 BRA `(.L_x_402) ;  /* 0xfffffffc00f0a947 */ /* 0x008fea000383ffff */
[----:B------:R-:W-:Y:S05]  /*15820*/  BRA `(.L_x_619) ;  /* 0xffffff88009c7947 */ /* 0x000fea000383ffff */
.L_x_460:
[----:B--2---:R2:W3:Y:S02]  /*15830*/  SYNCS.PHASECHK.TRANS64.TRYWAIT P2, [R0+URZ+0x40], R25 ;  /* 0x00004019000075a7 */ /* 0x0044e4000804017f */
[----:B---3--:R-:W-:Y:S05]  /*15840*/  @!P2 NANOSLEEP.SYNCS 0x989680 ;  /* 0x009896800000a95d */ /* 0x008fea0003900000 */
[----:B------:R-:W3:Y:S02]  /*15850*/  @!P2 SYNCS.PHASECHK.TRANS64 P2, [R0+URZ+0x40], R25 ;  /* 0x000040190000a5a7 */ /* 0x000ee4000804007f */
[----:B---3--:R-:W-:Y:S05]  /*15860*/  @!P2 BRA `(.L_x_460) ;  /* 0xfffffffc00f0a947 */ /* 0x008fea000383ffff */
[----:B------:R-:W-:Y:S05]  /*15870*/  BRA `(.L_x_620) ;  /* 0xffffffa800047947 */ /* 0x000fea000383ffff */
.L_x_527:
[----:B-1----:R-:W-:-:S04]  /*15880*/  MOV R7, UR4 ;  /* 0x0000000400077c02 */ /* 0x002fc80008000f00 */
[----:B------:R1:W2:Y:S03]  /*15890*/  SYNCS.PHASECHK.TRANS64.TRYWAIT P0, [R7+URZ+0x88], R0 ;  /* 0x00008800070075a7 */ /* 0x0002a6000800017f */
[----:B--2---:R-:W-:Y:S05]  /*158a0*/  @!P0 NANOSLEEP.SYNCS 0x989680 ;  /* 0x009896800000895d */ /* 0x004fea0003900000 */
[----:B------:R-:W2:Y:S02]  /*158b0*/  @!P0 SYNCS.PHASECHK.TRANS64 P0, [R7+URZ+0x88], R0 ;  /* 0x00008800070085a7 */ /* 0x000ea4000800007f */
[----:B--2---:R-:W-:Y:S05]  /*158c0*/  @!P0 BRA `(.L_x_527) ;  /* 0xfffffffc00ec8947 */ /* 0x004fea000383ffff */
[----:B------:R-:W-:Y:S05]  /*158d0*/  BRA `(.L_x_526) ;  /* 0xffffffd400307947 */ /* 0x000fea000383ffff */
.L_x_536:
[----:B-1----:R-:W-:-:S04]  /*158e0*/  MOV R4, UR13 ;  /* 0x0000000d00047c02 */ /* 0x002fc80008000f00 */
[----:B------:R1:W2:Y:S03]  /*158f0*/  SYNCS.PHASECHK.TRANS64.TRYWAIT P1, [R4+URZ+0x60], R3 ;  /* 0x00006003040075a7 */ /* 0x0002a6000802017f */
[----:B--2---:R-:W-:Y:S05]  /*15900*/  @!P1 NANOSLEEP.SYNCS 0x989680 ;  /* 0x009896800000995d */ /* 0x004fea0003900000 */
[----:B------:R-:W2:Y:S02]  /*15910*/  @!P1 SYNCS.PHASECHK.TRANS64 P1, [R4+URZ+0x60], R3 ;  /* 0x00006003040095a7 */ /* 0x000ea4000802007f */
[----:B--2---:R-:W-:Y:S05]  /*15920*/  @!P1 BRA `(.L_x_536) ;  /* 0xfffffffc00ec9947 */ /* 0x004fea000383ffff */
[----:B------:R-:W-:Y:S05]  /*15930*/  BRA `(.L_x_621) ;  /* 0xffffffd800187947 */ /* 0x000fea000383ffff */
.L_x_542:
[----:B-12---:R-:W-:-:S04]  /*15940*/  IMAD.U32 R4, RZ, RZ, UR13 ;  /* 0x0000000dff047e24 */ /* 0x006fc8000f8e00ff */
[----:B------:R1:W2:Y:S03]  /*15950*/  SYNCS.PHASECHK.TRANS64.TRYWAIT P1, [R4+URZ+0x68], R3 ;  /* 0x00006803040075a7 */ /* 0x0002a6000802017f */
[----:B--2---:R-:W-:Y:S05]  /*15960*/  @!P1 NANOSLEEP.SYNCS 0x989680 ;  /* 0x009896800000995d */ /* 0x004fea0003900000 */
[----:B------:R-:W2:Y:S02]  /*15970*/  @!P1 SYNCS.PHASECHK.TRANS64 P1, [R4+URZ+0x68], R3 ;  /* 0x00006803040095a7 */ /* 0x000ea4000802007f */
[----:B--2---:R-:W-:Y:S05]  /*15980*/  @!P1 BRA `(.L_x_542) ;  /* 0xfffffffc00ec9947 */ /* 0x004fea000383ffff */
[----:B------:R-:W-:Y:S05]  /*15990*/  BRA `(.L_x_622) ;  /* 0xffffffd800607947 */ /* 0x000fea000383ffff */
.L_x_548:
[----:B-123--:R-:W-:-:S04]  /*159a0*/  MOV R4, UR13 ;  /* 0x0000000d00047c02 */ /* 0x00efc80008000f00 */
[----:B------:R1:W2:Y:S03]  /*159b0*/  SYNCS.PHASECHK.TRANS64.TRYWAIT P1, [R4+URZ+0x70], R3 ;  /* 0x00007003040075a7 */ /* 0x0002a6000802017f */
[----:B--2---:R-:W-:Y:S05]  /*159c0*/  @!P1 NANOSLEEP.SYNCS 0x989680 ;  /* 0x009896800000995d */ /* 0x004fea0003900000 */
[----:B------:R-:W2:Y:S02]  /*159d0*/  @!P1 SYNCS.PHASECHK.TRANS64 P1, [R4+URZ+0x70], R3 ;  /* 0x00007003040095a7 */ /* 0x000ea4000802007f */
[----:B--2---:R-:W-:Y:S05]  /*159e0*/  @!P1 BRA `(.L_x_548) ;  /* 0xfffffffc00ec9947 */ /* 0x004fea000383ffff */
[----:B------:R-:W-:Y:S05]  /*159f0*/  BRA `(.L_x_623) ;  /* 0xffffffd800b47947 */ /* 0x000fea000383ffff */
.L_x_554:
[----:B-1234-:R-:W-:-:S04]  /*15a00*/  MOV R4, UR13 ;  /* 0x0000000d00047c02 */ /* 0x01efc80008000f00 */
[----:B------:R1:W2:Y:S03]  /*15a10*/  SYNCS.PHASECHK.TRANS64.TRYWAIT P1, [R4+URZ+0x78], R3 ;  /* 0x00007803040075a7 */ /* 0x0002a6000802017f */
[----:B--2---:R-:W-:Y:S05]  /*15a20*/  @!P1 NANOSLEEP.SYNCS 0x989680 ;  /* 0x009896800000995d */ /* 0x004fea0003900000 */
[----:B------:R-:W2:Y:S02]  /*15a30*/  @!P1 SYNCS.PHASECHK.TRANS64 P1, [R4+URZ+0x78], R3 ;  /* 0x00007803040095a7 */ /* 0x000ea4000802007f */
[----:B--2---:R-:W-:Y:S05]  /*15a40*/  @!P1 BRA `(.L_x_554) ;  /* 0xfffffffc00ec9947 */ /* 0x004fea000383ffff */
[----:B------:R-:W-:Y:S05]  /*15a50*/  BRA `(.L_x_624) ;  /* 0xffffffdc00007947 */ /* 0x000fea000383ffff */
.L_x_560:
[----:B-1234-:R-:W-:-:S04]  /*15a60*/  MOV R4, UR13 ;  /* 0x0000000d00047c02 */ /* 0x01efc80008000f00 */
[----:B------:R1:W2:Y:S03]  /*15a70*/  SYNCS.PHASECHK.TRANS64.TRYWAIT P1, [R4+URZ+0x60], R3 ;  /* 0x00006003040075a7 */ /* 0x0002a6000802017f */
[----:B--2---:R-:W-:Y:S05]  /*15a80*/  @!P1 NANOSLEEP.SYNCS 0x989680 ;  /* 0x009896800000995d */ /* 0x004fea0003900000 */
[----:B------:R-:W2:Y:S02]  /*15a90*/  @!P1 SYNCS.PHASECHK.TRANS64 P1, [R4+URZ+0x60], R3 ;  /* 0x00006003040095a7 */ /* 0x000ea4000802007f */
[----:B--2---:R-:W-:Y:S05]  /*15aa0*/  @!P1 BRA `(.L_x_560) ;  /* 0xfffffffc00ec9947 */ /* 0x004fea000383ffff */
[----:B------:R-:W-:Y:S05]  /*15ab0*/  BRA `(.L_x_625) ;  /* 0xffffffdc00547947 */ /* 0x000fea000383ffff */
.L_x_566:
[----:B-1234-:R-:W-:-:S04]  /*15ac0*/  MOV R4, UR13 ;  /* 0x0000000d00047c02 */ /* 0x01efc80008000f00 */
[----:B------:R1:W2:Y:S03]  /*15ad0*/  SYNCS.PHASECHK.TRANS64.TRYWAIT P1, [R4+URZ+0x68], R3 ;  /* 0x00006803040075a7 */ /* 0x0002a6000802017f */
[----:B--2---:R-:W-:Y:S05]  /*15ae0*/  @!P1 NANOSLEEP.SYNCS 0x989680 ;  /* 0x009896800000995d */ /* 0x004fea0003900000 */
[----:B------:R-:W2:Y:S02]  /*15af0*/  @!P1 SYNCS.PHASECHK.TRANS64 P1, [R4+URZ+0x68], R3 ;  /* 0x00006803040095a7 */ /* 0x000ea4000802007f */
[----:B--2---:R-:W-:Y:S05]  /*15b00*/  @!P1 BRA `(.L_x_566) ;  /* 0xfffffffc00ec9947 */ /* 0x004fea000383ffff */
[----:B------:R-:W-:Y:S05]  /*15b10*/  BRA `(.L_x_626) ;  /* 0xffffffdc00947947 */ /* 0x000fea000383ffff */
.L_x_572:
[----:B-1234-:R-:W-:-:S04]  /*15b20*/  IMAD.U32 R4, RZ, RZ, UR13 ;  /* 0x0000000dff047e24 */ /* 0x01efc8000f8e00ff */
[----:B------:R1:W2:Y:S03]  /*15b30*/  SYNCS.PHASECHK.TRANS64.TRYWAIT P1, [R4+URZ+0x70], R3 ;  /* 0x00007003040075a7 */ /* 0x0002a6000802017f */
[----:B--2---:R-:W-:Y:S05]  /*15b40*/  @!P1 NANOSLEEP.SYNCS 0x989680 ;  /* 0x009896800000995d */ /* 0x004fea0003900000 */
[----:B------:R-:W2:Y:S02]  /*15b50*/  @!P1 SYNCS.PHASECHK.TRANS64 P1, [R4+URZ+0x70], R3 ;  /* 0x00007003040095a7 */ /* 0x000ea4000802007f */
[----:B--2---:R-:W-:Y:S05]  /*15b60*/  @!P1 BRA `(.L_x_572) ;  /* 0xfffffffc00ec9947 */ /* 0x004fea000383ffff */
[----:B------:R-:W-:Y:S05]  /*15b70*/  BRA `(.L_x_627) ;  /* 0xffffffdc00dc7947 */ /* 0x000fea000383ffff */
.L_x_578:
[----:B-1234-:R-:W-:-:S04]  /*15b80*/  MOV R4, UR13 ;  /* 0x0000000d00047c02 */ /* 0x01efc80008000f00 */
[----:B------:R1:W2:Y:S03]  /*15b90*/  SYNCS.PHASECHK.TRANS64.TRYWAIT P1, [R4+URZ+0x78], R3 ;  /* 0x00007803040075a7 */ /* 0x0002a6000802017f */
[----:B--2---:R-:W-:Y:S05]  /*15ba0*/  @!P1 NANOSLEEP.SYNCS 0x989680 ;  /* 0x009896800000995d */ /* 0x004fea0003900000 */
[----:B------:R-:W2:Y:S02]  /*15bb0*/  @!P1 SYNCS.PHASECHK.TRANS64 P1, [R4+URZ+0x78], R3 ;  /* 0x00007803040095a7 */ /* 0x000ea4000802007f */
[----:B--2---:R-:W-:Y:S05]  /*15bc0*/  @!P1 BRA `(.L_x_578) ;  /* 0xfffffffc00ec9947 */ /* 0x004fea000383ffff */
[----:B------:R-:W-:Y:S05]  /*15bd0*/  BRA `(.L_x_628) ;  /* 0xffffffe000187947 */ /* 0x000fea000383ffff */
.L_x_588:
[----:B-1----:R1:W4:Y:S02]  /*15be0*/  SYNCS.PHASECHK.TRANS64.TRYWAIT P0, [R0+URZ+0x60], R3 ;  /* 0x00006003000075a7 */ /* 0x002324000800017f */
[----:B----4-:R-:W-:Y:S05]  /*15bf0*/  @!P0 NANOSLEEP.SYNCS 0x989680 ;  /* 0x009896800000895d */ /* 0x010fea0003900000 */
[----:B------:R-:W4:Y:S02]  /*15c00*/  @!P0 SYNCS.PHASECHK.TRANS64 P0, [R0+URZ+0x60], R3 ;  /* 0x00006003000085a7 */ /* 0x000f24000800007f */
[----:B----4-:R-:W-:Y:S05]  /*15c10*/  @!P0 BRA `(.L_x_588) ;  /* 0xfffffffc00f08947 */ /* 0x010fea000383ffff */
[----:B------:R-:W-:Y:S05]  /*15c20*/  BRA `(.L_x_629) ;  /* 0xffffffe800087947 */ /* 0x000fea000383ffff */
.L_x_590:
[----:B----4-:R4:W1:Y:S02]  /*15c30*/  SYNCS.PHASECHK.TRANS64.TRYWAIT P0, [R0+URZ+0x68], R3 ;  /* 0x00006803000075a7 */ /* 0x010864000800017f */
[----:B-1----:R-:W-:Y:S05]  /*15c40*/  @!P0 NANOSLEEP.SYNCS 0x989680 ;  /* 0x009896800000895d */ /* 0x002fea0003900000 */
[----:B------:R-:W1:Y:S02]  /*15c50*/  @!P0 SYNCS.PHASECHK.TRANS64 P0, [R0+URZ+0x68], R3 ;  /* 0x00006803000085a7 */ /* 0x000e64000800007f */
[----:B-1----:R-:W-:Y:S05]  /*15c60*/  @!P0 BRA `(.L_x_590) ;  /* 0xfffffffc00f08947 */ /* 0x002fea000383ffff */
[----:B------:R-:W-:Y:S05]  /*15c70*/  BRA `(.L_x_630) ;  /* 0xffffffe800047947 */ /* 0x000fea000383ffff */
.L_x_592:
[----:B------:R1:W1:Y:S02]  /*15c80*/  SYNCS.PHASECHK.TRANS64.TRYWAIT P0, [R0+URZ+0x70], R3 ;  /* 0x00007003000075a7 */ /* 0x000264000800017f */
[----:B-1----:R-:W-:Y:S05]  /*15c90*/  @!P0 NANOSLEEP.SYNCS 0x989680 ;  /* 0x009896800000895d */ /* 0x002fea0003900000 */
[----:B------:R-:W1:Y:S02]  /*15ca0*/  @!P0 SYNCS.PHASECHK.TRANS64 P0, [R0+URZ+0x70], R3 ;  /* 0x00007003000085a7 */ /* 0x000e64000800007f */
[----:B-1----:R-:W-:Y:S05]  /*15cb0*/  @!P0 BRA `(.L_x_592) ;  /* 0xfffffffc00f08947 */ /* 0x002fea000383ffff */
[----:B------:R-:W-:Y:S05]  /*15cc0*/  BRA `(.L_x_631) ;  /* 0xffffffe800007947 */ /* 0x000fea000383ffff */
.L_x_596:
[----:B------:R-:W-:Y:S01]  /*15cd0*/  BSSY B1, `(.L_x_632) ;  /* 0x0000006000017945 */ /* 0x000fe20003800000 */
[----:B------:R-:W-:-:S07]  /*15ce0*/  MOV R15, 0xffffffff ;  /* 0xffffffff000f7802 */ /* 0x000fce0000000f00 */
[----:B------:R-:W-:Y:S05]  /*15cf0*/  WARPSYNC.COLLECTIVE R15, `(.L_x_633) ;  /* 0x000000000f0c7348 */ /* 0x000fea0003c00000 */
[----:B------:R-:W-:Y:S02]  /*15d00*/  ELECT P6, UR62, PT ;  /* 0x00000000003e782f */ /* 0x000fe400038c0000 */
[----:B------:R-:W-:Y:S01]  /*15d10*/  MOV R14, UR62 ;  /* 0x0000003e000e7c02 */ /* 0x000fe20008000f00 */
[----:B------:R-:W-:Y:S10]  /*15d20*/  ENDCOLLECTIVE ;  /* 0x000000000000791b */ /* 0x000ff40003800000 */
.L_x_633:
[----:B------:R-:W-:Y:S05]  /*15d30*/  BSYNC B1 ;  /* 0x0000000000017941 */ /* 0x000fea0003800000 */
.L_x_632:
[----:B------:R-:W-:Y:S05]  /*15d40*/  BRA `(.L_x_634) ;  /* 0xffffffe800807947 */ /* 0x000fea000383ffff */
.L_x_599:
[----:B--2---:R2:W3:Y:S02]  /*15d50*/  SYNCS.PHASECHK.TRANS64.TRYWAIT P0, [R15+URZ+0x20], R6 ;  /* 0x000020060f0075a7 */ /* 0x0044e4000800017f */
[----:B---3--:R-:W-:Y:S05]  /*15d60*/  @!P0 NANOSLEEP.SYNCS 0x989680 ;  /* 0x009896800000895d */ /* 0x008fea0003900000 */
[----:B------:R-:W3:Y:S02]  /*15d70*/  @!P0 SYNCS.PHASECHK.TRANS64 P0, [R15+URZ+0x20], R6 ;  /* 0x000020060f0085a7 */ /* 0x000ee4000800007f */
[----:B---3--:R-:W-:Y:S05]  /*15d80*/  @!P0 BRA `(.L_x_599) ;  /* 0xfffffffc00f08947 */ /* 0x008fea000383ffff */
[----:B------:R-:W-:Y:S05]  /*15d90*/  BRA `(.L_x_635) ;  /* 0xffffffe800b87947 */ /* 0x000fea000383ffff */
.L_x_607:
[----:B------:R-:W-:Y:S01]  /*15da0*/  BSSY B0, `(.L_x_636) ;  /* 0x0000006000007945 */ /* 0x000fe20003800000 */
[----:B------:R-:W-:-:S07]  /*15db0*/  MOV R15, 0xffffffff ;  /* 0xffffffff000f7802 */ /* 0x000fce0000000f00 */
[----:B-1----:R-:W-:Y:S05]  /*15dc0*/  WARPSYNC.COLLECTIVE R15, `(.L_x_637) ;  /* 0x000000000f0c7348 */ /* 0x002fea0003c00000 */
[----:B------:R-:W-:Y:S02]  /*15dd0*/  ELECT P6, UR62, PT ;  /* 0x00000000003e782f */ /* 0x000fe400038c0000 */
[----:B------:R-:W-:Y:S01]  /*15de0*/  MOV R14, UR62 ;  /* 0x0000003e000e7c02 */ /* 0x000fe20008000f00 */
[----:B-1----:R-:W-:Y:S10]  /*15df0*/  ENDCOLLECTIVE ;  /* 0x000000000000791b */ /* 0x002ff40003800000 */
.L_x_637:
[----:B------:R-:W-:Y:S05]  /*15e00*/  BSYNC B0 ;  /* 0x0000000000007941 */ /* 0x000fea0003800000 */
.L_x_636:
[----:B------:R-:W-:Y:S05]  /*15e10*/  BRA `(.L_x_638) ;  /* 0xfffffff400187947 */ /* 0x000fea000383ffff */
.L_x_609:
[----:B--2---:R2:W3:Y:S02]  /*15e20*/  SYNCS.PHASECHK.TRANS64.TRYWAIT P0, [R5+URZ], R2 ;  /* 0x00000002050075a7 */ /* 0x0044e4000800017f */
[----:B---3--:R-:W-:Y:S05]  /*15e30*/  @!P0 NANOSLEEP.SYNCS 0x989680 ;  /* 0x009896800000895d */ /* 0x008fea0003900000 */
[----:B------:R-:W3:Y:S02]  /*15e40*/  @!P0 SYNCS.PHASECHK.TRANS64 P0, [R5+URZ], R2 ;  /* 0x00000002050085a7 */ /* 0x000ee4000800007f */
[----:B---3--:R-:W-:Y:S05]  /*15e50*/  @!P0 BRA `(.L_x_609) ;  /* 0xfffffffc00f08947 */ /* 0x008fea000383ffff */
[----:B------:R-:W-:Y:S05]  /*15e60*/  BRA `(.L_x_639) ;  /* 0xfffffff400547947 */ /* 0x000fea000383ffff */
.L_x_610:
[----:B--2---:R2:W3:Y:S02]  /*15e70*/  SYNCS.PHASECHK.TRANS64.TRYWAIT P0, [R7+URZ], R4 ;  /* 0x00000004070075a7 */ /* 0x0044e4000800017f */
[----:B---3--:R-:W-:Y:S05]  /*15e80*/  @!P0 NANOSLEEP.SYNCS 0x989680 ;  /* 0x009896800000895d */ /* 0x008fea0003900000 */
[----:B------:R-:W3:Y:S02]  /*15e90*/  @!P0 SYNCS.PHASECHK.TRANS64 P0, [R7+URZ], R4 ;  /* 0x00000004070085a7 */ /* 0x000ee4000800007f */
[----:B---3--:R-:W-:Y:S05]  /*15ea0*/  @!P0 BRA `(.L_x_610) ;  /* 0xfffffffc00f08947 */ /* 0x008fea000383ffff */
[----:B------:R-:W-:Y:S05]  /*15eb0*/  BRA `(.L_x_640) ;  /* 0xfffffff400647947 */ /* 0x000fea000383ffff */
.L_x_611:
[----:B---3--:R3:W4:Y:S02]  /*15ec0*/  SYNCS.PHASECHK.TRANS64.TRYWAIT P0, [R6+URZ], R5 ;  /* 0x00000005060075a7 */ /* 0x008724000800017f */
[----:B----4-:R-:W-:Y:S05]  /*15ed0*/  @!P0 NANOSLEEP.SYNCS 0x989680 ;  /* 0x009896800000895d */ /* 0x010fea0003900000 */
[----:B------:R-:W4:Y:S02]  /*15ee0*/  @!P0 SYNCS.PHASECHK.TRANS64 P0, [R6+URZ], R5 ;  /* 0x00000005060085a7 */ /* 0x000f24000800007f */
[----:B----4-:R-:W-:Y:S05]  /*15ef0*/  @!P0 BRA `(.L_x_611) ;  /* 0xfffffffc00f08947 */ /* 0x010fea000383ffff */
[----:B------:R-:W-:Y:S05]  /*15f00*/  BRA `(.L_x_641) ;  /* 0xfffffff4006c7947 */ /* 0x000fea000383ffff */
        .weak           $__internal_0_$__cuda_sm20_rcp_rn_f32_slowpath
        .type           $__internal_0_$__cuda_sm20_rcp_rn_f32_slowpath,@function
        .size           $__internal_0_$__cuda_sm20_rcp_rn_f32_slowpath,(.L_x_647 - $__internal_0_$__cuda_sm20_rcp_rn_f32_slowpath)
$__internal_0_$__cuda_sm20_rcp_rn_f32_slowpath:
[----:B------:R-:W-:Y:S01]  /*15f10*/  SHF.L.U32 R3, R0, 0x1, RZ ;  /* 0x0000000100037819 */ /* 0x000fe200000006ff */
[----:B------:R-:W-:Y:S03]  /*15f20*/  BSSY B0, `(.L_x_642) ;  /* 0x0000030000007945 */ /* 0x000fe60003800000 */
[----:B------:R-:W-:-:S04]  /*15f30*/  SHF.R.U32.HI R3, RZ, 0x18, R3 ;  /* 0x00000018ff037819 */ /* 0x000fc80000011603 */
[----:B------:R-:W-:-:S13]  /*15f40*/  ISETP.NE.U32.AND P2, PT, R3, RZ, PT ;  /* 0x000000ff0300720c */ /* 0x000fda0003f45070 */
[----:B------:R-:W-:Y:S05]  /*15f50*/  @P2 BRA `(.L_x_643) ;  /* 0x0000000000282947 */ /* 0x000fea0003800000 */
[----:B------:R-:W-:-:S05]  /*15f60*/  IMAD.SHL.U32 R3, R0, 0x2, RZ ;  /* 0x0000000200037824 */ /* 0x000fca00078e00ff */
[----:B------:R-:W-:-:S13]  /*15f70*/  ISETP.NE.AND P2, PT, R3, RZ, PT ;  /* 0x000000ff0300720c */ /* 0x000fda0003f45270 */
[----:B------:R-:W-:Y:S01]  /*15f80*/  @P2 FFMA R6, R0, 1.84467440737095516160e+19, RZ ;  /* 0x5f80000000062823 */ /* 0x000fe200000000ff */
[----:B------:R-:W-:Y:S08]  /*15f90*/  @!P2 MUFU.RCP R5, R0 ;  /* 0x000000000005a308 */ /* 0x000ff00000001000 */
[----:B------:R-:W1:Y:S02]  /*15fa0*/  @P2 MUFU.RCP R3, R6 ;  /* 0x0000000600032308 */ /* 0x000e640000001000 */
[----:B-1----:R-:W-:-:S04]  /*15fb0*/  @P2 FFMA R7, R6, R3, -1 ;  /* 0xbf80000006072423 */ /* 0x002fc80000000003 */
[----:B------:R-:W-:-:S04]  /*15fc0*/  @P2 FADD.FTZ R8, -R7, -RZ ;  /* 0x800000ff07082221 */ /* 0x000fc80000010100 */
[----:B------:R-:W-:-:S04]  /*15fd0*/  @P2 FFMA R3, R3, R8, R3 ;  /* 0x0000000803032223 */ /* 0x000fc80000000003 */
[----:B------:R-:W-:Y:S01]  /*15fe0*/  @P2 FFMA R5, R3, 1.84467440737095516160e+19, RZ ;  /* 0x5f80000003052823 */ /* 0x000fe200000000ff */
[----:B------:R-:W-:Y:S06]  /*15ff0*/  BRA `(.L_x_644) ;  /* 0x0000000000887947 */ /* 0x000fec0003800000 */
.L_x_643:
[----:B------:R-:W-:-:S04]  /*16000*/  IADD3 R5, R3, -0xfd, RZ ;  /* 0xffffff0303057810 */ /* 0x000fc80007ffe0ff */
[----:B------:R-:W-:-:S13]  /*16010*/  ISETP.GT.U32.AND P2, PT, R5, 0x1, PT ;  /* 0x000000010500780c */ /* 0x000fda0003f44070 */
[----:B------:R-:W-:Y:S05]  /*16020*/  @P2 BRA `(.L_x_645) ;  /* 0x0000000000782947 */ /* 0x000fea0003800000 */
[----:B------:R-:W-:Y:S01]  /*16030*/  LOP3.LUT R96, R0, 0x7fffff, RZ, 0xc0, !PT ;  /* 0x007fffff00607812 */ /* 0x000fe200078ec0ff */
[----:B------:R-:W-:Y:S01]  /*16040*/  VIADD R3, R3, 0xffffff04 ;  /* 0xffffff0403037836 */ /* 0x000fe20000000000 */
[----:B------:R-:W-:Y:S02]  /*16050*/  MOV R8, 0x3 ;  /* 0x0000000300087802 */ /* 0x000fe40000000f00 */
[----:B------:R-:W-:-:S04]  /*16060*/  LOP3.LUT R96, R96, 0x3f800000, RZ, 0xfc, !PT ;  /* 0x3f80000060607812 */ /* 0x000fc800078efcff */
[----:B------:R-:W1:Y:S02]  /*16070*/  MUFU.RCP R7, R96 ;  /* 0x0000006000077308 */ /* 0x000e640000001000 */
[----:B-1----:R-:W-:-:S04]  /*16080*/  FFMA R10, R96, R7, -1 ;  /* 0xbf800000600a7423 */ /* 0x002fc80000000007 */
[----:B------:R-:W-:-:S04]  /*16090*/  FADD.FTZ R10, -R10, -RZ ;  /* 0x800000ff0a0a7221 */ /* 0x000fc80000010100 */
[CCC-:B------:R-:W-:Y:S01]  /*160a0*/  FFMA.RM R6, R7.reuse, R10.reuse, R7.reuse ;  /* 0x0000000a07067223 */ /* 0x1c0fe20000004007 */
[----:B------:R-:W-:Y:S01]  /*160b0*/  FFMA.RP R9, R7, R10, R7 ;  /* 0x0000000a07097223 */ /* 0x000fe20000008007 */
[----:B------:R-:W-:-:S03]  /*160c0*/  SHF.L.U32 R7, R8, R5, RZ ;  /* 0x0000000508077219 */ /* 0x000fc600000006ff */
[C---:B------:R-:W-:Y:S02]  /*160d0*/  LOP3.LUT R10, R6.reuse, 0x7fffff, RZ, 0xc0, !PT ;  /* 0x007fffff060a7812 */ /* 0x040fe400078ec0ff */
[----:B------:R-:W-:Y:S02]  /*160e0*/  FSETP.NEU.FTZ.AND P2, PT, R6, R9, PT ;  /* 0x000000090600720b */ /* 0x000fe40003f5d000 */
[----:B------:R-:W-:Y:S02]  /*160f0*/  LOP3.LUT R6, R10, 0x800000, RZ, 0xfc, !PT ;  /* 0x008000000a067812 */ /* 0x000fe400078efcff */
[----:B------:R-:W-:Y:S02]  /*16100*/  SEL R8, RZ, 0xffffffff, !P2 ;  /* 0xffffffffff087807 */ /* 0x000fe40005000000 */
[----:B------:R-:W-:Y:S02]  /*16110*/  LOP3.LUT R10, R7, R6, RZ, 0xc0, !PT ;  /* 0x00000006070a7212 */ /* 0x000fe400078ec0ff */
[----:B------:R-:W-:-:S02]  /*16120*/  IADD3 R8, -R8, RZ, RZ ;  /* 0x000000ff08087210 */ /* 0x000fc40007ffe1ff */
[-C--:B------:R-:W-:Y:S02]  /*16130*/  SHF.R.U32.HI R10, RZ, R5.reuse, R10 ;  /* 0x00000005ff0a7219 */ /* 0x080fe4000001160a */
[--C-:B------:R-:W-:Y:S02]  /*16140*/  LOP3.LUT P3, RZ, R8, R5, R6.reuse, 0xf8, !PT ;  /* 0x0000000508ff7212 */ /* 0x100fe4000786f806 */
[C---:B------:R-:W-:Y:S02]  /*16150*/  LOP3.LUT P2, RZ, R10.reuse, 0x1, RZ, 0xc0, !PT ;  /* 0x000000010aff7812 */ /* 0x040fe4000784c0ff */
[----:B------:R-:W-:Y:S02]  /*16160*/  LOP3.LUT P4, RZ, R10, 0x2, RZ, 0xc0, !PT ;  /* 0x000000020aff7812 */ /* 0x000fe4000788c0ff */
[----:B------:R-:W-:Y:S02]  /*16170*/  SHF.R.U32.HI R3, RZ, R3, R6 ;  /* 0x00000003ff037219 */ /* 0x000fe40000011606 */
[----:B------:R-:W-:-:S02]  /*16180*/  PLOP3.LUT P2, PT, P2, P3, P4, 0xe0, 0x0 ;  /* 0x000000000000781c */ /* 0x000fc40001747c40 */
[----:B------:R-:W-:Y:S02]  /*16190*/  LOP3.LUT P3, RZ, R0, 0x7fffff, RZ, 0xc0, !PT ;  /* 0x007fffff00ff7812 */ /* 0x000fe4000786c0ff */
[----:B------:R-:W-:-:S04]  /*161a0*/  SEL R5, RZ, 0x1, !P2 ;  /* 0x00000001ff057807 */ /* 0x000fc80005000000 */
[----:B------:R-:W-:-:S04]  /*161b0*/  IADD3 R5, -R5, RZ, RZ ;  /* 0x000000ff05057210 */ /* 0x000fc80007ffe1ff */
[----:B------:R-:W-:-:S13]  /*161c0*/  ISETP.GE.AND P2, PT, R5, RZ, PT ;  /* 0x000000ff0500720c */ /* 0x000fda0003f46270 */
[----:B------:R-:W-:-:S04]  /*161d0*/  @!P2 IADD3 R3, R3, 0x1, RZ ;  /* 0x000000010303a810 */ /* 0x000fc80007ffe0ff */
[----:B------:R-:W-:-:S04]  /*161e0*/  @!P3 SHF.L.U32 R3, R3, 0x1, RZ ;  /* 0x000000010303b819 */ /* 0x000fc800000006ff */
[----:B------:R-:W-:Y:S01]  /*161f0*/  LOP3.LUT R5, R3, 0x80000000, R0, 0xf8, !PT ;  /* 0x8000000003057812 */ /* 0x000fe200078ef800 */
[----:B------:R-:W-:Y:S06]  /*16200*/  BRA `(.L_x_644) ;  /* 0x0000000000047947 */ /* 0x000fec0003800000 */
.L_x_645:
[----:B------:R1:W2:Y:S02]  /*16210*/  MUFU.RCP R5, R0 ;  /* 0x0000000000057308 */ /* 0x0002a40000001000 */
.L_x_644:
[----:B------:R-:W-:Y:S05]  /*16220*/  BSYNC B0 ;  /* 0x0000000000007941 */ /* 0x000fea0003800000 */
.L_x_642:
[----:B-12---:R-:W-:Y:S02]  /*16230*/  MOV R0, R5 ;  /* 0x0000000500007202 */ /* 0x006fe40000000f00 */
[----:B------:R-:W-:-:S04]  /*16240*/  MOV R5, 0x0 ;  /* 0x0000000000057802 */ /* 0x000fc80000000f00 */
[----:B------:R-:W-:Y:S05]  /*16250*/  RET.REL.NODEC R4 `(_ZN7cutlass13device_kernelINS_4gemm6kernel13GemmUniversalIN4cute5tupleIJiiiiEEENS1_10collective13CollectiveMmaINS1_34MainloopSm90TmaGmmaWarpSpecializedILi4ENS5_IJNS4_1CILi2EEENSA_ILi1EEESC_EEENS1_35KernelTmaWarpSpecializedCooperativeEEENS5_IJNSA_ILi256EEENSA_ILi128EEENSA_ILi64EEEEEENS_10bfloat16_tENS5_IJlSC_lEEESK_SL_NS4_8TiledMMAINS4_8MMA_AtomIJNS4_4SM904GMMA28MMA_64x128x16_F32BF16BF16_SSILNSP_5MajorE0ELSR_0ELNSP_7ScaleInE1ELSS_1EEEEEENS4_6LayoutISD_NS5_IJSC_NSA_ILi0EEESW_EEEEENS5_IJNS4_10UnderscoreESZ_SZ_EEEEENS4_13SM90_TMA_LOADENS4_14ComposedLayoutINS4_7SwizzleILi3ELi4ELi3EEENS4_18smem_ptr_flag_bitsILi16EEENSV_INS5_IJNSA_ILi8EEESI_EEENS5_IJSI_SC_EEEEEEEvNS4_8identityENS4_23SM90_TMA_LOAD_MULTICASTES1C_vS1D_EENS_8epilogue10collective18CollectiveEpilogueINS1G_22Sm90TmaWarpSpecializedILi4ELi2ELi16ELb1ELb0EEEJSJ_NS5_IJSH_NSA_ILi32EEEEEESK_SL_SK_SL_NS1G_6fusion15FusionCallbacksIS1K_NS1N_13LinCombEltActINS1G_6thread7SigmoidESK_fSK_fLNS_15FloatRoundStyleE2EEESJ_S1M_JEEES12_NS13_INS14_ILi2ELi4ELi3EEES17_NSV_INS5_IJS18_S1L_EEENS5_IJS1L_SC_EEEEEEENS4_17SM75_U32x4_LDSM_NENS4_14SM90_TMA_STOREES1Z_NS4_17SM90_U32x4_STSM_NENS4_9Copy_AtomIJS22_NS_6half_tEEEEvEEEvvEEEEvNT_6ParamsE) ;  /* 0xfffffe9c04687950 */ /* 0x000fea0003c3ffff */
.L_x_646:
[----:B------:R-:W-:-:S00]  /*16260*/  BRA `(.L_x_646) ;  /* 0xfffffffc00fc7947 */ /* 0x000fc0000383ffff */
[----:B------:R-:W-:-:S00]  /*16270*/  NOP ;  /* 0x0000000000007918 */ /* 0x000fc00000000000 */
        /* <DEDUP_REMOVED lines=8> */
.L_x_647:


//--------------------- .nv.global.init           --------------------------
	.section	.nv.global.init,"aw",@progbits
.nv.global.init:
	.type		$str$22,@object
	.size		$str$22,($str$26 - $str$22)
$str$22:
        /*0000*/ 	.byte	0x6b, 0x5f, 0x74, 0x69, 0x6c, 0x65, 0x5f, 0x63, 0x6f, 0x75, 0x6e, 0x74, 0x20, 0x3e, 0x3d, 0x20
        /*0010*/ 	.byte	0x31, 0x00
	.type		$str$26,@object
	.size		$str$26,($str$27 - $str$26)
$str$26:
        /*0012*/ 	.byte	0x28, 0x61, 0x64, 0x64, 0x72, 0x65, 0x73, 0x73, 0x20, 0x26, 0x20, 0x6d, 0x61, 0x73, 0x6b, 0x29
        /*0022*/ 	.byte	0x20, 0x3d, 0x3d, 0x20, 0x30, 0x00
	.type		$str$27,@object
	.size		$str$27,($str$23 - $str$27)
$str$27:
        /*0028*/ 	.byte	0x2f, 0x74, 0x6d, 0x70, 0x2f, 0x63, 0x75, 0x74, 0x6c, 0x61, 0x73, 0x73, 0x5f, 0x73, 0x77, 0x65
        /*0038*/ 	.byte	0x65, 0x70, 0x5f, 0x73, 0x72, 0x63, 0x2f, 0x69, 0x6e, 0x63, 0x6c, 0x75, 0x64, 0x65, 0x2f, 0x63
        /*0048*/ 	.byte	0x75, 0x74, 0x65, 0x2f, 0x70, 0x6f, 0x69, 0x6e, 0x74, 0x65, 0x72, 0x5f, 0x66, 0x6c, 0x61, 0x67
        /*0058*/ 	.byte	0x67, 0x65, 0x64, 0x2e, 0x68, 0x70, 0x70, 0x00
	.type		$str$23,@object
	.size		$str$23,(__unnamed_2 - $str$23)
$str$23:
        /*0060*/ 	.byte	0x2f, 0x74, 0x6d, 0x70, 0x2f, 0x63, 0x75, 0x74, 0x6c, 0x61, 0x73, 0x73, 0x5f, 0x73, 0x77, 0x65
        /*0070*/ 	.byte	0x65, 0x70, 0x5f, 0x73, 0x72, 0x63, 0x2f, 0x69, 0x6e, 0x63, 0x6c, 0x75, 0x64, 0x65, 0x2f, 0x63
        /*0080*/ 	.byte	0x75, 0x74, 0x6c, 0x61, 0x73, 0x73, 0x2f, 0x67, 0x65, 0x6d, 0x6d, 0x2f, 0x63, 0x6f, 0x6c, 0x6c
        /*0090*/ 	.byte	0x65, 0x63, 0x74, 0x69, 0x76, 0x65, 0x2f, 0x73, 0x6d, 0x39, 0x30, 0x5f, 0x6d, 0x6d, 0x61, 0x5f
        /*00a0*/ 	.byte	0x74, 0x6d, 0x61, 0x5f, 0x67, 0x6d, 0x6d, 0x61, 0x5f, 0x73, 0x73, 0x5f, 0x77, 0x61, 0x72, 0x70
        /*00b0*/ 	.byte	0x73, 0x70, 0x65, 0x63, 0x69, 0x61, 0x6c, 0x69, 0x7a, 0x65, 0x64, 0x2e, 0x68, 0x70, 0x70, 0x00
	.type		__unnamed_2,@object
	.size		__unnamed_2,(__unnamed_1 - __unnamed_2)
__unnamed_2:
        /*00c0*/ 	.byte	0x61, 0x75, 0x74, 0x6f, 0x20, 0x63, 0x75, 0x74, 0x65, 0x3a, 0x3a, 0x61, 0x73, 0x5f, 0x70, 0x6f
        /* <DEDUP_REMOVED lines=27> */
        /*0280*/ 	.byte	0x3c, 0x34, 0x30, 0x39, 0x36, 0x3e, 0x3e, 0x3e, 0x3e, 0x3e, 0x5d, 0x00
	.type		__unnamed_1,@object
	.size		__unnamed_1,(.L_0 - __unnamed_1)
__unnamed_1:
        /* <DEDUP_REMOVED lines=182> */
        /*0dec*/ 	.byte	0x00
.L_0:


//--------------------- .nv.shared._ZN7cutlass13device_kernelINS_4gemm6kernel13GemmUniversalIN4cute5tupleIJiiiiEEENS1_10collective13CollectiveMmaINS1_34MainloopSm90TmaGmmaWarpSpecializedILi4ENS5_IJNS4_1CILi2EEENSA_ILi1EEESC_EEENS1_35KernelTmaWarpSpecializedCooperativeEEENS5_IJNSA_ILi256EEENSA_ILi128EEENSA_ILi64EEEEEENS_10bfloat16_tENS5_IJlSC_lEEESK_SL_NS4_8TiledMMAINS4_8MMA_AtomIJNS4_4SM904GMMA28MMA_64x128x16_F32BF16BF16_SSILNSP_5MajorE0ELSR_0ELNSP_7ScaleInE1ELSS_1EEEEEENS4_6LayoutISD_NS5_IJSC_NSA_ILi0EEESW_EEEEENS5_IJNS4_10UnderscoreESZ_SZ_EEEEENS4_13SM90_TMA_LOADENS4_14ComposedLayoutINS4_7SwizzleILi3ELi4ELi3EEENS4_18smem_ptr_flag_bitsILi16EEENSV_INS5_IJNSA_ILi8EEESI_EEENS5_IJSI_SC_EEEEEEEvNS4_8identityENS4_23SM90_TMA_LOAD_MULTICASTES1C_vS1D_EENS_8epilogue10collective18CollectiveEpilogueINS1G_22Sm90TmaWarpSpecializedILi4ELi2ELi16ELb1ELb0EEEJSJ_NS5_IJSH_NSA_ILi32EEEEEESK_SL_SK_SL_NS1G_6fusion15FusionCallbacksIS1K_NS1N_13LinCombEltActINS1G_6thread7SigmoidESK_fSK_fLNS_15FloatRoundStyleE2EEESJ_S1M_JEEES12_NS13_INS14_ILi2ELi4ELi3EEES17_NSV_INS5_IJS18_S1L_EEENS5_IJS1L_SC_EEEEEEENS4_17SM75_U32x4_LDSM_NENS4_14SM90_TMA_STOREES1Z_NS4_17SM90_U32x4_STSM_NENS4_9Copy_AtomIJS22_NS_6half_tEEEEvEEEvvEEEEvNT_6ParamsE --------------------------
	.section	.nv.shared._ZN7cutlass13device_kernelINS_4gemm6kernel13GemmUniversalIN4cute5tupleIJiiiiEEENS1_10collective13CollectiveMmaINS1_34MainloopSm90TmaGmmaWarpSpecializedILi4ENS5_IJNS4_1CILi2EEENSA_ILi1EEESC_EEENS1_35KernelTmaWarpSpecializedCooperativeEEENS5_IJNSA_ILi256EEENSA_ILi128EEENSA_ILi64EEEEEENS_10bfloat16_tENS5_IJlSC_lEEESK_SL_NS4_8TiledMMAINS4_8MMA_AtomIJNS4_4SM904GMMA28MMA_64x128x16_F32BF16BF16_SSILNSP_5MajorE0ELSR_0ELNSP_7ScaleInE1ELSS_1EEEEEENS4_6LayoutISD_NS5_IJSC_NSA_ILi0EEESW_EEEEENS5_IJNS4_10UnderscoreESZ_SZ_EEEEENS4_13SM90_TMA_LOADENS4_14ComposedLayoutINS4_7SwizzleILi3ELi4ELi3EEENS4_18smem_ptr_flag_bitsILi16EEENSV_INS5_IJNSA_ILi8EEESI_EEENS5_IJSI_SC_EEEEEEEvNS4_8identityENS4_23SM90_TMA_LOAD_MULTICASTES1C_vS1D_EENS_8epilogue10collective18CollectiveEpilogueINS1G_22Sm90TmaWarpSpecializedILi4ELi2ELi16ELb1ELb0EEEJSJ_NS5_IJSH_NSA_ILi32EEEEEESK_SL_SK_SL_NS1G_6fusion15FusionCallbacksIS1K_NS1N_13LinCombEltActINS1G_6thread7SigmoidESK_fSK_fLNS_15FloatRoundStyleE2EEESJ_S1M_JEEES12_NS13_INS14_ILi2ELi4ELi3EEES17_NSV_INS5_IJS18_S1L_EEENS5_IJS1L_SC_EEEEEEENS4_17SM75_U32x4_LDSM_NENS4_14SM90_TMA_STOREES1Z_NS4_17SM90_U32x4_STSM_NENS4_9Copy_AtomIJS22_NS_6half_tEEEEvEEEvvEEEEvNT_6ParamsE,"aw",@nobits
	.sectionflags	@""
	.align	16
	.zero		1024


//--------------------- .nv.shared.reserved.0     --------------------------
	.section	.nv.shared.reserved.0,"aw",@nobits
	.weak		__nv_reservedSMEM_offset_0_alias
	.size		__nv_reservedSMEM_offset_0_alias, 0, 0
	.other		__nv_reservedSMEM_offset_0_alias,@"STO_CUDA_RESERVED_SHARED STV_DEFAULT"
__nv_reservedSMEM_offset_0_alias:
	.zero		0


//--------------------- .nv.global                --------------------------
	.section	.nv.global,"aw",@nobits
.nv.global:
	.type		_ZN39_INTERNAL_36d1f4bf_4_k_cu_a83bb993_27934cute1_E,@object
	.size		_ZN39_INTERNAL_36d1f4bf_4_k_cu_a83bb993_27934cute1_E,(_ZN39_INTERNAL_36d1f4bf_4_k_cu_a83bb993_27934cuda3std3__45__cpo6cbeginE - _ZN39_INTERNAL_36d1f4bf_4_k_cu_a83bb993_27934cute1_E)
_ZN39_INTERNAL_36d1f4bf_4_k_cu_a83bb993_27934cute1_E:
	.zero		1
	.type		_ZN39_INTERNAL_36d1f4bf_4_k_cu_a83bb993_27934cuda3std3__45__cpo6cbeginE,@object
	.size		_ZN39_INTERNAL_36d1f4bf_4_k_cu_a83bb993_27934cuda3std3__45__cpo6cbeginE,(_ZN39_INTERNAL_36d1f4bf_4_k_cu_a83bb993_27934cuda3std3__48in_placeE - _ZN39_INTERNAL_36d1f4bf_4_k_cu_a83bb993_27934cuda3std3__45__cpo6cbeginE)
_ZN39_INTERNAL_36d1f4bf_4_k_cu_a83bb993_27934cuda3std3__45__cpo6cbeginE:
	.zero		1
	.type		_ZN39_INTERNAL_36d1f4bf_4_k_cu_a83bb993_27934cuda3std3__48in_placeE,@object
	.size		_ZN39_INTERNAL_36d1f4bf_4_k_cu_a83bb993_27934cuda3std3__48in_placeE,(_ZN39_INTERNAL_36d1f4bf_4_k_cu_a83bb993_27934cuda3std6ranges3__45__cpo9iter_moveE - _ZN39_INTERNAL_36d1f4bf_4_k_cu_a83bb993_27934cuda3std3__48in_placeE)
_ZN39_INTERNAL_36d1f4bf_4_k_cu_a83bb993_27934cuda3std3__48in_placeE:
	.zero		1
	.type		_ZN39_INTERNAL_36d1f4bf_4_k_cu_a83bb993_27934cuda3std6ranges3__45__cpo9iter_moveE,@object
	.size		_ZN39_INTERNAL_36d1f4bf_4_k_cu_a83bb993_27934cuda3std6ranges3__45__cpo9iter_moveE,(_ZN39_INTERNAL_36d1f4bf_4_k_cu_a83bb993_27934cuda3std3__45__cpo5beginE - _ZN39_INTERNAL_36d1f4bf_4_k_cu_a83bb993_27934cuda3std6ranges3__45__cpo9iter_moveE)
_ZN39_INTERNAL_36d1f4bf_4_k_cu_a83bb993_27934cuda3std6ranges3__45__cpo9iter_moveE:
	.zero		1
	.type		_ZN39_INTERNAL_36d1f4bf_4_k_cu_a83bb993_27934cuda3std3__45__cpo5beginE,@object
	.size		_ZN39_INTERNAL_36d1f4bf_4_k_cu_a83bb993_27934cuda3std3__45__cpo5beginE,(_ZN39_INTERNAL_36d1f4bf_4_k_cu_a83bb993_27934cuda3std3__441_GLOBAL__N__36d1f4bf_4_k_cu_a83bb993_27936ignoreE - _ZN39_INTERNAL_36d1f4bf_4_k_cu_a83bb993_27934cuda3std3__45__cpo5beginE)
_ZN39_INTERNAL_36d1f4bf_4_k_cu_a83bb993_27934cuda3std3__45__cpo5beginE:
	.zero		1
	.type		_ZN39_INTERNAL_36d1f4bf_4_k_cu_a83bb993_27934cuda3std3__441_GLOBAL__N__36d1f4bf_4_k_cu_a83bb993_27936ignoreE,@object
	.size		_ZN39_INTERNAL_36d1f4bf_4_k_cu_a83bb993_27934cuda3std3__441_GLOBAL__N__36d1f4bf_4_k_cu_a83bb993_27936ignoreE,(_ZN39_INTERNAL_36d1f4bf_4_k_cu_a83bb993_27934cute7productE - _ZN39_INTERNAL_36d1f4bf_4_k_cu_a83bb993_27934cuda3std3__441_GLOBAL__N__36d1f4bf_4_k_cu_a83bb993_27936ignoreE)
_ZN39_INTERNAL_36d1f4bf_4_k_cu_a83bb993_27934cuda3std3__441_GLOBAL__N__36d1f4bf_4_k_cu_a83bb993_27936ignoreE:
	.zero		1
	.type		_ZN39_INTERNAL_36d1f4bf_4_k_cu_a83bb993_27934cute7productE,@object
	.size		_ZN39_INTERNAL_36d1f4bf_4_k_cu_a83bb993_27934cute7productE,(_ZN39_INTERNAL_36d1f4bf_4_k_cu_a83bb993_27934cuda3std3__45__cpo3endE - _ZN39_INTERNAL_36d1f4bf_4_k_cu_a83bb993_27934cute7productE)
_ZN39_INTERNAL_36d1f4bf_4_k_cu_a83bb993_27934cute7productE:
	.zero		1
	.type		_ZN39_INTERNAL_36d1f4bf_4_k_cu_a83bb993_27934cuda3std3__45__cpo3endE,@object
	.size		_ZN39_INTERNAL_36d1f4bf_4_k_cu_a83bb993_27934cuda3std3__45__cpo3endE,(_ZN39_INTERNAL_36d1f4bf_4_k_cu_a83bb993_27934cuda3std3__419piecewise_constructE - _ZN39_INTERNAL_36d1f4bf_4_k_cu_a83bb993_27934cuda3std3__45__cpo3endE)
_ZN39_INTERNAL_36d1f4bf_4_k_cu_a83bb993_27934cuda3std3__45__cpo3endE:
	.zero		1
	.type		_ZN39_INTERNAL_36d1f4bf_4_k_cu_a83bb993_27934cuda3std3__419piecewise_constructE,@object
	.size		_ZN39_INTERNAL_36d1f4bf_4_k_cu_a83bb993_27934cuda3std3__419piecewise_constructE,(_ZN39_INTERNAL_36d1f4bf_4_k_cu_a83bb993_27934cuda3std3__45__cpo4cendE - _ZN39_INTERNAL_36d1f4bf_4_k_cu_a83bb993_27934cuda3std3__419piecewise_constructE)
_ZN39_INTERNAL_36d1f4bf_4_k_cu_a83bb993_27934cuda3std3__419piecewise_constructE:
	.zero		1
	.type		_ZN39_INTERNAL_36d1f4bf_4_k_cu_a83bb993_27934cuda3std3__45__cpo4cendE,@object
	.size		_ZN39_INTERNAL_36d1f4bf_4_k_cu_a83bb993_27934cuda3std3__45__cpo4cendE,(_ZN39_INTERNAL_36d1f4bf_4_k_cu_a83bb993_27934cuda3std6ranges3__45__cpo4swapE - _ZN39_INTERNAL_36d1f4bf_4_k_cu_a83bb993_27934cuda3std3__45__cpo4cendE)
_ZN39_INTERNAL_36d1f4bf_4_k_cu_a83bb993_27934cuda3std3__45__cpo4cendE:
	.zero		1
	.type		_ZN39_INTERNAL_36d1f4bf_4_k_cu_a83bb993_27934cuda3std6ranges3__45__cpo4swapE,@object
	.size		_ZN39_INTERNAL_36d1f4bf_4_k_cu_a83bb993_27934cuda3std6ranges3__45__cpo4swapE,(.L_9 - _ZN39_INTERNAL_36d1f4bf_4_k_cu_a83bb993_27934cuda3std6ranges3__45__cpo4swapE)
_ZN39_INTERNAL_36d1f4bf_4_k_cu_a83bb993_27934cuda3std6ranges3__45__cpo4swapE:
	.zero		1
.L_9:


//--------------------- .nv.constant0._ZN7cutlass13device_kernelINS_4gemm6kernel13GemmUniversalIN4cute5tupleIJiiiiEEENS1_10collective13CollectiveMmaINS1_34MainloopSm90TmaGmmaWarpSpecializedILi4ENS5_IJNS4_1CILi2EEENSA_ILi1EEESC_EEENS1_35KernelTmaWarpSpecializedCooperativeEEENS5_IJNSA_ILi256EEENSA_ILi128EEENSA_ILi64EEEEEENS_10bfloat16_tENS5_IJlSC_lEEESK_SL_NS4_8TiledMMAINS4_8MMA_AtomIJNS4_4SM904GMMA28MMA_64x128x16_F32BF16BF16_SSILNSP_5MajorE0ELSR_0ELNSP_7ScaleInE1ELSS_1EEEEEENS4_6LayoutISD_NS5_IJSC_NSA_ILi0EEESW_EEEEENS5_IJNS4_10UnderscoreESZ_SZ_EEEEENS4_13SM90_TMA_LOADENS4_14ComposedLayoutINS4_7SwizzleILi3ELi4ELi3EEENS4_18smem_ptr_flag_bitsILi16EEENSV_INS5_IJNSA_ILi8EEESI_EEENS5_IJSI_SC_EEEEEEEvNS4_8identityENS4_23SM90_TMA_LOAD_MULTICASTES1C_vS1D_EENS_8epilogue10collective18CollectiveEpilogueINS1G_22Sm90TmaWarpSpecializedILi4ELi2ELi16ELb1ELb0EEEJSJ_NS5_IJSH_NSA_ILi32EEEEEESK_SL_SK_SL_NS1G_6fusion15FusionCallbacksIS1K_NS1N_13LinCombEltActINS1G_6thread7SigmoidESK_fSK_fLNS_15FloatRoundStyleE2EEESJ_S1M_JEEES12_NS13_INS14_ILi2ELi4ELi3EEES17_NSV_INS5_IJS18_S1L_EEENS5_IJS1L_SC_EEEEEEENS4_17SM75_U32x4_LDSM_NENS4_14SM90_TMA_STOREES1Z_NS4_17SM90_U32x4_STSM_NENS4_9Copy_AtomIJS22_NS_6half_tEEEEvEEEvvEEEEvNT_6ParamsE --------------------------
	.section	.nv.constant0._ZN7cutlass13device_kernelINS_4gemm6kernel13GemmUniversalIN4cute5tupleIJiiiiEEENS1_10collective13CollectiveMmaINS1_34MainloopSm90TmaGmmaWarpSpecializedILi4ENS5_IJNS4_1CILi2EEENSA_ILi1EEESC_EEENS1_35KernelTmaWarpSpecializedCooperativeEEENS5_IJNSA_ILi256EEENSA_ILi128EEENSA_ILi64EEEEEENS_10bfloat16_tENS5_IJlSC_lEEESK_SL_NS4_8TiledMMAINS4_8MMA_AtomIJNS4_4SM904GMMA28MMA_64x128x16_F32BF16BF16_SSILNSP_5MajorE0ELSR_0ELNSP_7ScaleInE1ELSS_1EEEEEENS4_6LayoutISD_NS5_IJSC_NSA_ILi0EEESW_EEEEENS5_IJNS4_10UnderscoreESZ_SZ_EEEEENS4_13SM90_TMA_LOADENS4_14ComposedLayoutINS4_7SwizzleILi3ELi4ELi3EEENS4_18smem_ptr_flag_bitsILi16EEENSV_INS5_IJNSA_ILi8EEESI_EEENS5_IJSI_SC_EEEEEEEvNS4_8identityENS4_23SM90_TMA_LOAD_MULTICASTES1C_vS1D_EENS_8epilogue10collective18CollectiveEpilogueINS1G_22Sm90TmaWarpSpecializedILi4ELi2ELi16ELb1ELb0EEEJSJ_NS5_IJSH_NSA_ILi32EEEEEESK_SL_SK_SL_NS1G_6fusion15FusionCallbacksIS1K_NS1N_13LinCombEltActINS1G_6thread7SigmoidESK_fSK_fLNS_15FloatRoundStyleE2EEESJ_S1M_JEEES12_NS13_INS14_ILi2ELi4ELi3EEES17_NSV_INS5_IJS18_S1L_EEENS5_IJS1L_SC_EEEEEEENS4_17SM75_U32x4_LDSM_NENS4_14SM90_TMA_STOREES1Z_NS4_17SM90_U32x4_STSM_NENS4_9Copy_AtomIJS22_NS_6half_tEEEEvEEEvvEEEEvNT_6ParamsE,"a",@progbits
	.sectionflags	@""
	.align	4
.nv.constant0._ZN7cutlass13device_kernelINS_4gemm6kernel13GemmUniversalIN4cute5tupleIJiiiiEEENS1_10collective13CollectiveMmaINS1_34MainloopSm90TmaGmmaWarpSpecializedILi4ENS5_IJNS4_1CILi2EEENSA_ILi1EEESC_EEENS1_35KernelTmaWarpSpecializedCooperativeEEENS5_IJNSA_ILi256EEENSA_ILi128EEENSA_ILi64EEEEEENS_10bfloat16_tENS5_IJlSC_lEEESK_SL_NS4_8TiledMMAINS4_8MMA_AtomIJNS4_4SM904GMMA28MMA_64x128x16_F32BF16BF16_SSILNSP_5MajorE0ELSR_0ELNSP_7ScaleInE1ELSS_1EEEEEENS4_6LayoutISD_NS5_IJSC_NSA_ILi0EEESW_EEEEENS5_IJNS4_10UnderscoreESZ_SZ_EEEEENS4_13SM90_TMA_LOADENS4_14ComposedLayoutINS4_7SwizzleILi3ELi4ELi3EEENS4_18smem_ptr_flag_bitsILi16EEENSV_INS5_IJNSA_ILi8EEESI_EEENS5_IJSI_SC_EEEEEEEvNS4_8identityENS4_23SM90_TMA_LOAD_MULTICASTES1C_vS1D_EENS_8epilogue10collective18CollectiveEpilogueINS1G_22Sm90TmaWarpSpecializedILi4ELi2ELi16ELb1ELb0EEEJSJ_NS5_IJSH_NSA_ILi32EEEEEESK_SL_SK_SL_NS1G_6fusion15FusionCallbacksIS1K_NS1N_13LinCombEltActINS1G_6thread7SigmoidESK_fSK_fLNS_15FloatRoundStyleE2EEESJ_S1M_JEEES12_NS13_INS14_ILi2ELi4ELi3EEES17_NSV_INS5_IJS18_S1L_EEENS5_IJS1L_SC_EEEEEEENS4_17SM75_U32x4_LDSM_NENS4_14SM90_TMA_STOREES1Z_NS4_17SM90_U32x4_STSM_NENS4_9Copy_AtomIJS22_NS_6half_tEEEEvEEEvvEEEEvNT_6ParamsE:
	.zero		2432


//--------------------- SYMBOLS --------------------------

	.type		.nv.reservedSmem.offset0,@object
	.size		.nv.reservedSmem.offset0,0x4
	.type		__assertfail,@function
